//
// Generated by NVIDIA NVVM Compiler
//
// Compiler Build ID: CL-36424714
// Cuda compilation tools, release 13.0, V13.0.88
// Based on NVVM 20.0.0
//

.version 9.0
.target sm_100
.address_size 64

	// .globl	fused_pointwise_depthwise
// _ZZ25fused_pointwise_depthwiseE12shared_input has been demoted
// _ZZ25fused_pointwise_depthwiseE23shared_pointwise_weight has been demoted
// _ZZ25fused_pointwise_depthwiseE24shared_intermedia_result has been demoted

.visible .entry fused_pointwise_depthwise(
	.param .u64 .ptr .align 1 fused_pointwise_depthwise_param_0,
	.param .u64 .ptr .align 1 fused_pointwise_depthwise_param_1,
	.param .u64 .ptr .align 1 fused_pointwise_depthwise_param_2,
	.param .u64 .ptr .align 1 fused_pointwise_depthwise_param_3
)
.maxntid 256
{
	.reg .pred 	%p<875>;
	.reg .b16 	%rs<1585>;
	.reg .b32 	%r<1758>;
	.reg .b32 	%f<1900>;
	.reg .b64 	%rd<560>;
	// demoted variable
	.shared .align 4 .b8 _ZZ25fused_pointwise_depthwiseE12shared_input[3456];
	// demoted variable
	.shared .align 4 .b8 _ZZ25fused_pointwise_depthwiseE23shared_pointwise_weight[6912];
	// demoted variable
	.shared .align 4 .b8 _ZZ25fused_pointwise_depthwiseE24shared_intermedia_result[10368];
	ld.param.u64 	%rd33, [fused_pointwise_depthwise_param_0];
	ld.param.u64 	%rd31, [fused_pointwise_depthwise_param_1];
	ld.param.u64 	%rd34, [fused_pointwise_depthwise_param_2];
	cvta.to.global.u64 	%rd1, %rd34;
	cvta.to.global.u64 	%rd2, %rd33;
	mov.u32 	%r1, %ctaid.x;
	mul.hi.u32 	%r330, %r1, -1840700269;
	shr.u32 	%r2, %r330, 4;
	mul.lo.s32 	%r331, %r2, 28;
	sub.s32 	%r3, %r1, %r331;
	shr.u32 	%r4, %r3, 1;
	mov.u32 	%r5, %ntid.x;
	mov.u32 	%r6, %ntid.y;
	mov.u32 	%r7, %ntid.z;
	mov.u32 	%r8, %tid.x;
	mov.u32 	%r332, %tid.y;
	mov.u32 	%r333, %tid.z;
	mad.lo.s32 	%r334, %r333, %r6, %r332;
	mad.lo.s32 	%r9, %r334, %r5, %r8;
	setp.gt.u32 	%p6, %r9, 323;
	@%p6 bra 	$L__BB0_10;
	mul.lo.s32 	%r335, %r5, %r6;
	mul.lo.s32 	%r336, %r335, %r7;
	cvt.u64.u32 	%rd557, %r9;
	cvt.u64.u32 	%rd4, %r336;
	add.s32 	%r337, %r9, %r336;
	cvt.u64.u32 	%rd35, %r337;
	max.u64 	%rd36, %rd35, 324;
	setp.lt.u32 	%p7, %r337, 324;
	selp.u64 	%rd5, 1, 0, %p7;
	add.s64 	%rd37, %rd5, %rd35;
	sub.s64 	%rd6, %rd36, %rd37;
	and.b64  	%rd38, %rd6, -4294967296;
	setp.ne.s64 	%p8, %rd38, 0;
	@%p8 bra 	$L__BB0_3;
	cvt.u32.u64 	%r338, %rd4;
	cvt.u32.u64 	%r339, %rd6;
	div.u32 	%r340, %r339, %r338;
	cvt.u64.u32 	%rd553, %r340;
	bra.uni 	$L__BB0_4;
$L__BB0_3:
	div.u64 	%rd553, %rd6, %rd4;
$L__BB0_4:
	add.s64 	%rd10, %rd553, %rd5;
	and.b64  	%rd39, %rd10, 3;
	setp.eq.s64 	%p9, %rd39, 3;
	@%p9 bra 	$L__BB0_7;
	shl.b64 	%rd40, %rd557, 2;
	add.s64 	%rd555, %rd31, %rd40;
	shl.b64 	%rd12, %rd4, 2;
	shl.b32 	%r341, %r9, 2;
	mov.u32 	%r342, _ZZ25fused_pointwise_depthwiseE23shared_pointwise_weight;
	add.s32 	%r1742, %r341, %r342;
	mul.lo.s32 	%r343, %r7, %r6;
	mul.lo.s32 	%r344, %r343, %r5;
	shl.b32 	%r11, %r344, 2;
	add.s64 	%rd41, %rd10, 1;
	and.b64  	%rd42, %rd41, 3;
	neg.s64 	%rd554, %rd42;
$L__BB0_6:
	.pragma "nounroll";
	// begin inline asm
	cp.async.ca.shared.global [%r1742], [%rd555], 4, 4;
	// end inline asm
	add.s64 	%rd557, %rd557, %rd4;
	add.s64 	%rd555, %rd555, %rd12;
	add.s32 	%r1742, %r1742, %r11;
	add.s64 	%rd554, %rd554, 1;
	setp.ne.s64 	%p10, %rd554, 0;
	@%p10 bra 	$L__BB0_6;
$L__BB0_7:
	setp.lt.u64 	%p11, %rd10, 3;
	@%p11 bra 	$L__BB0_10;
	shl.b64 	%rd21, %rd4, 2;
	shl.b64 	%rd44, %rd557, 2;
	add.s64 	%rd558, %rd31, %rd44;
	shl.b64 	%rd23, %rd4, 4;
	shl.b64 	%rd24, %rd4, 3;
	mul.lo.s64 	%rd25, %rd4, 12;
	mul.lo.s32 	%r346, %r7, %r6;
	mul.lo.s32 	%r347, %r346, %r5;
	shl.b32 	%r348, %r347, 2;
	mov.u32 	%r349, _ZZ25fused_pointwise_depthwiseE23shared_pointwise_weight;
	add.s32 	%r350, %r348, %r349;
	cvt.u32.u64 	%r351, %rd557;
	shl.b32 	%r352, %r351, 2;
	add.s32 	%r1746, %r350, %r352;
	shl.b32 	%r15, %r347, 4;
	shl.b32 	%r353, %r347, 3;
	add.s32 	%r354, %r353, %r349;
	add.s32 	%r1745, %r354, %r352;
	mad.lo.s32 	%r355, %r347, 12, %r349;
	add.s32 	%r1744, %r355, %r352;
	add.s32 	%r1743, %r352, %r349;
$L__BB0_9:
	// begin inline asm
	cp.async.ca.shared.global [%r1743], [%rd558], 4, 4;
	// end inline asm
	add.s64 	%rd46, %rd558, %rd21;
	// begin inline asm
	cp.async.ca.shared.global [%r1746], [%rd46], 4, 4;
	// end inline asm
	add.s64 	%rd47, %rd558, %rd24;
	// begin inline asm
	cp.async.ca.shared.global [%r1745], [%rd47], 4, 4;
	// end inline asm
	add.s64 	%rd48, %rd558, %rd25;
	// begin inline asm
	cp.async.ca.shared.global [%r1744], [%rd48], 4, 4;
	// end inline asm
	add.s64 	%rd557, %rd557, %rd21;
	add.s64 	%rd558, %rd558, %rd23;
	add.s32 	%r1746, %r1746, %r15;
	add.s32 	%r1745, %r1745, %r15;
	add.s32 	%r1744, %r1744, %r15;
	add.s32 	%r1743, %r1743, %r15;
	setp.lt.u64 	%p12, %rd557, 324;
	@%p12 bra 	$L__BB0_9;
$L__BB0_10:
	// begin inline asm
	cp.async.commit_group;
	// end inline asm
	cvt.u16.u32 	%rs1581, %r8;
	mul.lo.s16 	%rs629, %rs1581, 57;
	shr.u16 	%rs1, %rs629, 11;
	cvt.u32.u16 	%r27, %rs1;
	mul.lo.s16 	%rs630, %rs1, 36;
	sub.s16 	%rs2, %rs1581, %rs630;
	and.b16  	%rs631, %rs2, 255;
	mul.lo.s16 	%rs632, %rs631, 43;
	shr.u16 	%rs633, %rs632, 8;
	cvt.u32.u16 	%r28, %rs633;
	mul.lo.s16 	%rs634, %rs1581, 171;
	shr.u16 	%rs635, %rs634, 10;
	mul.lo.s16 	%rs636, %rs635, 6;
	sub.s16 	%rs3, %rs1581, %rs636;
	cvt.u32.u16 	%r360, %rs3;
	and.b32  	%r29, %r360, 255;
	cvt.u16.u32 	%rs4, %r5;
	mul.hi.u16 	%rs637, %rs4, -7281;
	shr.u16 	%rs5, %rs637, 5;
	cvt.u32.u16 	%r30, %rs5;
	mul.wide.u16 	%r31, %rs5, 36;
	setp.ge.u32 	%p13, %r8, %r31;
	@%p13 bra 	$L__BB0_1652;
	setp.gt.u32 	%p14, %r1, 27;
	setp.gt.u32 	%p15, %r3, 1;
	or.pred  	%p16, %p14, %p15;
	@%p16 bra 	$L__BB0_199;
	and.b16  	%rs1283, %rs5, 255;
	rem.u16 	%rs6, 24, %rs1283;
	mad.lo.s32 	%r32, %r28, 6, %r29;
	shl.b32 	%r1528, %r2, 2;
	add.s32 	%r1529, %r1528, %r28;
	mul.lo.s32 	%r33, %r1529, 1344;
	mul.lo.s32 	%r34, %r29, 24;
	setp.lt.u16 	%p712, %rs631, 6;
	and.b16  	%rs1285, %rs3, 255;
	setp.eq.s16 	%p713, %rs1285, 0;
	or.pred  	%p1, %p712, %p713;
	mov.f32 	%f1532, 0f00000000;
	@%p1 bra 	$L__BB0_14;
	cvt.u64.u16 	%rd469, %rs1;
	add.s32 	%r1530, %r34, %r33;
	cvt.u64.u32 	%rd470, %r1530;
	add.s64 	%rd471, %rd470, %rd469;
	shl.b64 	%rd472, %rd471, 2;
	add.s64 	%rd473, %rd2, %rd472;
	ld.global.nc.f32 	%f1532, [%rd473+-5472];
$L__BB0_14:
	mad.lo.s32 	%r1531, %r27, 36, %r32;
	shl.b32 	%r1532, %r1531, 2;
	mov.u32 	%r1533, _ZZ25fused_pointwise_depthwiseE12shared_input;
	add.s32 	%r35, %r1533, %r1532;
	st.shared.f32 	[%r35], %f1532;
	add.s32 	%r36, %r30, %r27;
	setp.gt.u32 	%p714, %r36, 23;
	@%p714 bra 	$L__BB0_18;
	mov.f32 	%f1533, 0f00000000;
	@%p1 bra 	$L__BB0_17;
	add.s32 	%r1534, %r34, %r33;
	add.s32 	%r1535, %r1534, %r36;
	mul.wide.u32 	%rd474, %r1535, 4;
	add.s64 	%rd475, %rd2, %rd474;
	ld.global.nc.f32 	%f1533, [%rd475+-5472];
$L__BB0_17:
	shl.b32 	%r1536, %r31, 2;
	add.s32 	%r1537, %r35, %r1536;
	st.shared.f32 	[%r1537], %f1533;
$L__BB0_18:
	setp.eq.s16 	%p715, %rs6, 0;
	@%p715 bra 	$L__BB0_20;
	div.u16 	%rs1288, 24, %rs1283;
	add.s16 	%rs1382, %rs1288, 1;
	bra.uni 	$L__BB0_21;
$L__BB0_20:
	div.u16 	%rs1382, 24, %rs1283;
$L__BB0_21:
	setp.lt.u16 	%p716, %rs1382, 3;
	@%p716 bra 	$L__BB0_1652;
	add.s32 	%r37, %r36, %r30;
	setp.gt.u32 	%p717, %r37, 23;
	@%p717 bra 	$L__BB0_26;
	mov.f32 	%f1534, 0f00000000;
	@%p1 bra 	$L__BB0_25;
	add.s32 	%r1538, %r34, %r33;
	add.s32 	%r1539, %r1538, %r37;
	mul.wide.u32 	%rd476, %r1539, 4;
	add.s64 	%rd477, %rd2, %rd476;
	ld.global.nc.f32 	%f1534, [%rd477+-5472];
$L__BB0_25:
	mad.lo.s32 	%r1540, %r37, 36, %r32;
	shl.b32 	%r1541, %r1540, 2;
	add.s32 	%r1543, %r1533, %r1541;
	st.shared.f32 	[%r1543], %f1534;
$L__BB0_26:
	setp.eq.s16 	%p718, %rs6, 0;
	@%p718 bra 	$L__BB0_28;
	div.u16 	%rs1291, 24, %rs1283;
	add.s16 	%rs1383, %rs1291, 1;
	bra.uni 	$L__BB0_29;
$L__BB0_28:
	div.u16 	%rs1383, 24, %rs1283;
$L__BB0_29:
	setp.lt.u16 	%p719, %rs1383, 4;
	@%p719 bra 	$L__BB0_1652;
	add.s32 	%r38, %r37, %r30;
	setp.gt.u32 	%p720, %r38, 23;
	@%p720 bra 	$L__BB0_34;
	mov.f32 	%f1535, 0f00000000;
	@%p1 bra 	$L__BB0_33;
	add.s32 	%r1544, %r34, %r33;
	add.s32 	%r1545, %r1544, %r38;
	mul.wide.u32 	%rd478, %r1545, 4;
	add.s64 	%rd479, %rd2, %rd478;
	ld.global.nc.f32 	%f1535, [%rd479+-5472];
$L__BB0_33:
	mad.lo.s32 	%r1546, %r38, 36, %r32;
	shl.b32 	%r1547, %r1546, 2;
	add.s32 	%r1549, %r1533, %r1547;
	st.shared.f32 	[%r1549], %f1535;
$L__BB0_34:
	setp.eq.s16 	%p721, %rs6, 0;
	@%p721 bra 	$L__BB0_36;
	div.u16 	%rs1294, 24, %rs1283;
	add.s16 	%rs1384, %rs1294, 1;
	bra.uni 	$L__BB0_37;
$L__BB0_36:
	div.u16 	%rs1384, 24, %rs1283;
$L__BB0_37:
	setp.lt.u16 	%p722, %rs1384, 5;
	@%p722 bra 	$L__BB0_1652;
	add.s32 	%r39, %r38, %r30;
	setp.gt.u32 	%p723, %r39, 23;
	@%p723 bra 	$L__BB0_42;
	mov.f32 	%f1536, 0f00000000;
	@%p1 bra 	$L__BB0_41;
	add.s32 	%r1550, %r34, %r33;
	add.s32 	%r1551, %r1550, %r39;
	mul.wide.u32 	%rd480, %r1551, 4;
	add.s64 	%rd481, %rd2, %rd480;
	ld.global.nc.f32 	%f1536, [%rd481+-5472];
$L__BB0_41:
	mad.lo.s32 	%r1552, %r39, 36, %r32;
	shl.b32 	%r1553, %r1552, 2;
	add.s32 	%r1555, %r1533, %r1553;
	st.shared.f32 	[%r1555], %f1536;
$L__BB0_42:
	setp.eq.s16 	%p724, %rs6, 0;
	@%p724 bra 	$L__BB0_44;
	div.u16 	%rs1297, 24, %rs1283;
	add.s16 	%rs1385, %rs1297, 1;
	bra.uni 	$L__BB0_45;
$L__BB0_44:
	div.u16 	%rs1385, 24, %rs1283;
$L__BB0_45:
	setp.lt.u16 	%p725, %rs1385, 6;
	@%p725 bra 	$L__BB0_1652;
	add.s32 	%r40, %r39, %r30;
	setp.gt.u32 	%p726, %r40, 23;
	@%p726 bra 	$L__BB0_50;
	mov.f32 	%f1537, 0f00000000;
	@%p1 bra 	$L__BB0_49;
	add.s32 	%r1556, %r34, %r33;
	add.s32 	%r1557, %r1556, %r40;
	mul.wide.u32 	%rd482, %r1557, 4;
	add.s64 	%rd483, %rd2, %rd482;
	ld.global.nc.f32 	%f1537, [%rd483+-5472];
$L__BB0_49:
	mad.lo.s32 	%r1558, %r40, 36, %r32;
	shl.b32 	%r1559, %r1558, 2;
	add.s32 	%r1561, %r1533, %r1559;
	st.shared.f32 	[%r1561], %f1537;
$L__BB0_50:
	setp.eq.s16 	%p727, %rs6, 0;
	@%p727 bra 	$L__BB0_52;
	div.u16 	%rs1300, 24, %rs1283;
	add.s16 	%rs1386, %rs1300, 1;
	bra.uni 	$L__BB0_53;
$L__BB0_52:
	div.u16 	%rs1386, 24, %rs1283;
$L__BB0_53:
	setp.lt.u16 	%p728, %rs1386, 7;
	@%p728 bra 	$L__BB0_1652;
	add.s32 	%r41, %r40, %r30;
	setp.gt.u32 	%p729, %r41, 23;
	@%p729 bra 	$L__BB0_58;
	mov.f32 	%f1538, 0f00000000;
	@%p1 bra 	$L__BB0_57;
	add.s32 	%r1562, %r34, %r33;
	add.s32 	%r1563, %r1562, %r41;
	mul.wide.u32 	%rd484, %r1563, 4;
	add.s64 	%rd485, %rd2, %rd484;
	ld.global.nc.f32 	%f1538, [%rd485+-5472];
$L__BB0_57:
	mad.lo.s32 	%r1564, %r41, 36, %r32;
	shl.b32 	%r1565, %r1564, 2;
	add.s32 	%r1567, %r1533, %r1565;
	st.shared.f32 	[%r1567], %f1538;
$L__BB0_58:
	setp.eq.s16 	%p730, %rs6, 0;
	@%p730 bra 	$L__BB0_60;
	div.u16 	%rs1303, 24, %rs1283;
	add.s16 	%rs1387, %rs1303, 1;
	bra.uni 	$L__BB0_61;
$L__BB0_60:
	div.u16 	%rs1387, 24, %rs1283;
$L__BB0_61:
	setp.lt.u16 	%p731, %rs1387, 8;
	@%p731 bra 	$L__BB0_1652;
	add.s32 	%r42, %r41, %r30;
	setp.gt.u32 	%p732, %r42, 23;
	@%p732 bra 	$L__BB0_66;
	mov.f32 	%f1539, 0f00000000;
	@%p1 bra 	$L__BB0_65;
	add.s32 	%r1568, %r34, %r33;
	add.s32 	%r1569, %r1568, %r42;
	mul.wide.u32 	%rd486, %r1569, 4;
	add.s64 	%rd487, %rd2, %rd486;
	ld.global.nc.f32 	%f1539, [%rd487+-5472];
$L__BB0_65:
	mad.lo.s32 	%r1570, %r42, 36, %r32;
	shl.b32 	%r1571, %r1570, 2;
	add.s32 	%r1573, %r1533, %r1571;
	st.shared.f32 	[%r1573], %f1539;
$L__BB0_66:
	setp.eq.s16 	%p733, %rs6, 0;
	@%p733 bra 	$L__BB0_68;
	div.u16 	%rs1306, 24, %rs1283;
	add.s16 	%rs1388, %rs1306, 1;
	bra.uni 	$L__BB0_69;
$L__BB0_68:
	div.u16 	%rs1388, 24, %rs1283;
$L__BB0_69:
	setp.lt.u16 	%p734, %rs1388, 9;
	@%p734 bra 	$L__BB0_1652;
	add.s32 	%r43, %r42, %r30;
	setp.gt.u32 	%p735, %r43, 23;
	@%p735 bra 	$L__BB0_74;
	mov.f32 	%f1540, 0f00000000;
	@%p1 bra 	$L__BB0_73;
	add.s32 	%r1574, %r34, %r33;
	add.s32 	%r1575, %r1574, %r43;
	mul.wide.u32 	%rd488, %r1575, 4;
	add.s64 	%rd489, %rd2, %rd488;
	ld.global.nc.f32 	%f1540, [%rd489+-5472];
$L__BB0_73:
	mad.lo.s32 	%r1576, %r43, 36, %r32;
	shl.b32 	%r1577, %r1576, 2;
	add.s32 	%r1579, %r1533, %r1577;
	st.shared.f32 	[%r1579], %f1540;
$L__BB0_74:
	setp.eq.s16 	%p736, %rs6, 0;
	@%p736 bra 	$L__BB0_76;
	div.u16 	%rs1309, 24, %rs1283;
	add.s16 	%rs1389, %rs1309, 1;
	bra.uni 	$L__BB0_77;
$L__BB0_76:
	div.u16 	%rs1389, 24, %rs1283;
$L__BB0_77:
	setp.lt.u16 	%p737, %rs1389, 10;
	@%p737 bra 	$L__BB0_1652;
	add.s32 	%r44, %r43, %r30;
	setp.gt.u32 	%p738, %r44, 23;
	@%p738 bra 	$L__BB0_82;
	mov.f32 	%f1541, 0f00000000;
	@%p1 bra 	$L__BB0_81;
	add.s32 	%r1580, %r34, %r33;
	add.s32 	%r1581, %r1580, %r44;
	mul.wide.u32 	%rd490, %r1581, 4;
	add.s64 	%rd491, %rd2, %rd490;
	ld.global.nc.f32 	%f1541, [%rd491+-5472];
$L__BB0_81:
	mad.lo.s32 	%r1582, %r44, 36, %r32;
	shl.b32 	%r1583, %r1582, 2;
	add.s32 	%r1585, %r1533, %r1583;
	st.shared.f32 	[%r1585], %f1541;
$L__BB0_82:
	setp.eq.s16 	%p739, %rs6, 0;
	@%p739 bra 	$L__BB0_84;
	div.u16 	%rs1312, 24, %rs1283;
	add.s16 	%rs1390, %rs1312, 1;
	bra.uni 	$L__BB0_85;
$L__BB0_84:
	div.u16 	%rs1390, 24, %rs1283;
$L__BB0_85:
	setp.lt.u16 	%p740, %rs1390, 11;
	@%p740 bra 	$L__BB0_1652;
	add.s32 	%r45, %r44, %r30;
	setp.gt.u32 	%p741, %r45, 23;
	@%p741 bra 	$L__BB0_90;
	mov.f32 	%f1542, 0f00000000;
	@%p1 bra 	$L__BB0_89;
	add.s32 	%r1586, %r34, %r33;
	add.s32 	%r1587, %r1586, %r45;
	mul.wide.u32 	%rd492, %r1587, 4;
	add.s64 	%rd493, %rd2, %rd492;
	ld.global.nc.f32 	%f1542, [%rd493+-5472];
$L__BB0_89:
	mad.lo.s32 	%r1588, %r45, 36, %r32;
	shl.b32 	%r1589, %r1588, 2;
	add.s32 	%r1591, %r1533, %r1589;
	st.shared.f32 	[%r1591], %f1542;
$L__BB0_90:
	setp.eq.s16 	%p742, %rs6, 0;
	@%p742 bra 	$L__BB0_92;
	div.u16 	%rs1315, 24, %rs1283;
	add.s16 	%rs1391, %rs1315, 1;
	bra.uni 	$L__BB0_93;
$L__BB0_92:
	div.u16 	%rs1391, 24, %rs1283;
$L__BB0_93:
	setp.lt.u16 	%p743, %rs1391, 12;
	@%p743 bra 	$L__BB0_1652;
	add.s32 	%r46, %r45, %r30;
	setp.gt.u32 	%p744, %r46, 23;
	@%p744 bra 	$L__BB0_98;
	mov.f32 	%f1543, 0f00000000;
	@%p1 bra 	$L__BB0_97;
	add.s32 	%r1592, %r34, %r33;
	add.s32 	%r1593, %r1592, %r46;
	mul.wide.u32 	%rd494, %r1593, 4;
	add.s64 	%rd495, %rd2, %rd494;
	ld.global.nc.f32 	%f1543, [%rd495+-5472];
$L__BB0_97:
	mad.lo.s32 	%r1594, %r46, 36, %r32;
	shl.b32 	%r1595, %r1594, 2;
	add.s32 	%r1597, %r1533, %r1595;
	st.shared.f32 	[%r1597], %f1543;
$L__BB0_98:
	setp.eq.s16 	%p745, %rs6, 0;
	@%p745 bra 	$L__BB0_100;
	div.u16 	%rs1318, 24, %rs1283;
	add.s16 	%rs1392, %rs1318, 1;
	bra.uni 	$L__BB0_101;
$L__BB0_100:
	div.u16 	%rs1392, 24, %rs1283;
$L__BB0_101:
	setp.lt.u16 	%p746, %rs1392, 13;
	@%p746 bra 	$L__BB0_1652;
	add.s32 	%r47, %r46, %r30;
	setp.gt.u32 	%p747, %r47, 23;
	@%p747 bra 	$L__BB0_106;
	mov.f32 	%f1544, 0f00000000;
	@%p1 bra 	$L__BB0_105;
	add.s32 	%r1598, %r34, %r33;
	add.s32 	%r1599, %r1598, %r47;
	mul.wide.u32 	%rd496, %r1599, 4;
	add.s64 	%rd497, %rd2, %rd496;
	ld.global.nc.f32 	%f1544, [%rd497+-5472];
$L__BB0_105:
	mad.lo.s32 	%r1600, %r47, 36, %r32;
	shl.b32 	%r1601, %r1600, 2;
	add.s32 	%r1603, %r1533, %r1601;
	st.shared.f32 	[%r1603], %f1544;
$L__BB0_106:
	setp.eq.s16 	%p748, %rs6, 0;
	@%p748 bra 	$L__BB0_108;
	div.u16 	%rs1321, 24, %rs1283;
	add.s16 	%rs1393, %rs1321, 1;
	bra.uni 	$L__BB0_109;
$L__BB0_108:
	div.u16 	%rs1393, 24, %rs1283;
$L__BB0_109:
	setp.lt.u16 	%p749, %rs1393, 14;
	@%p749 bra 	$L__BB0_1652;
	add.s32 	%r48, %r47, %r30;
	setp.gt.u32 	%p750, %r48, 23;
	@%p750 bra 	$L__BB0_114;
	mov.f32 	%f1545, 0f00000000;
	@%p1 bra 	$L__BB0_113;
	add.s32 	%r1604, %r34, %r33;
	add.s32 	%r1605, %r1604, %r48;
	mul.wide.u32 	%rd498, %r1605, 4;
	add.s64 	%rd499, %rd2, %rd498;
	ld.global.nc.f32 	%f1545, [%rd499+-5472];
$L__BB0_113:
	mad.lo.s32 	%r1606, %r48, 36, %r32;
	shl.b32 	%r1607, %r1606, 2;
	add.s32 	%r1609, %r1533, %r1607;
	st.shared.f32 	[%r1609], %f1545;
$L__BB0_114:
	setp.eq.s16 	%p751, %rs6, 0;
	@%p751 bra 	$L__BB0_116;
	div.u16 	%rs1324, 24, %rs1283;
	add.s16 	%rs1394, %rs1324, 1;
	bra.uni 	$L__BB0_117;
$L__BB0_116:
	div.u16 	%rs1394, 24, %rs1283;
$L__BB0_117:
	setp.lt.u16 	%p752, %rs1394, 15;
	@%p752 bra 	$L__BB0_1652;
	add.s32 	%r49, %r48, %r30;
	setp.gt.u32 	%p753, %r49, 23;
	@%p753 bra 	$L__BB0_122;
	mov.f32 	%f1546, 0f00000000;
	@%p1 bra 	$L__BB0_121;
	add.s32 	%r1610, %r34, %r33;
	add.s32 	%r1611, %r1610, %r49;
	mul.wide.u32 	%rd500, %r1611, 4;
	add.s64 	%rd501, %rd2, %rd500;
	ld.global.nc.f32 	%f1546, [%rd501+-5472];
$L__BB0_121:
	mad.lo.s32 	%r1612, %r49, 36, %r32;
	shl.b32 	%r1613, %r1612, 2;
	add.s32 	%r1615, %r1533, %r1613;
	st.shared.f32 	[%r1615], %f1546;
$L__BB0_122:
	setp.eq.s16 	%p754, %rs6, 0;
	@%p754 bra 	$L__BB0_124;
	div.u16 	%rs1327, 24, %rs1283;
	add.s16 	%rs1395, %rs1327, 1;
	bra.uni 	$L__BB0_125;
$L__BB0_124:
	div.u16 	%rs1395, 24, %rs1283;
$L__BB0_125:
	setp.lt.u16 	%p755, %rs1395, 16;
	@%p755 bra 	$L__BB0_1652;
	add.s32 	%r50, %r49, %r30;
	setp.gt.u32 	%p756, %r50, 23;
	@%p756 bra 	$L__BB0_130;
	mov.f32 	%f1547, 0f00000000;
	@%p1 bra 	$L__BB0_129;
	add.s32 	%r1616, %r34, %r33;
	add.s32 	%r1617, %r1616, %r50;
	mul.wide.u32 	%rd502, %r1617, 4;
	add.s64 	%rd503, %rd2, %rd502;
	ld.global.nc.f32 	%f1547, [%rd503+-5472];
$L__BB0_129:
	mad.lo.s32 	%r1618, %r50, 36, %r32;
	shl.b32 	%r1619, %r1618, 2;
	add.s32 	%r1621, %r1533, %r1619;
	st.shared.f32 	[%r1621], %f1547;
$L__BB0_130:
	setp.eq.s16 	%p757, %rs6, 0;
	@%p757 bra 	$L__BB0_132;
	div.u16 	%rs1330, 24, %rs1283;
	add.s16 	%rs1396, %rs1330, 1;
	bra.uni 	$L__BB0_133;
$L__BB0_132:
	div.u16 	%rs1396, 24, %rs1283;
$L__BB0_133:
	setp.lt.u16 	%p758, %rs1396, 17;
	@%p758 bra 	$L__BB0_1652;
	add.s32 	%r51, %r50, %r30;
	setp.gt.u32 	%p759, %r51, 23;
	@%p759 bra 	$L__BB0_138;
	mov.f32 	%f1548, 0f00000000;
	@%p1 bra 	$L__BB0_137;
	add.s32 	%r1622, %r34, %r33;
	add.s32 	%r1623, %r1622, %r51;
	mul.wide.u32 	%rd504, %r1623, 4;
	add.s64 	%rd505, %rd2, %rd504;
	ld.global.nc.f32 	%f1548, [%rd505+-5472];
$L__BB0_137:
	mad.lo.s32 	%r1624, %r51, 36, %r32;
	shl.b32 	%r1625, %r1624, 2;
	add.s32 	%r1627, %r1533, %r1625;
	st.shared.f32 	[%r1627], %f1548;
$L__BB0_138:
	setp.eq.s16 	%p760, %rs6, 0;
	@%p760 bra 	$L__BB0_140;
	div.u16 	%rs1333, 24, %rs1283;
	add.s16 	%rs1397, %rs1333, 1;
	bra.uni 	$L__BB0_141;
$L__BB0_140:
	div.u16 	%rs1397, 24, %rs1283;
$L__BB0_141:
	setp.lt.u16 	%p761, %rs1397, 18;
	@%p761 bra 	$L__BB0_1652;
	add.s32 	%r52, %r51, %r30;
	setp.gt.u32 	%p762, %r52, 23;
	@%p762 bra 	$L__BB0_146;
	mov.f32 	%f1549, 0f00000000;
	@%p1 bra 	$L__BB0_145;
	add.s32 	%r1628, %r34, %r33;
	add.s32 	%r1629, %r1628, %r52;
	mul.wide.u32 	%rd506, %r1629, 4;
	add.s64 	%rd507, %rd2, %rd506;
	ld.global.nc.f32 	%f1549, [%rd507+-5472];
$L__BB0_145:
	mad.lo.s32 	%r1630, %r52, 36, %r32;
	shl.b32 	%r1631, %r1630, 2;
	add.s32 	%r1633, %r1533, %r1631;
	st.shared.f32 	[%r1633], %f1549;
$L__BB0_146:
	setp.eq.s16 	%p763, %rs6, 0;
	@%p763 bra 	$L__BB0_148;
	div.u16 	%rs1336, 24, %rs1283;
	add.s16 	%rs1398, %rs1336, 1;
	bra.uni 	$L__BB0_149;
$L__BB0_148:
	div.u16 	%rs1398, 24, %rs1283;
$L__BB0_149:
	setp.lt.u16 	%p764, %rs1398, 19;
	@%p764 bra 	$L__BB0_1652;
	add.s32 	%r53, %r52, %r30;
	setp.gt.u32 	%p765, %r53, 23;
	@%p765 bra 	$L__BB0_154;
	mov.f32 	%f1550, 0f00000000;
	@%p1 bra 	$L__BB0_153;
	add.s32 	%r1634, %r34, %r33;
	add.s32 	%r1635, %r1634, %r53;
	mul.wide.u32 	%rd508, %r1635, 4;
	add.s64 	%rd509, %rd2, %rd508;
	ld.global.nc.f32 	%f1550, [%rd509+-5472];
$L__BB0_153:
	mad.lo.s32 	%r1636, %r53, 36, %r32;
	shl.b32 	%r1637, %r1636, 2;
	add.s32 	%r1639, %r1533, %r1637;
	st.shared.f32 	[%r1639], %f1550;
$L__BB0_154:
	setp.eq.s16 	%p766, %rs6, 0;
	@%p766 bra 	$L__BB0_156;
	div.u16 	%rs1339, 24, %rs1283;
	add.s16 	%rs1399, %rs1339, 1;
	bra.uni 	$L__BB0_157;
$L__BB0_156:
	div.u16 	%rs1399, 24, %rs1283;
$L__BB0_157:
	setp.lt.u16 	%p767, %rs1399, 20;
	@%p767 bra 	$L__BB0_1652;
	add.s32 	%r54, %r53, %r30;
	setp.gt.u32 	%p768, %r54, 23;
	@%p768 bra 	$L__BB0_162;
	mov.f32 	%f1551, 0f00000000;
	@%p1 bra 	$L__BB0_161;
	add.s32 	%r1640, %r34, %r33;
	add.s32 	%r1641, %r1640, %r54;
	mul.wide.u32 	%rd510, %r1641, 4;
	add.s64 	%rd511, %rd2, %rd510;
	ld.global.nc.f32 	%f1551, [%rd511+-5472];
$L__BB0_161:
	mad.lo.s32 	%r1642, %r54, 36, %r32;
	shl.b32 	%r1643, %r1642, 2;
	add.s32 	%r1645, %r1533, %r1643;
	st.shared.f32 	[%r1645], %f1551;
$L__BB0_162:
	setp.eq.s16 	%p769, %rs6, 0;
	@%p769 bra 	$L__BB0_164;
	div.u16 	%rs1342, 24, %rs1283;
	add.s16 	%rs1400, %rs1342, 1;
	bra.uni 	$L__BB0_165;
$L__BB0_164:
	div.u16 	%rs1400, 24, %rs1283;
$L__BB0_165:
	setp.lt.u16 	%p770, %rs1400, 21;
	@%p770 bra 	$L__BB0_1652;
	add.s32 	%r55, %r54, %r30;
	setp.gt.u32 	%p771, %r55, 23;
	@%p771 bra 	$L__BB0_170;
	mov.f32 	%f1552, 0f00000000;
	@%p1 bra 	$L__BB0_169;
	add.s32 	%r1646, %r34, %r33;
	add.s32 	%r1647, %r1646, %r55;
	mul.wide.u32 	%rd512, %r1647, 4;
	add.s64 	%rd513, %rd2, %rd512;
	ld.global.nc.f32 	%f1552, [%rd513+-5472];
$L__BB0_169:
	mad.lo.s32 	%r1648, %r55, 36, %r32;
	shl.b32 	%r1649, %r1648, 2;
	add.s32 	%r1651, %r1533, %r1649;
	st.shared.f32 	[%r1651], %f1552;
$L__BB0_170:
	setp.eq.s16 	%p772, %rs6, 0;
	@%p772 bra 	$L__BB0_172;
	div.u16 	%rs1345, 24, %rs1283;
	add.s16 	%rs1401, %rs1345, 1;
	bra.uni 	$L__BB0_173;
$L__BB0_172:
	div.u16 	%rs1401, 24, %rs1283;
$L__BB0_173:
	setp.lt.u16 	%p773, %rs1401, 22;
	@%p773 bra 	$L__BB0_1652;
	add.s32 	%r56, %r55, %r30;
	setp.gt.u32 	%p774, %r56, 23;
	@%p774 bra 	$L__BB0_178;
	mov.f32 	%f1553, 0f00000000;
	@%p1 bra 	$L__BB0_177;
	add.s32 	%r1652, %r34, %r33;
	add.s32 	%r1653, %r1652, %r56;
	mul.wide.u32 	%rd514, %r1653, 4;
	add.s64 	%rd515, %rd2, %rd514;
	ld.global.nc.f32 	%f1553, [%rd515+-5472];
$L__BB0_177:
	mad.lo.s32 	%r1654, %r56, 36, %r32;
	shl.b32 	%r1655, %r1654, 2;
	add.s32 	%r1657, %r1533, %r1655;
	st.shared.f32 	[%r1657], %f1553;
$L__BB0_178:
	setp.eq.s16 	%p775, %rs6, 0;
	@%p775 bra 	$L__BB0_180;
	div.u16 	%rs1348, 24, %rs1283;
	add.s16 	%rs1402, %rs1348, 1;
	bra.uni 	$L__BB0_181;
$L__BB0_180:
	div.u16 	%rs1402, 24, %rs1283;
$L__BB0_181:
	setp.lt.u16 	%p776, %rs1402, 23;
	@%p776 bra 	$L__BB0_1652;
	add.s32 	%r57, %r56, %r30;
	setp.gt.u32 	%p777, %r57, 23;
	@%p777 bra 	$L__BB0_186;
	mov.f32 	%f1554, 0f00000000;
	@%p1 bra 	$L__BB0_185;
	add.s32 	%r1658, %r34, %r33;
	add.s32 	%r1659, %r1658, %r57;
	mul.wide.u32 	%rd516, %r1659, 4;
	add.s64 	%rd517, %rd2, %rd516;
	ld.global.nc.f32 	%f1554, [%rd517+-5472];
$L__BB0_185:
	mad.lo.s32 	%r1660, %r57, 36, %r32;
	shl.b32 	%r1661, %r1660, 2;
	add.s32 	%r1663, %r1533, %r1661;
	st.shared.f32 	[%r1663], %f1554;
$L__BB0_186:
	setp.eq.s16 	%p778, %rs6, 0;
	@%p778 bra 	$L__BB0_188;
	div.u16 	%rs1351, 24, %rs1283;
	add.s16 	%rs1403, %rs1351, 1;
	bra.uni 	$L__BB0_189;
$L__BB0_188:
	div.u16 	%rs1403, 24, %rs1283;
$L__BB0_189:
	setp.lt.u16 	%p779, %rs1403, 24;
	@%p779 bra 	$L__BB0_1652;
	add.s32 	%r58, %r57, %r30;
	setp.gt.u32 	%p780, %r58, 23;
	@%p780 bra 	$L__BB0_194;
	mov.f32 	%f1555, 0f00000000;
	@%p1 bra 	$L__BB0_193;
	add.s32 	%r1664, %r34, %r33;
	add.s32 	%r1665, %r1664, %r58;
	mul.wide.u32 	%rd518, %r1665, 4;
	add.s64 	%rd519, %rd2, %rd518;
	ld.global.nc.f32 	%f1555, [%rd519+-5472];
$L__BB0_193:
	mad.lo.s32 	%r1666, %r58, 36, %r32;
	shl.b32 	%r1667, %r1666, 2;
	add.s32 	%r1669, %r1533, %r1667;
	st.shared.f32 	[%r1669], %f1555;
$L__BB0_194:
	setp.eq.s16 	%p781, %rs6, 0;
	setp.gt.u32 	%p782, %r5, 71;
	or.pred  	%p783, %p781, %p782;
	@%p783 bra 	$L__BB0_1652;
	add.s32 	%r59, %r58, %r30;
	setp.gt.u32 	%p784, %r59, 23;
	@%p784 bra 	$L__BB0_1652;
	mov.f32 	%f1556, 0f00000000;
	@%p1 bra 	$L__BB0_198;
	add.s32 	%r1670, %r34, %r33;
	add.s32 	%r1671, %r1670, %r59;
	mul.wide.u32 	%rd520, %r1671, 4;
	add.s64 	%rd521, %rd2, %rd520;
	ld.global.nc.f32 	%f1556, [%rd521+-5472];
$L__BB0_198:
	mad.lo.s32 	%r1672, %r59, 36, %r32;
	shl.b32 	%r1673, %r1672, 2;
	add.s32 	%r1675, %r1533, %r1673;
	st.shared.f32 	[%r1675], %f1556;
	bra.uni 	$L__BB0_1652;
$L__BB0_199:
	setp.gt.u32 	%p17, %r1, 27;
	setp.ne.s32 	%p18, %r4, 13;
	or.pred  	%p19, %p17, %p18;
	@%p19 bra 	$L__BB0_387;
	and.b16  	%rs1214, %rs5, 255;
	rem.u16 	%rs73, 24, %rs1214;
	mad.lo.s32 	%r60, %r28, 6, %r29;
	shl.b32 	%r1380, %r2, 2;
	add.s32 	%r1381, %r1380, %r28;
	mul.lo.s32 	%r61, %r1381, 1344;
	mul.lo.s32 	%r62, %r29, 24;
	setp.lt.u16 	%p639, %rs631, 6;
	and.b16  	%rs1216, %rs3, 255;
	setp.eq.s16 	%p640, %rs1216, 5;
	or.pred  	%p2, %p639, %p640;
	mov.f32 	%f1557, 0f00000000;
	@%p2 bra 	$L__BB0_202;
	cvt.u64.u16 	%rd416, %rs1;
	add.s32 	%r1382, %r62, %r61;
	cvt.u64.u32 	%rd417, %r1382;
	add.s64 	%rd418, %rd417, %rd416;
	shl.b64 	%rd419, %rd418, 2;
	add.s64 	%rd420, %rd2, %rd419;
	ld.global.nc.f32 	%f1557, [%rd420+-480];
$L__BB0_202:
	mad.lo.s32 	%r1383, %r27, 36, %r60;
	shl.b32 	%r1384, %r1383, 2;
	mov.u32 	%r1385, _ZZ25fused_pointwise_depthwiseE12shared_input;
	add.s32 	%r63, %r1385, %r1384;
	st.shared.f32 	[%r63], %f1557;
	add.s32 	%r64, %r30, %r27;
	setp.gt.u32 	%p641, %r64, 23;
	@%p641 bra 	$L__BB0_206;
	mov.f32 	%f1558, 0f00000000;
	@%p2 bra 	$L__BB0_205;
	add.s32 	%r1386, %r62, %r61;
	add.s32 	%r1387, %r1386, %r64;
	mul.wide.u32 	%rd421, %r1387, 4;
	add.s64 	%rd422, %rd2, %rd421;
	ld.global.nc.f32 	%f1558, [%rd422+-480];
$L__BB0_205:
	shl.b32 	%r1388, %r31, 2;
	add.s32 	%r1389, %r63, %r1388;
	st.shared.f32 	[%r1389], %f1558;
$L__BB0_206:
	setp.eq.s16 	%p642, %rs73, 0;
	@%p642 bra 	$L__BB0_208;
	div.u16 	%rs1219, 24, %rs1214;
	add.s16 	%rs1404, %rs1219, 1;
	bra.uni 	$L__BB0_209;
$L__BB0_208:
	div.u16 	%rs1404, 24, %rs1214;
$L__BB0_209:
	setp.lt.u16 	%p643, %rs1404, 3;
	@%p643 bra 	$L__BB0_1652;
	add.s32 	%r65, %r64, %r30;
	setp.gt.u32 	%p644, %r65, 23;
	@%p644 bra 	$L__BB0_214;
	mov.f32 	%f1559, 0f00000000;
	@%p2 bra 	$L__BB0_213;
	add.s32 	%r1390, %r62, %r61;
	add.s32 	%r1391, %r1390, %r65;
	mul.wide.u32 	%rd423, %r1391, 4;
	add.s64 	%rd424, %rd2, %rd423;
	ld.global.nc.f32 	%f1559, [%rd424+-480];
$L__BB0_213:
	mad.lo.s32 	%r1392, %r65, 36, %r60;
	shl.b32 	%r1393, %r1392, 2;
	add.s32 	%r1395, %r1385, %r1393;
	st.shared.f32 	[%r1395], %f1559;
$L__BB0_214:
	setp.eq.s16 	%p645, %rs73, 0;
	@%p645 bra 	$L__BB0_216;
	div.u16 	%rs1222, 24, %rs1214;
	add.s16 	%rs1405, %rs1222, 1;
	bra.uni 	$L__BB0_217;
$L__BB0_216:
	div.u16 	%rs1405, 24, %rs1214;
$L__BB0_217:
	setp.lt.u16 	%p646, %rs1405, 4;
	@%p646 bra 	$L__BB0_1652;
	add.s32 	%r66, %r65, %r30;
	setp.gt.u32 	%p647, %r66, 23;
	@%p647 bra 	$L__BB0_222;
	mov.f32 	%f1560, 0f00000000;
	@%p2 bra 	$L__BB0_221;
	add.s32 	%r1396, %r62, %r61;
	add.s32 	%r1397, %r1396, %r66;
	mul.wide.u32 	%rd425, %r1397, 4;
	add.s64 	%rd426, %rd2, %rd425;
	ld.global.nc.f32 	%f1560, [%rd426+-480];
$L__BB0_221:
	mad.lo.s32 	%r1398, %r66, 36, %r60;
	shl.b32 	%r1399, %r1398, 2;
	add.s32 	%r1401, %r1385, %r1399;
	st.shared.f32 	[%r1401], %f1560;
$L__BB0_222:
	setp.eq.s16 	%p648, %rs73, 0;
	@%p648 bra 	$L__BB0_224;
	div.u16 	%rs1225, 24, %rs1214;
	add.s16 	%rs1406, %rs1225, 1;
	bra.uni 	$L__BB0_225;
$L__BB0_224:
	div.u16 	%rs1406, 24, %rs1214;
$L__BB0_225:
	setp.lt.u16 	%p649, %rs1406, 5;
	@%p649 bra 	$L__BB0_1652;
	add.s32 	%r67, %r66, %r30;
	setp.gt.u32 	%p650, %r67, 23;
	@%p650 bra 	$L__BB0_230;
	mov.f32 	%f1561, 0f00000000;
	@%p2 bra 	$L__BB0_229;
	add.s32 	%r1402, %r62, %r61;
	add.s32 	%r1403, %r1402, %r67;
	mul.wide.u32 	%rd427, %r1403, 4;
	add.s64 	%rd428, %rd2, %rd427;
	ld.global.nc.f32 	%f1561, [%rd428+-480];
$L__BB0_229:
	mad.lo.s32 	%r1404, %r67, 36, %r60;
	shl.b32 	%r1405, %r1404, 2;
	add.s32 	%r1407, %r1385, %r1405;
	st.shared.f32 	[%r1407], %f1561;
$L__BB0_230:
	setp.eq.s16 	%p651, %rs73, 0;
	@%p651 bra 	$L__BB0_232;
	div.u16 	%rs1228, 24, %rs1214;
	add.s16 	%rs1407, %rs1228, 1;
	bra.uni 	$L__BB0_233;
$L__BB0_232:
	div.u16 	%rs1407, 24, %rs1214;
$L__BB0_233:
	setp.lt.u16 	%p652, %rs1407, 6;
	@%p652 bra 	$L__BB0_1652;
	add.s32 	%r68, %r67, %r30;
	setp.gt.u32 	%p653, %r68, 23;
	@%p653 bra 	$L__BB0_238;
	mov.f32 	%f1562, 0f00000000;
	@%p2 bra 	$L__BB0_237;
	add.s32 	%r1408, %r62, %r61;
	add.s32 	%r1409, %r1408, %r68;
	mul.wide.u32 	%rd429, %r1409, 4;
	add.s64 	%rd430, %rd2, %rd429;
	ld.global.nc.f32 	%f1562, [%rd430+-480];
$L__BB0_237:
	mad.lo.s32 	%r1410, %r68, 36, %r60;
	shl.b32 	%r1411, %r1410, 2;
	add.s32 	%r1413, %r1385, %r1411;
	st.shared.f32 	[%r1413], %f1562;
$L__BB0_238:
	setp.eq.s16 	%p654, %rs73, 0;
	@%p654 bra 	$L__BB0_240;
	div.u16 	%rs1231, 24, %rs1214;
	add.s16 	%rs1408, %rs1231, 1;
	bra.uni 	$L__BB0_241;
$L__BB0_240:
	div.u16 	%rs1408, 24, %rs1214;
$L__BB0_241:
	setp.lt.u16 	%p655, %rs1408, 7;
	@%p655 bra 	$L__BB0_1652;
	add.s32 	%r69, %r68, %r30;
	setp.gt.u32 	%p656, %r69, 23;
	@%p656 bra 	$L__BB0_246;
	mov.f32 	%f1563, 0f00000000;
	@%p2 bra 	$L__BB0_245;
	add.s32 	%r1414, %r62, %r61;
	add.s32 	%r1415, %r1414, %r69;
	mul.wide.u32 	%rd431, %r1415, 4;
	add.s64 	%rd432, %rd2, %rd431;
	ld.global.nc.f32 	%f1563, [%rd432+-480];
$L__BB0_245:
	mad.lo.s32 	%r1416, %r69, 36, %r60;
	shl.b32 	%r1417, %r1416, 2;
	add.s32 	%r1419, %r1385, %r1417;
	st.shared.f32 	[%r1419], %f1563;
$L__BB0_246:
	setp.eq.s16 	%p657, %rs73, 0;
	@%p657 bra 	$L__BB0_248;
	div.u16 	%rs1234, 24, %rs1214;
	add.s16 	%rs1409, %rs1234, 1;
	bra.uni 	$L__BB0_249;
$L__BB0_248:
	div.u16 	%rs1409, 24, %rs1214;
$L__BB0_249:
	setp.lt.u16 	%p658, %rs1409, 8;
	@%p658 bra 	$L__BB0_1652;
	add.s32 	%r70, %r69, %r30;
	setp.gt.u32 	%p659, %r70, 23;
	@%p659 bra 	$L__BB0_254;
	mov.f32 	%f1564, 0f00000000;
	@%p2 bra 	$L__BB0_253;
	add.s32 	%r1420, %r62, %r61;
	add.s32 	%r1421, %r1420, %r70;
	mul.wide.u32 	%rd433, %r1421, 4;
	add.s64 	%rd434, %rd2, %rd433;
	ld.global.nc.f32 	%f1564, [%rd434+-480];
$L__BB0_253:
	mad.lo.s32 	%r1422, %r70, 36, %r60;
	shl.b32 	%r1423, %r1422, 2;
	add.s32 	%r1425, %r1385, %r1423;
	st.shared.f32 	[%r1425], %f1564;
$L__BB0_254:
	setp.eq.s16 	%p660, %rs73, 0;
	@%p660 bra 	$L__BB0_256;
	div.u16 	%rs1237, 24, %rs1214;
	add.s16 	%rs1410, %rs1237, 1;
	bra.uni 	$L__BB0_257;
$L__BB0_256:
	div.u16 	%rs1410, 24, %rs1214;
$L__BB0_257:
	setp.lt.u16 	%p661, %rs1410, 9;
	@%p661 bra 	$L__BB0_1652;
	add.s32 	%r71, %r70, %r30;
	setp.gt.u32 	%p662, %r71, 23;
	@%p662 bra 	$L__BB0_262;
	mov.f32 	%f1565, 0f00000000;
	@%p2 bra 	$L__BB0_261;
	add.s32 	%r1426, %r62, %r61;
	add.s32 	%r1427, %r1426, %r71;
	mul.wide.u32 	%rd435, %r1427, 4;
	add.s64 	%rd436, %rd2, %rd435;
	ld.global.nc.f32 	%f1565, [%rd436+-480];
$L__BB0_261:
	mad.lo.s32 	%r1428, %r71, 36, %r60;
	shl.b32 	%r1429, %r1428, 2;
	add.s32 	%r1431, %r1385, %r1429;
	st.shared.f32 	[%r1431], %f1565;
$L__BB0_262:
	setp.eq.s16 	%p663, %rs73, 0;
	@%p663 bra 	$L__BB0_264;
	div.u16 	%rs1240, 24, %rs1214;
	add.s16 	%rs1411, %rs1240, 1;
	bra.uni 	$L__BB0_265;
$L__BB0_264:
	div.u16 	%rs1411, 24, %rs1214;
$L__BB0_265:
	setp.lt.u16 	%p664, %rs1411, 10;
	@%p664 bra 	$L__BB0_1652;
	add.s32 	%r72, %r71, %r30;
	setp.gt.u32 	%p665, %r72, 23;
	@%p665 bra 	$L__BB0_270;
	mov.f32 	%f1566, 0f00000000;
	@%p2 bra 	$L__BB0_269;
	add.s32 	%r1432, %r62, %r61;
	add.s32 	%r1433, %r1432, %r72;
	mul.wide.u32 	%rd437, %r1433, 4;
	add.s64 	%rd438, %rd2, %rd437;
	ld.global.nc.f32 	%f1566, [%rd438+-480];
$L__BB0_269:
	mad.lo.s32 	%r1434, %r72, 36, %r60;
	shl.b32 	%r1435, %r1434, 2;
	add.s32 	%r1437, %r1385, %r1435;
	st.shared.f32 	[%r1437], %f1566;
$L__BB0_270:
	setp.eq.s16 	%p666, %rs73, 0;
	@%p666 bra 	$L__BB0_272;
	div.u16 	%rs1243, 24, %rs1214;
	add.s16 	%rs1412, %rs1243, 1;
	bra.uni 	$L__BB0_273;
$L__BB0_272:
	div.u16 	%rs1412, 24, %rs1214;
$L__BB0_273:
	setp.lt.u16 	%p667, %rs1412, 11;
	@%p667 bra 	$L__BB0_1652;
	add.s32 	%r73, %r72, %r30;
	setp.gt.u32 	%p668, %r73, 23;
	@%p668 bra 	$L__BB0_278;
	mov.f32 	%f1567, 0f00000000;
	@%p2 bra 	$L__BB0_277;
	add.s32 	%r1438, %r62, %r61;
	add.s32 	%r1439, %r1438, %r73;
	mul.wide.u32 	%rd439, %r1439, 4;
	add.s64 	%rd440, %rd2, %rd439;
	ld.global.nc.f32 	%f1567, [%rd440+-480];
$L__BB0_277:
	mad.lo.s32 	%r1440, %r73, 36, %r60;
	shl.b32 	%r1441, %r1440, 2;
	add.s32 	%r1443, %r1385, %r1441;
	st.shared.f32 	[%r1443], %f1567;
$L__BB0_278:
	setp.eq.s16 	%p669, %rs73, 0;
	@%p669 bra 	$L__BB0_280;
	div.u16 	%rs1246, 24, %rs1214;
	add.s16 	%rs1413, %rs1246, 1;
	bra.uni 	$L__BB0_281;
$L__BB0_280:
	div.u16 	%rs1413, 24, %rs1214;
$L__BB0_281:
	setp.lt.u16 	%p670, %rs1413, 12;
	@%p670 bra 	$L__BB0_1652;
	add.s32 	%r74, %r73, %r30;
	setp.gt.u32 	%p671, %r74, 23;
	@%p671 bra 	$L__BB0_286;
	mov.f32 	%f1568, 0f00000000;
	@%p2 bra 	$L__BB0_285;
	add.s32 	%r1444, %r62, %r61;
	add.s32 	%r1445, %r1444, %r74;
	mul.wide.u32 	%rd441, %r1445, 4;
	add.s64 	%rd442, %rd2, %rd441;
	ld.global.nc.f32 	%f1568, [%rd442+-480];
$L__BB0_285:
	mad.lo.s32 	%r1446, %r74, 36, %r60;
	shl.b32 	%r1447, %r1446, 2;
	add.s32 	%r1449, %r1385, %r1447;
	st.shared.f32 	[%r1449], %f1568;
$L__BB0_286:
	setp.eq.s16 	%p672, %rs73, 0;
	@%p672 bra 	$L__BB0_288;
	div.u16 	%rs1249, 24, %rs1214;
	add.s16 	%rs1414, %rs1249, 1;
	bra.uni 	$L__BB0_289;
$L__BB0_288:
	div.u16 	%rs1414, 24, %rs1214;
$L__BB0_289:
	setp.lt.u16 	%p673, %rs1414, 13;
	@%p673 bra 	$L__BB0_1652;
	add.s32 	%r75, %r74, %r30;
	setp.gt.u32 	%p674, %r75, 23;
	@%p674 bra 	$L__BB0_294;
	mov.f32 	%f1569, 0f00000000;
	@%p2 bra 	$L__BB0_293;
	add.s32 	%r1450, %r62, %r61;
	add.s32 	%r1451, %r1450, %r75;
	mul.wide.u32 	%rd443, %r1451, 4;
	add.s64 	%rd444, %rd2, %rd443;
	ld.global.nc.f32 	%f1569, [%rd444+-480];
$L__BB0_293:
	mad.lo.s32 	%r1452, %r75, 36, %r60;
	shl.b32 	%r1453, %r1452, 2;
	add.s32 	%r1455, %r1385, %r1453;
	st.shared.f32 	[%r1455], %f1569;
$L__BB0_294:
	setp.eq.s16 	%p675, %rs73, 0;
	@%p675 bra 	$L__BB0_296;
	div.u16 	%rs1252, 24, %rs1214;
	add.s16 	%rs1415, %rs1252, 1;
	bra.uni 	$L__BB0_297;
$L__BB0_296:
	div.u16 	%rs1415, 24, %rs1214;
$L__BB0_297:
	setp.lt.u16 	%p676, %rs1415, 14;
	@%p676 bra 	$L__BB0_1652;
	add.s32 	%r76, %r75, %r30;
	setp.gt.u32 	%p677, %r76, 23;
	@%p677 bra 	$L__BB0_302;
	mov.f32 	%f1570, 0f00000000;
	@%p2 bra 	$L__BB0_301;
	add.s32 	%r1456, %r62, %r61;
	add.s32 	%r1457, %r1456, %r76;
	mul.wide.u32 	%rd445, %r1457, 4;
	add.s64 	%rd446, %rd2, %rd445;
	ld.global.nc.f32 	%f1570, [%rd446+-480];
$L__BB0_301:
	mad.lo.s32 	%r1458, %r76, 36, %r60;
	shl.b32 	%r1459, %r1458, 2;
	add.s32 	%r1461, %r1385, %r1459;
	st.shared.f32 	[%r1461], %f1570;
$L__BB0_302:
	setp.eq.s16 	%p678, %rs73, 0;
	@%p678 bra 	$L__BB0_304;
	div.u16 	%rs1255, 24, %rs1214;
	add.s16 	%rs1416, %rs1255, 1;
	bra.uni 	$L__BB0_305;
$L__BB0_304:
	div.u16 	%rs1416, 24, %rs1214;
$L__BB0_305:
	setp.lt.u16 	%p679, %rs1416, 15;
	@%p679 bra 	$L__BB0_1652;
	add.s32 	%r77, %r76, %r30;
	setp.gt.u32 	%p680, %r77, 23;
	@%p680 bra 	$L__BB0_310;
	mov.f32 	%f1571, 0f00000000;
	@%p2 bra 	$L__BB0_309;
	add.s32 	%r1462, %r62, %r61;
	add.s32 	%r1463, %r1462, %r77;
	mul.wide.u32 	%rd447, %r1463, 4;
	add.s64 	%rd448, %rd2, %rd447;
	ld.global.nc.f32 	%f1571, [%rd448+-480];
$L__BB0_309:
	mad.lo.s32 	%r1464, %r77, 36, %r60;
	shl.b32 	%r1465, %r1464, 2;
	add.s32 	%r1467, %r1385, %r1465;
	st.shared.f32 	[%r1467], %f1571;
$L__BB0_310:
	setp.eq.s16 	%p681, %rs73, 0;
	@%p681 bra 	$L__BB0_312;
	div.u16 	%rs1258, 24, %rs1214;
	add.s16 	%rs1417, %rs1258, 1;
	bra.uni 	$L__BB0_313;
$L__BB0_312:
	div.u16 	%rs1417, 24, %rs1214;
$L__BB0_313:
	setp.lt.u16 	%p682, %rs1417, 16;
	@%p682 bra 	$L__BB0_1652;
	add.s32 	%r78, %r77, %r30;
	setp.gt.u32 	%p683, %r78, 23;
	@%p683 bra 	$L__BB0_318;
	mov.f32 	%f1572, 0f00000000;
	@%p2 bra 	$L__BB0_317;
	add.s32 	%r1468, %r62, %r61;
	add.s32 	%r1469, %r1468, %r78;
	mul.wide.u32 	%rd449, %r1469, 4;
	add.s64 	%rd450, %rd2, %rd449;
	ld.global.nc.f32 	%f1572, [%rd450+-480];
$L__BB0_317:
	mad.lo.s32 	%r1470, %r78, 36, %r60;
	shl.b32 	%r1471, %r1470, 2;
	add.s32 	%r1473, %r1385, %r1471;
	st.shared.f32 	[%r1473], %f1572;
$L__BB0_318:
	setp.eq.s16 	%p684, %rs73, 0;
	@%p684 bra 	$L__BB0_320;
	div.u16 	%rs1261, 24, %rs1214;
	add.s16 	%rs1418, %rs1261, 1;
	bra.uni 	$L__BB0_321;
$L__BB0_320:
	div.u16 	%rs1418, 24, %rs1214;
$L__BB0_321:
	setp.lt.u16 	%p685, %rs1418, 17;
	@%p685 bra 	$L__BB0_1652;
	add.s32 	%r79, %r78, %r30;
	setp.gt.u32 	%p686, %r79, 23;
	@%p686 bra 	$L__BB0_326;
	mov.f32 	%f1573, 0f00000000;
	@%p2 bra 	$L__BB0_325;
	add.s32 	%r1474, %r62, %r61;
	add.s32 	%r1475, %r1474, %r79;
	mul.wide.u32 	%rd451, %r1475, 4;
	add.s64 	%rd452, %rd2, %rd451;
	ld.global.nc.f32 	%f1573, [%rd452+-480];
$L__BB0_325:
	mad.lo.s32 	%r1476, %r79, 36, %r60;
	shl.b32 	%r1477, %r1476, 2;
	add.s32 	%r1479, %r1385, %r1477;
	st.shared.f32 	[%r1479], %f1573;
$L__BB0_326:
	setp.eq.s16 	%p687, %rs73, 0;
	@%p687 bra 	$L__BB0_328;
	div.u16 	%rs1264, 24, %rs1214;
	add.s16 	%rs1419, %rs1264, 1;
	bra.uni 	$L__BB0_329;
$L__BB0_328:
	div.u16 	%rs1419, 24, %rs1214;
$L__BB0_329:
	setp.lt.u16 	%p688, %rs1419, 18;
	@%p688 bra 	$L__BB0_1652;
	add.s32 	%r80, %r79, %r30;
	setp.gt.u32 	%p689, %r80, 23;
	@%p689 bra 	$L__BB0_334;
	mov.f32 	%f1574, 0f00000000;
	@%p2 bra 	$L__BB0_333;
	add.s32 	%r1480, %r62, %r61;
	add.s32 	%r1481, %r1480, %r80;
	mul.wide.u32 	%rd453, %r1481, 4;
	add.s64 	%rd454, %rd2, %rd453;
	ld.global.nc.f32 	%f1574, [%rd454+-480];
$L__BB0_333:
	mad.lo.s32 	%r1482, %r80, 36, %r60;
	shl.b32 	%r1483, %r1482, 2;
	add.s32 	%r1485, %r1385, %r1483;
	st.shared.f32 	[%r1485], %f1574;
$L__BB0_334:
	setp.eq.s16 	%p690, %rs73, 0;
	@%p690 bra 	$L__BB0_336;
	div.u16 	%rs1267, 24, %rs1214;
	add.s16 	%rs1420, %rs1267, 1;
	bra.uni 	$L__BB0_337;
$L__BB0_336:
	div.u16 	%rs1420, 24, %rs1214;
$L__BB0_337:
	setp.lt.u16 	%p691, %rs1420, 19;
	@%p691 bra 	$L__BB0_1652;
	add.s32 	%r81, %r80, %r30;
	setp.gt.u32 	%p692, %r81, 23;
	@%p692 bra 	$L__BB0_342;
	mov.f32 	%f1575, 0f00000000;
	@%p2 bra 	$L__BB0_341;
	add.s32 	%r1486, %r62, %r61;
	add.s32 	%r1487, %r1486, %r81;
	mul.wide.u32 	%rd455, %r1487, 4;
	add.s64 	%rd456, %rd2, %rd455;
	ld.global.nc.f32 	%f1575, [%rd456+-480];
$L__BB0_341:
	mad.lo.s32 	%r1488, %r81, 36, %r60;
	shl.b32 	%r1489, %r1488, 2;
	add.s32 	%r1491, %r1385, %r1489;
	st.shared.f32 	[%r1491], %f1575;
$L__BB0_342:
	setp.eq.s16 	%p693, %rs73, 0;
	@%p693 bra 	$L__BB0_344;
	div.u16 	%rs1270, 24, %rs1214;
	add.s16 	%rs1421, %rs1270, 1;
	bra.uni 	$L__BB0_345;
$L__BB0_344:
	div.u16 	%rs1421, 24, %rs1214;
$L__BB0_345:
	setp.lt.u16 	%p694, %rs1421, 20;
	@%p694 bra 	$L__BB0_1652;
	add.s32 	%r82, %r81, %r30;
	setp.gt.u32 	%p695, %r82, 23;
	@%p695 bra 	$L__BB0_350;
	mov.f32 	%f1576, 0f00000000;
	@%p2 bra 	$L__BB0_349;
	add.s32 	%r1492, %r62, %r61;
	add.s32 	%r1493, %r1492, %r82;
	mul.wide.u32 	%rd457, %r1493, 4;
	add.s64 	%rd458, %rd2, %rd457;
	ld.global.nc.f32 	%f1576, [%rd458+-480];
$L__BB0_349:
	mad.lo.s32 	%r1494, %r82, 36, %r60;
	shl.b32 	%r1495, %r1494, 2;
	add.s32 	%r1497, %r1385, %r1495;
	st.shared.f32 	[%r1497], %f1576;
$L__BB0_350:
	setp.eq.s16 	%p696, %rs73, 0;
	@%p696 bra 	$L__BB0_352;
	div.u16 	%rs1273, 24, %rs1214;
	add.s16 	%rs1422, %rs1273, 1;
	bra.uni 	$L__BB0_353;
$L__BB0_352:
	div.u16 	%rs1422, 24, %rs1214;
$L__BB0_353:
	setp.lt.u16 	%p697, %rs1422, 21;
	@%p697 bra 	$L__BB0_1652;
	add.s32 	%r83, %r82, %r30;
	setp.gt.u32 	%p698, %r83, 23;
	@%p698 bra 	$L__BB0_358;
	mov.f32 	%f1577, 0f00000000;
	@%p2 bra 	$L__BB0_357;
	add.s32 	%r1498, %r62, %r61;
	add.s32 	%r1499, %r1498, %r83;
	mul.wide.u32 	%rd459, %r1499, 4;
	add.s64 	%rd460, %rd2, %rd459;
	ld.global.nc.f32 	%f1577, [%rd460+-480];
$L__BB0_357:
	mad.lo.s32 	%r1500, %r83, 36, %r60;
	shl.b32 	%r1501, %r1500, 2;
	add.s32 	%r1503, %r1385, %r1501;
	st.shared.f32 	[%r1503], %f1577;
$L__BB0_358:
	setp.eq.s16 	%p699, %rs73, 0;
	@%p699 bra 	$L__BB0_360;
	div.u16 	%rs1276, 24, %rs1214;
	add.s16 	%rs1423, %rs1276, 1;
	bra.uni 	$L__BB0_361;
$L__BB0_360:
	div.u16 	%rs1423, 24, %rs1214;
$L__BB0_361:
	setp.lt.u16 	%p700, %rs1423, 22;
	@%p700 bra 	$L__BB0_1652;
	add.s32 	%r84, %r83, %r30;
	setp.gt.u32 	%p701, %r84, 23;
	@%p701 bra 	$L__BB0_366;
	mov.f32 	%f1578, 0f00000000;
	@%p2 bra 	$L__BB0_365;
	add.s32 	%r1504, %r62, %r61;
	add.s32 	%r1505, %r1504, %r84;
	mul.wide.u32 	%rd461, %r1505, 4;
	add.s64 	%rd462, %rd2, %rd461;
	ld.global.nc.f32 	%f1578, [%rd462+-480];
$L__BB0_365:
	mad.lo.s32 	%r1506, %r84, 36, %r60;
	shl.b32 	%r1507, %r1506, 2;
	add.s32 	%r1509, %r1385, %r1507;
	st.shared.f32 	[%r1509], %f1578;
$L__BB0_366:
	setp.eq.s16 	%p702, %rs73, 0;
	@%p702 bra 	$L__BB0_368;
	div.u16 	%rs1279, 24, %rs1214;
	add.s16 	%rs1424, %rs1279, 1;
	bra.uni 	$L__BB0_369;
$L__BB0_368:
	div.u16 	%rs1424, 24, %rs1214;
$L__BB0_369:
	setp.lt.u16 	%p703, %rs1424, 23;
	@%p703 bra 	$L__BB0_1652;
	add.s32 	%r85, %r84, %r30;
	setp.gt.u32 	%p704, %r85, 23;
	@%p704 bra 	$L__BB0_374;
	mov.f32 	%f1579, 0f00000000;
	@%p2 bra 	$L__BB0_373;
	add.s32 	%r1510, %r62, %r61;
	add.s32 	%r1511, %r1510, %r85;
	mul.wide.u32 	%rd463, %r1511, 4;
	add.s64 	%rd464, %rd2, %rd463;
	ld.global.nc.f32 	%f1579, [%rd464+-480];
$L__BB0_373:
	mad.lo.s32 	%r1512, %r85, 36, %r60;
	shl.b32 	%r1513, %r1512, 2;
	add.s32 	%r1515, %r1385, %r1513;
	st.shared.f32 	[%r1515], %f1579;
$L__BB0_374:
	setp.eq.s16 	%p705, %rs73, 0;
	@%p705 bra 	$L__BB0_376;
	div.u16 	%rs1282, 24, %rs1214;
	add.s16 	%rs1425, %rs1282, 1;
	bra.uni 	$L__BB0_377;
$L__BB0_376:
	div.u16 	%rs1425, 24, %rs1214;
$L__BB0_377:
	setp.lt.u16 	%p706, %rs1425, 24;
	@%p706 bra 	$L__BB0_1652;
	add.s32 	%r86, %r85, %r30;
	setp.gt.u32 	%p707, %r86, 23;
	@%p707 bra 	$L__BB0_382;
	mov.f32 	%f1580, 0f00000000;
	@%p2 bra 	$L__BB0_381;
	add.s32 	%r1516, %r62, %r61;
	add.s32 	%r1517, %r1516, %r86;
	mul.wide.u32 	%rd465, %r1517, 4;
	add.s64 	%rd466, %rd2, %rd465;
	ld.global.nc.f32 	%f1580, [%rd466+-480];
$L__BB0_381:
	mad.lo.s32 	%r1518, %r86, 36, %r60;
	shl.b32 	%r1519, %r1518, 2;
	add.s32 	%r1521, %r1385, %r1519;
	st.shared.f32 	[%r1521], %f1580;
$L__BB0_382:
	setp.eq.s16 	%p708, %rs73, 0;
	setp.gt.u32 	%p709, %r5, 71;
	or.pred  	%p710, %p708, %p709;
	@%p710 bra 	$L__BB0_1652;
	add.s32 	%r87, %r86, %r30;
	setp.gt.u32 	%p711, %r87, 23;
	@%p711 bra 	$L__BB0_1652;
	mov.f32 	%f1581, 0f00000000;
	@%p2 bra 	$L__BB0_386;
	add.s32 	%r1522, %r62, %r61;
	add.s32 	%r1523, %r1522, %r87;
	mul.wide.u32 	%rd467, %r1523, 4;
	add.s64 	%rd468, %rd2, %rd467;
	ld.global.nc.f32 	%f1581, [%rd468+-480];
$L__BB0_386:
	mad.lo.s32 	%r1524, %r87, 36, %r60;
	shl.b32 	%r1525, %r1524, 2;
	add.s32 	%r1527, %r1385, %r1525;
	st.shared.f32 	[%r1527], %f1581;
	bra.uni 	$L__BB0_1652;
$L__BB0_387:
	setp.gt.u32 	%p20, %r3, 1;
	add.s32 	%r88, %r1, -364;
	setp.gt.u32 	%p21, %r88, 27;
	or.pred  	%p22, %p21, %p20;
	@%p22 bra 	$L__BB0_575;
	and.b16  	%rs1144, %rs5, 255;
	rem.u16 	%rs140, 24, %rs1144;
	mad.lo.s32 	%r89, %r28, 6, %r29;
	shl.b32 	%r1232, %r2, 2;
	add.s32 	%r1233, %r1232, %r28;
	mul.lo.s32 	%r90, %r1233, 1344;
	mul.lo.s32 	%r91, %r29, 24;
	add.s16 	%rs1145, %rs2, -30;
	and.b16  	%rs1146, %rs1145, 255;
	setp.lt.u16 	%p566, %rs1146, 6;
	and.b16  	%rs1147, %rs3, 255;
	setp.eq.s16 	%p567, %rs1147, 0;
	or.pred  	%p3, %p567, %p566;
	mov.f32 	%f1582, 0f00000000;
	@%p3 bra 	$L__BB0_390;
	cvt.u64.u16 	%rd363, %rs1;
	add.s32 	%r1234, %r91, %r90;
	cvt.u64.u32 	%rd364, %r1234;
	add.s64 	%rd365, %rd364, %rd363;
	shl.b64 	%rd366, %rd365, 2;
	add.s64 	%rd367, %rd2, %rd366;
	ld.global.nc.f32 	%f1582, [%rd367+-5472];
$L__BB0_390:
	mad.lo.s32 	%r1235, %r27, 36, %r89;
	shl.b32 	%r1236, %r1235, 2;
	mov.u32 	%r1237, _ZZ25fused_pointwise_depthwiseE12shared_input;
	add.s32 	%r92, %r1237, %r1236;
	st.shared.f32 	[%r92], %f1582;
	add.s32 	%r93, %r30, %r27;
	setp.gt.u32 	%p568, %r93, 23;
	@%p568 bra 	$L__BB0_394;
	mov.f32 	%f1583, 0f00000000;
	@%p3 bra 	$L__BB0_393;
	add.s32 	%r1238, %r91, %r90;
	add.s32 	%r1239, %r1238, %r93;
	mul.wide.u32 	%rd368, %r1239, 4;
	add.s64 	%rd369, %rd2, %rd368;
	ld.global.nc.f32 	%f1583, [%rd369+-5472];
$L__BB0_393:
	shl.b32 	%r1240, %r31, 2;
	add.s32 	%r1241, %r92, %r1240;
	st.shared.f32 	[%r1241], %f1583;
$L__BB0_394:
	setp.eq.s16 	%p569, %rs140, 0;
	@%p569 bra 	$L__BB0_396;
	div.u16 	%rs1150, 24, %rs1144;
	add.s16 	%rs1426, %rs1150, 1;
	bra.uni 	$L__BB0_397;
$L__BB0_396:
	div.u16 	%rs1426, 24, %rs1144;
$L__BB0_397:
	setp.lt.u16 	%p570, %rs1426, 3;
	@%p570 bra 	$L__BB0_1652;
	add.s32 	%r94, %r93, %r30;
	setp.gt.u32 	%p571, %r94, 23;
	@%p571 bra 	$L__BB0_402;
	mov.f32 	%f1584, 0f00000000;
	@%p3 bra 	$L__BB0_401;
	add.s32 	%r1242, %r91, %r90;
	add.s32 	%r1243, %r1242, %r94;
	mul.wide.u32 	%rd370, %r1243, 4;
	add.s64 	%rd371, %rd2, %rd370;
	ld.global.nc.f32 	%f1584, [%rd371+-5472];
$L__BB0_401:
	mad.lo.s32 	%r1244, %r94, 36, %r89;
	shl.b32 	%r1245, %r1244, 2;
	add.s32 	%r1247, %r1237, %r1245;
	st.shared.f32 	[%r1247], %f1584;
$L__BB0_402:
	setp.eq.s16 	%p572, %rs140, 0;
	@%p572 bra 	$L__BB0_404;
	div.u16 	%rs1153, 24, %rs1144;
	add.s16 	%rs1427, %rs1153, 1;
	bra.uni 	$L__BB0_405;
$L__BB0_404:
	div.u16 	%rs1427, 24, %rs1144;
$L__BB0_405:
	setp.lt.u16 	%p573, %rs1427, 4;
	@%p573 bra 	$L__BB0_1652;
	add.s32 	%r95, %r94, %r30;
	setp.gt.u32 	%p574, %r95, 23;
	@%p574 bra 	$L__BB0_410;
	mov.f32 	%f1585, 0f00000000;
	@%p3 bra 	$L__BB0_409;
	add.s32 	%r1248, %r91, %r90;
	add.s32 	%r1249, %r1248, %r95;
	mul.wide.u32 	%rd372, %r1249, 4;
	add.s64 	%rd373, %rd2, %rd372;
	ld.global.nc.f32 	%f1585, [%rd373+-5472];
$L__BB0_409:
	mad.lo.s32 	%r1250, %r95, 36, %r89;
	shl.b32 	%r1251, %r1250, 2;
	add.s32 	%r1253, %r1237, %r1251;
	st.shared.f32 	[%r1253], %f1585;
$L__BB0_410:
	setp.eq.s16 	%p575, %rs140, 0;
	@%p575 bra 	$L__BB0_412;
	div.u16 	%rs1156, 24, %rs1144;
	add.s16 	%rs1428, %rs1156, 1;
	bra.uni 	$L__BB0_413;
$L__BB0_412:
	div.u16 	%rs1428, 24, %rs1144;
$L__BB0_413:
	setp.lt.u16 	%p576, %rs1428, 5;
	@%p576 bra 	$L__BB0_1652;
	add.s32 	%r96, %r95, %r30;
	setp.gt.u32 	%p577, %r96, 23;
	@%p577 bra 	$L__BB0_418;
	mov.f32 	%f1586, 0f00000000;
	@%p3 bra 	$L__BB0_417;
	add.s32 	%r1254, %r91, %r90;
	add.s32 	%r1255, %r1254, %r96;
	mul.wide.u32 	%rd374, %r1255, 4;
	add.s64 	%rd375, %rd2, %rd374;
	ld.global.nc.f32 	%f1586, [%rd375+-5472];
$L__BB0_417:
	mad.lo.s32 	%r1256, %r96, 36, %r89;
	shl.b32 	%r1257, %r1256, 2;
	add.s32 	%r1259, %r1237, %r1257;
	st.shared.f32 	[%r1259], %f1586;
$L__BB0_418:
	setp.eq.s16 	%p578, %rs140, 0;
	@%p578 bra 	$L__BB0_420;
	div.u16 	%rs1159, 24, %rs1144;
	add.s16 	%rs1429, %rs1159, 1;
	bra.uni 	$L__BB0_421;
$L__BB0_420:
	div.u16 	%rs1429, 24, %rs1144;
$L__BB0_421:
	setp.lt.u16 	%p579, %rs1429, 6;
	@%p579 bra 	$L__BB0_1652;
	add.s32 	%r97, %r96, %r30;
	setp.gt.u32 	%p580, %r97, 23;
	@%p580 bra 	$L__BB0_426;
	mov.f32 	%f1587, 0f00000000;
	@%p3 bra 	$L__BB0_425;
	add.s32 	%r1260, %r91, %r90;
	add.s32 	%r1261, %r1260, %r97;
	mul.wide.u32 	%rd376, %r1261, 4;
	add.s64 	%rd377, %rd2, %rd376;
	ld.global.nc.f32 	%f1587, [%rd377+-5472];
$L__BB0_425:
	mad.lo.s32 	%r1262, %r97, 36, %r89;
	shl.b32 	%r1263, %r1262, 2;
	add.s32 	%r1265, %r1237, %r1263;
	st.shared.f32 	[%r1265], %f1587;
$L__BB0_426:
	setp.eq.s16 	%p581, %rs140, 0;
	@%p581 bra 	$L__BB0_428;
	div.u16 	%rs1162, 24, %rs1144;
	add.s16 	%rs1430, %rs1162, 1;
	bra.uni 	$L__BB0_429;
$L__BB0_428:
	div.u16 	%rs1430, 24, %rs1144;
$L__BB0_429:
	setp.lt.u16 	%p582, %rs1430, 7;
	@%p582 bra 	$L__BB0_1652;
	add.s32 	%r98, %r97, %r30;
	setp.gt.u32 	%p583, %r98, 23;
	@%p583 bra 	$L__BB0_434;
	mov.f32 	%f1588, 0f00000000;
	@%p3 bra 	$L__BB0_433;
	add.s32 	%r1266, %r91, %r90;
	add.s32 	%r1267, %r1266, %r98;
	mul.wide.u32 	%rd378, %r1267, 4;
	add.s64 	%rd379, %rd2, %rd378;
	ld.global.nc.f32 	%f1588, [%rd379+-5472];
$L__BB0_433:
	mad.lo.s32 	%r1268, %r98, 36, %r89;
	shl.b32 	%r1269, %r1268, 2;
	add.s32 	%r1271, %r1237, %r1269;
	st.shared.f32 	[%r1271], %f1588;
$L__BB0_434:
	setp.eq.s16 	%p584, %rs140, 0;
	@%p584 bra 	$L__BB0_436;
	div.u16 	%rs1165, 24, %rs1144;
	add.s16 	%rs1431, %rs1165, 1;
	bra.uni 	$L__BB0_437;
$L__BB0_436:
	div.u16 	%rs1431, 24, %rs1144;
$L__BB0_437:
	setp.lt.u16 	%p585, %rs1431, 8;
	@%p585 bra 	$L__BB0_1652;
	add.s32 	%r99, %r98, %r30;
	setp.gt.u32 	%p586, %r99, 23;
	@%p586 bra 	$L__BB0_442;
	mov.f32 	%f1589, 0f00000000;
	@%p3 bra 	$L__BB0_441;
	add.s32 	%r1272, %r91, %r90;
	add.s32 	%r1273, %r1272, %r99;
	mul.wide.u32 	%rd380, %r1273, 4;
	add.s64 	%rd381, %rd2, %rd380;
	ld.global.nc.f32 	%f1589, [%rd381+-5472];
$L__BB0_441:
	mad.lo.s32 	%r1274, %r99, 36, %r89;
	shl.b32 	%r1275, %r1274, 2;
	add.s32 	%r1277, %r1237, %r1275;
	st.shared.f32 	[%r1277], %f1589;
$L__BB0_442:
	setp.eq.s16 	%p587, %rs140, 0;
	@%p587 bra 	$L__BB0_444;
	div.u16 	%rs1168, 24, %rs1144;
	add.s16 	%rs1432, %rs1168, 1;
	bra.uni 	$L__BB0_445;
$L__BB0_444:
	div.u16 	%rs1432, 24, %rs1144;
$L__BB0_445:
	setp.lt.u16 	%p588, %rs1432, 9;
	@%p588 bra 	$L__BB0_1652;
	add.s32 	%r100, %r99, %r30;
	setp.gt.u32 	%p589, %r100, 23;
	@%p589 bra 	$L__BB0_450;
	mov.f32 	%f1590, 0f00000000;
	@%p3 bra 	$L__BB0_449;
	add.s32 	%r1278, %r91, %r90;
	add.s32 	%r1279, %r1278, %r100;
	mul.wide.u32 	%rd382, %r1279, 4;
	add.s64 	%rd383, %rd2, %rd382;
	ld.global.nc.f32 	%f1590, [%rd383+-5472];
$L__BB0_449:
	mad.lo.s32 	%r1280, %r100, 36, %r89;
	shl.b32 	%r1281, %r1280, 2;
	add.s32 	%r1283, %r1237, %r1281;
	st.shared.f32 	[%r1283], %f1590;
$L__BB0_450:
	setp.eq.s16 	%p590, %rs140, 0;
	@%p590 bra 	$L__BB0_452;
	div.u16 	%rs1171, 24, %rs1144;
	add.s16 	%rs1433, %rs1171, 1;
	bra.uni 	$L__BB0_453;
$L__BB0_452:
	div.u16 	%rs1433, 24, %rs1144;
$L__BB0_453:
	setp.lt.u16 	%p591, %rs1433, 10;
	@%p591 bra 	$L__BB0_1652;
	add.s32 	%r101, %r100, %r30;
	setp.gt.u32 	%p592, %r101, 23;
	@%p592 bra 	$L__BB0_458;
	mov.f32 	%f1591, 0f00000000;
	@%p3 bra 	$L__BB0_457;
	add.s32 	%r1284, %r91, %r90;
	add.s32 	%r1285, %r1284, %r101;
	mul.wide.u32 	%rd384, %r1285, 4;
	add.s64 	%rd385, %rd2, %rd384;
	ld.global.nc.f32 	%f1591, [%rd385+-5472];
$L__BB0_457:
	mad.lo.s32 	%r1286, %r101, 36, %r89;
	shl.b32 	%r1287, %r1286, 2;
	add.s32 	%r1289, %r1237, %r1287;
	st.shared.f32 	[%r1289], %f1591;
$L__BB0_458:
	setp.eq.s16 	%p593, %rs140, 0;
	@%p593 bra 	$L__BB0_460;
	div.u16 	%rs1174, 24, %rs1144;
	add.s16 	%rs1434, %rs1174, 1;
	bra.uni 	$L__BB0_461;
$L__BB0_460:
	div.u16 	%rs1434, 24, %rs1144;
$L__BB0_461:
	setp.lt.u16 	%p594, %rs1434, 11;
	@%p594 bra 	$L__BB0_1652;
	add.s32 	%r102, %r101, %r30;
	setp.gt.u32 	%p595, %r102, 23;
	@%p595 bra 	$L__BB0_466;
	mov.f32 	%f1592, 0f00000000;
	@%p3 bra 	$L__BB0_465;
	add.s32 	%r1290, %r91, %r90;
	add.s32 	%r1291, %r1290, %r102;
	mul.wide.u32 	%rd386, %r1291, 4;
	add.s64 	%rd387, %rd2, %rd386;
	ld.global.nc.f32 	%f1592, [%rd387+-5472];
$L__BB0_465:
	mad.lo.s32 	%r1292, %r102, 36, %r89;
	shl.b32 	%r1293, %r1292, 2;
	add.s32 	%r1295, %r1237, %r1293;
	st.shared.f32 	[%r1295], %f1592;
$L__BB0_466:
	setp.eq.s16 	%p596, %rs140, 0;
	@%p596 bra 	$L__BB0_468;
	div.u16 	%rs1177, 24, %rs1144;
	add.s16 	%rs1435, %rs1177, 1;
	bra.uni 	$L__BB0_469;
$L__BB0_468:
	div.u16 	%rs1435, 24, %rs1144;
$L__BB0_469:
	setp.lt.u16 	%p597, %rs1435, 12;
	@%p597 bra 	$L__BB0_1652;
	add.s32 	%r103, %r102, %r30;
	setp.gt.u32 	%p598, %r103, 23;
	@%p598 bra 	$L__BB0_474;
	mov.f32 	%f1593, 0f00000000;
	@%p3 bra 	$L__BB0_473;
	add.s32 	%r1296, %r91, %r90;
	add.s32 	%r1297, %r1296, %r103;
	mul.wide.u32 	%rd388, %r1297, 4;
	add.s64 	%rd389, %rd2, %rd388;
	ld.global.nc.f32 	%f1593, [%rd389+-5472];
$L__BB0_473:
	mad.lo.s32 	%r1298, %r103, 36, %r89;
	shl.b32 	%r1299, %r1298, 2;
	add.s32 	%r1301, %r1237, %r1299;
	st.shared.f32 	[%r1301], %f1593;
$L__BB0_474:
	setp.eq.s16 	%p599, %rs140, 0;
	@%p599 bra 	$L__BB0_476;
	div.u16 	%rs1180, 24, %rs1144;
	add.s16 	%rs1436, %rs1180, 1;
	bra.uni 	$L__BB0_477;
$L__BB0_476:
	div.u16 	%rs1436, 24, %rs1144;
$L__BB0_477:
	setp.lt.u16 	%p600, %rs1436, 13;
	@%p600 bra 	$L__BB0_1652;
	add.s32 	%r104, %r103, %r30;
	setp.gt.u32 	%p601, %r104, 23;
	@%p601 bra 	$L__BB0_482;
	mov.f32 	%f1594, 0f00000000;
	@%p3 bra 	$L__BB0_481;
	add.s32 	%r1302, %r91, %r90;
	add.s32 	%r1303, %r1302, %r104;
	mul.wide.u32 	%rd390, %r1303, 4;
	add.s64 	%rd391, %rd2, %rd390;
	ld.global.nc.f32 	%f1594, [%rd391+-5472];
$L__BB0_481:
	mad.lo.s32 	%r1304, %r104, 36, %r89;
	shl.b32 	%r1305, %r1304, 2;
	add.s32 	%r1307, %r1237, %r1305;
	st.shared.f32 	[%r1307], %f1594;
$L__BB0_482:
	setp.eq.s16 	%p602, %rs140, 0;
	@%p602 bra 	$L__BB0_484;
	div.u16 	%rs1183, 24, %rs1144;
	add.s16 	%rs1437, %rs1183, 1;
	bra.uni 	$L__BB0_485;
$L__BB0_484:
	div.u16 	%rs1437, 24, %rs1144;
$L__BB0_485:
	setp.lt.u16 	%p603, %rs1437, 14;
	@%p603 bra 	$L__BB0_1652;
	add.s32 	%r105, %r104, %r30;
	setp.gt.u32 	%p604, %r105, 23;
	@%p604 bra 	$L__BB0_490;
	mov.f32 	%f1595, 0f00000000;
	@%p3 bra 	$L__BB0_489;
	add.s32 	%r1308, %r91, %r90;
	add.s32 	%r1309, %r1308, %r105;
	mul.wide.u32 	%rd392, %r1309, 4;
	add.s64 	%rd393, %rd2, %rd392;
	ld.global.nc.f32 	%f1595, [%rd393+-5472];
$L__BB0_489:
	mad.lo.s32 	%r1310, %r105, 36, %r89;
	shl.b32 	%r1311, %r1310, 2;
	add.s32 	%r1313, %r1237, %r1311;
	st.shared.f32 	[%r1313], %f1595;
$L__BB0_490:
	setp.eq.s16 	%p605, %rs140, 0;
	@%p605 bra 	$L__BB0_492;
	div.u16 	%rs1186, 24, %rs1144;
	add.s16 	%rs1438, %rs1186, 1;
	bra.uni 	$L__BB0_493;
$L__BB0_492:
	div.u16 	%rs1438, 24, %rs1144;
$L__BB0_493:
	setp.lt.u16 	%p606, %rs1438, 15;
	@%p606 bra 	$L__BB0_1652;
	add.s32 	%r106, %r105, %r30;
	setp.gt.u32 	%p607, %r106, 23;
	@%p607 bra 	$L__BB0_498;
	mov.f32 	%f1596, 0f00000000;
	@%p3 bra 	$L__BB0_497;
	add.s32 	%r1314, %r91, %r90;
	add.s32 	%r1315, %r1314, %r106;
	mul.wide.u32 	%rd394, %r1315, 4;
	add.s64 	%rd395, %rd2, %rd394;
	ld.global.nc.f32 	%f1596, [%rd395+-5472];
$L__BB0_497:
	mad.lo.s32 	%r1316, %r106, 36, %r89;
	shl.b32 	%r1317, %r1316, 2;
	add.s32 	%r1319, %r1237, %r1317;
	st.shared.f32 	[%r1319], %f1596;
$L__BB0_498:
	setp.eq.s16 	%p608, %rs140, 0;
	@%p608 bra 	$L__BB0_500;
	div.u16 	%rs1189, 24, %rs1144;
	add.s16 	%rs1439, %rs1189, 1;
	bra.uni 	$L__BB0_501;
$L__BB0_500:
	div.u16 	%rs1439, 24, %rs1144;
$L__BB0_501:
	setp.lt.u16 	%p609, %rs1439, 16;
	@%p609 bra 	$L__BB0_1652;
	add.s32 	%r107, %r106, %r30;
	setp.gt.u32 	%p610, %r107, 23;
	@%p610 bra 	$L__BB0_506;
	mov.f32 	%f1597, 0f00000000;
	@%p3 bra 	$L__BB0_505;
	add.s32 	%r1320, %r91, %r90;
	add.s32 	%r1321, %r1320, %r107;
	mul.wide.u32 	%rd396, %r1321, 4;
	add.s64 	%rd397, %rd2, %rd396;
	ld.global.nc.f32 	%f1597, [%rd397+-5472];
$L__BB0_505:
	mad.lo.s32 	%r1322, %r107, 36, %r89;
	shl.b32 	%r1323, %r1322, 2;
	add.s32 	%r1325, %r1237, %r1323;
	st.shared.f32 	[%r1325], %f1597;
$L__BB0_506:
	setp.eq.s16 	%p611, %rs140, 0;
	@%p611 bra 	$L__BB0_508;
	div.u16 	%rs1192, 24, %rs1144;
	add.s16 	%rs1440, %rs1192, 1;
	bra.uni 	$L__BB0_509;
$L__BB0_508:
	div.u16 	%rs1440, 24, %rs1144;
$L__BB0_509:
	setp.lt.u16 	%p612, %rs1440, 17;
	@%p612 bra 	$L__BB0_1652;
	add.s32 	%r108, %r107, %r30;
	setp.gt.u32 	%p613, %r108, 23;
	@%p613 bra 	$L__BB0_514;
	mov.f32 	%f1598, 0f00000000;
	@%p3 bra 	$L__BB0_513;
	add.s32 	%r1326, %r91, %r90;
	add.s32 	%r1327, %r1326, %r108;
	mul.wide.u32 	%rd398, %r1327, 4;
	add.s64 	%rd399, %rd2, %rd398;
	ld.global.nc.f32 	%f1598, [%rd399+-5472];
$L__BB0_513:
	mad.lo.s32 	%r1328, %r108, 36, %r89;
	shl.b32 	%r1329, %r1328, 2;
	add.s32 	%r1331, %r1237, %r1329;
	st.shared.f32 	[%r1331], %f1598;
$L__BB0_514:
	setp.eq.s16 	%p614, %rs140, 0;
	@%p614 bra 	$L__BB0_516;
	div.u16 	%rs1195, 24, %rs1144;
	add.s16 	%rs1441, %rs1195, 1;
	bra.uni 	$L__BB0_517;
$L__BB0_516:
	div.u16 	%rs1441, 24, %rs1144;
$L__BB0_517:
	setp.lt.u16 	%p615, %rs1441, 18;
	@%p615 bra 	$L__BB0_1652;
	add.s32 	%r109, %r108, %r30;
	setp.gt.u32 	%p616, %r109, 23;
	@%p616 bra 	$L__BB0_522;
	mov.f32 	%f1599, 0f00000000;
	@%p3 bra 	$L__BB0_521;
	add.s32 	%r1332, %r91, %r90;
	add.s32 	%r1333, %r1332, %r109;
	mul.wide.u32 	%rd400, %r1333, 4;
	add.s64 	%rd401, %rd2, %rd400;
	ld.global.nc.f32 	%f1599, [%rd401+-5472];
$L__BB0_521:
	mad.lo.s32 	%r1334, %r109, 36, %r89;
	shl.b32 	%r1335, %r1334, 2;
	add.s32 	%r1337, %r1237, %r1335;
	st.shared.f32 	[%r1337], %f1599;
$L__BB0_522:
	setp.eq.s16 	%p617, %rs140, 0;
	@%p617 bra 	$L__BB0_524;
	div.u16 	%rs1198, 24, %rs1144;
	add.s16 	%rs1442, %rs1198, 1;
	bra.uni 	$L__BB0_525;
$L__BB0_524:
	div.u16 	%rs1442, 24, %rs1144;
$L__BB0_525:
	setp.lt.u16 	%p618, %rs1442, 19;
	@%p618 bra 	$L__BB0_1652;
	add.s32 	%r110, %r109, %r30;
	setp.gt.u32 	%p619, %r110, 23;
	@%p619 bra 	$L__BB0_530;
	mov.f32 	%f1600, 0f00000000;
	@%p3 bra 	$L__BB0_529;
	add.s32 	%r1338, %r91, %r90;
	add.s32 	%r1339, %r1338, %r110;
	mul.wide.u32 	%rd402, %r1339, 4;
	add.s64 	%rd403, %rd2, %rd402;
	ld.global.nc.f32 	%f1600, [%rd403+-5472];
$L__BB0_529:
	mad.lo.s32 	%r1340, %r110, 36, %r89;
	shl.b32 	%r1341, %r1340, 2;
	add.s32 	%r1343, %r1237, %r1341;
	st.shared.f32 	[%r1343], %f1600;
$L__BB0_530:
	setp.eq.s16 	%p620, %rs140, 0;
	@%p620 bra 	$L__BB0_532;
	div.u16 	%rs1201, 24, %rs1144;
	add.s16 	%rs1443, %rs1201, 1;
	bra.uni 	$L__BB0_533;
$L__BB0_532:
	div.u16 	%rs1443, 24, %rs1144;
$L__BB0_533:
	setp.lt.u16 	%p621, %rs1443, 20;
	@%p621 bra 	$L__BB0_1652;
	add.s32 	%r111, %r110, %r30;
	setp.gt.u32 	%p622, %r111, 23;
	@%p622 bra 	$L__BB0_538;
	mov.f32 	%f1601, 0f00000000;
	@%p3 bra 	$L__BB0_537;
	add.s32 	%r1344, %r91, %r90;
	add.s32 	%r1345, %r1344, %r111;
	mul.wide.u32 	%rd404, %r1345, 4;
	add.s64 	%rd405, %rd2, %rd404;
	ld.global.nc.f32 	%f1601, [%rd405+-5472];
$L__BB0_537:
	mad.lo.s32 	%r1346, %r111, 36, %r89;
	shl.b32 	%r1347, %r1346, 2;
	add.s32 	%r1349, %r1237, %r1347;
	st.shared.f32 	[%r1349], %f1601;
$L__BB0_538:
	setp.eq.s16 	%p623, %rs140, 0;
	@%p623 bra 	$L__BB0_540;
	div.u16 	%rs1204, 24, %rs1144;
	add.s16 	%rs1444, %rs1204, 1;
	bra.uni 	$L__BB0_541;
$L__BB0_540:
	div.u16 	%rs1444, 24, %rs1144;
$L__BB0_541:
	setp.lt.u16 	%p624, %rs1444, 21;
	@%p624 bra 	$L__BB0_1652;
	add.s32 	%r112, %r111, %r30;
	setp.gt.u32 	%p625, %r112, 23;
	@%p625 bra 	$L__BB0_546;
	mov.f32 	%f1602, 0f00000000;
	@%p3 bra 	$L__BB0_545;
	add.s32 	%r1350, %r91, %r90;
	add.s32 	%r1351, %r1350, %r112;
	mul.wide.u32 	%rd406, %r1351, 4;
	add.s64 	%rd407, %rd2, %rd406;
	ld.global.nc.f32 	%f1602, [%rd407+-5472];
$L__BB0_545:
	mad.lo.s32 	%r1352, %r112, 36, %r89;
	shl.b32 	%r1353, %r1352, 2;
	add.s32 	%r1355, %r1237, %r1353;
	st.shared.f32 	[%r1355], %f1602;
$L__BB0_546:
	setp.eq.s16 	%p626, %rs140, 0;
	@%p626 bra 	$L__BB0_548;
	div.u16 	%rs1207, 24, %rs1144;
	add.s16 	%rs1445, %rs1207, 1;
	bra.uni 	$L__BB0_549;
$L__BB0_548:
	div.u16 	%rs1445, 24, %rs1144;
$L__BB0_549:
	setp.lt.u16 	%p627, %rs1445, 22;
	@%p627 bra 	$L__BB0_1652;
	add.s32 	%r113, %r112, %r30;
	setp.gt.u32 	%p628, %r113, 23;
	@%p628 bra 	$L__BB0_554;
	mov.f32 	%f1603, 0f00000000;
	@%p3 bra 	$L__BB0_553;
	add.s32 	%r1356, %r91, %r90;
	add.s32 	%r1357, %r1356, %r113;
	mul.wide.u32 	%rd408, %r1357, 4;
	add.s64 	%rd409, %rd2, %rd408;
	ld.global.nc.f32 	%f1603, [%rd409+-5472];
$L__BB0_553:
	mad.lo.s32 	%r1358, %r113, 36, %r89;
	shl.b32 	%r1359, %r1358, 2;
	add.s32 	%r1361, %r1237, %r1359;
	st.shared.f32 	[%r1361], %f1603;
$L__BB0_554:
	setp.eq.s16 	%p629, %rs140, 0;
	@%p629 bra 	$L__BB0_556;
	div.u16 	%rs1210, 24, %rs1144;
	add.s16 	%rs1446, %rs1210, 1;
	bra.uni 	$L__BB0_557;
$L__BB0_556:
	div.u16 	%rs1446, 24, %rs1144;
$L__BB0_557:
	setp.lt.u16 	%p630, %rs1446, 23;
	@%p630 bra 	$L__BB0_1652;
	add.s32 	%r114, %r113, %r30;
	setp.gt.u32 	%p631, %r114, 23;
	@%p631 bra 	$L__BB0_562;
	mov.f32 	%f1604, 0f00000000;
	@%p3 bra 	$L__BB0_561;
	add.s32 	%r1362, %r91, %r90;
	add.s32 	%r1363, %r1362, %r114;
	mul.wide.u32 	%rd410, %r1363, 4;
	add.s64 	%rd411, %rd2, %rd410;
	ld.global.nc.f32 	%f1604, [%rd411+-5472];
$L__BB0_561:
	mad.lo.s32 	%r1364, %r114, 36, %r89;
	shl.b32 	%r1365, %r1364, 2;
	add.s32 	%r1367, %r1237, %r1365;
	st.shared.f32 	[%r1367], %f1604;
$L__BB0_562:
	setp.eq.s16 	%p632, %rs140, 0;
	@%p632 bra 	$L__BB0_564;
	div.u16 	%rs1213, 24, %rs1144;
	add.s16 	%rs1447, %rs1213, 1;
	bra.uni 	$L__BB0_565;
$L__BB0_564:
	div.u16 	%rs1447, 24, %rs1144;
$L__BB0_565:
	setp.lt.u16 	%p633, %rs1447, 24;
	@%p633 bra 	$L__BB0_1652;
	add.s32 	%r115, %r114, %r30;
	setp.gt.u32 	%p634, %r115, 23;
	@%p634 bra 	$L__BB0_570;
	mov.f32 	%f1605, 0f00000000;
	@%p3 bra 	$L__BB0_569;
	add.s32 	%r1368, %r91, %r90;
	add.s32 	%r1369, %r1368, %r115;
	mul.wide.u32 	%rd412, %r1369, 4;
	add.s64 	%rd413, %rd2, %rd412;
	ld.global.nc.f32 	%f1605, [%rd413+-5472];
$L__BB0_569:
	mad.lo.s32 	%r1370, %r115, 36, %r89;
	shl.b32 	%r1371, %r1370, 2;
	add.s32 	%r1373, %r1237, %r1371;
	st.shared.f32 	[%r1373], %f1605;
$L__BB0_570:
	setp.eq.s16 	%p635, %rs140, 0;
	setp.gt.u32 	%p636, %r5, 71;
	or.pred  	%p637, %p635, %p636;
	@%p637 bra 	$L__BB0_1652;
	add.s32 	%r116, %r115, %r30;
	setp.gt.u32 	%p638, %r116, 23;
	@%p638 bra 	$L__BB0_1652;
	mov.f32 	%f1606, 0f00000000;
	@%p3 bra 	$L__BB0_574;
	add.s32 	%r1374, %r91, %r90;
	add.s32 	%r1375, %r1374, %r116;
	mul.wide.u32 	%rd414, %r1375, 4;
	add.s64 	%rd415, %rd2, %rd414;
	ld.global.nc.f32 	%f1606, [%rd415+-5472];
$L__BB0_574:
	mad.lo.s32 	%r1376, %r116, 36, %r89;
	shl.b32 	%r1377, %r1376, 2;
	add.s32 	%r1379, %r1237, %r1377;
	st.shared.f32 	[%r1379], %f1606;
	bra.uni 	$L__BB0_1652;
$L__BB0_575:
	setp.gt.u32 	%p23, %r88, 27;
	setp.ne.s32 	%p24, %r4, 13;
	or.pred  	%p25, %p23, %p24;
	@%p25 bra 	$L__BB0_763;
	and.b16  	%rs1074, %rs5, 255;
	rem.u16 	%rs207, 24, %rs1074;
	mad.lo.s32 	%r117, %r28, 6, %r29;
	shl.b32 	%r1084, %r2, 2;
	add.s32 	%r1085, %r1084, %r28;
	mul.lo.s32 	%r118, %r1085, 1344;
	mul.lo.s32 	%r119, %r29, 24;
	add.s16 	%rs1075, %rs2, -30;
	and.b16  	%rs1076, %rs1075, 255;
	setp.lt.u16 	%p493, %rs1076, 6;
	and.b16  	%rs1077, %rs3, 255;
	setp.eq.s16 	%p494, %rs1077, 5;
	or.pred  	%p4, %p494, %p493;
	mov.f32 	%f1607, 0f00000000;
	@%p4 bra 	$L__BB0_578;
	cvt.u64.u16 	%rd310, %rs1;
	add.s32 	%r1086, %r119, %r118;
	cvt.u64.u32 	%rd311, %r1086;
	add.s64 	%rd312, %rd311, %rd310;
	shl.b64 	%rd313, %rd312, 2;
	add.s64 	%rd314, %rd2, %rd313;
	ld.global.nc.f32 	%f1607, [%rd314+-480];
$L__BB0_578:
	mad.lo.s32 	%r1087, %r27, 36, %r117;
	shl.b32 	%r1088, %r1087, 2;
	mov.u32 	%r1089, _ZZ25fused_pointwise_depthwiseE12shared_input;
	add.s32 	%r120, %r1089, %r1088;
	st.shared.f32 	[%r120], %f1607;
	add.s32 	%r121, %r30, %r27;
	setp.gt.u32 	%p495, %r121, 23;
	@%p495 bra 	$L__BB0_582;
	mov.f32 	%f1608, 0f00000000;
	@%p4 bra 	$L__BB0_581;
	add.s32 	%r1090, %r119, %r118;
	add.s32 	%r1091, %r1090, %r121;
	mul.wide.u32 	%rd315, %r1091, 4;
	add.s64 	%rd316, %rd2, %rd315;
	ld.global.nc.f32 	%f1608, [%rd316+-480];
$L__BB0_581:
	shl.b32 	%r1092, %r31, 2;
	add.s32 	%r1093, %r120, %r1092;
	st.shared.f32 	[%r1093], %f1608;
$L__BB0_582:
	setp.eq.s16 	%p496, %rs207, 0;
	@%p496 bra 	$L__BB0_584;
	div.u16 	%rs1080, 24, %rs1074;
	add.s16 	%rs1448, %rs1080, 1;
	bra.uni 	$L__BB0_585;
$L__BB0_584:
	div.u16 	%rs1448, 24, %rs1074;
$L__BB0_585:
	setp.lt.u16 	%p497, %rs1448, 3;
	@%p497 bra 	$L__BB0_1652;
	add.s32 	%r122, %r121, %r30;
	setp.gt.u32 	%p498, %r122, 23;
	@%p498 bra 	$L__BB0_590;
	mov.f32 	%f1609, 0f00000000;
	@%p4 bra 	$L__BB0_589;
	add.s32 	%r1094, %r119, %r118;
	add.s32 	%r1095, %r1094, %r122;
	mul.wide.u32 	%rd317, %r1095, 4;
	add.s64 	%rd318, %rd2, %rd317;
	ld.global.nc.f32 	%f1609, [%rd318+-480];
$L__BB0_589:
	mad.lo.s32 	%r1096, %r122, 36, %r117;
	shl.b32 	%r1097, %r1096, 2;
	add.s32 	%r1099, %r1089, %r1097;
	st.shared.f32 	[%r1099], %f1609;
$L__BB0_590:
	setp.eq.s16 	%p499, %rs207, 0;
	@%p499 bra 	$L__BB0_592;
	div.u16 	%rs1083, 24, %rs1074;
	add.s16 	%rs1449, %rs1083, 1;
	bra.uni 	$L__BB0_593;
$L__BB0_592:
	div.u16 	%rs1449, 24, %rs1074;
$L__BB0_593:
	setp.lt.u16 	%p500, %rs1449, 4;
	@%p500 bra 	$L__BB0_1652;
	add.s32 	%r123, %r122, %r30;
	setp.gt.u32 	%p501, %r123, 23;
	@%p501 bra 	$L__BB0_598;
	mov.f32 	%f1610, 0f00000000;
	@%p4 bra 	$L__BB0_597;
	add.s32 	%r1100, %r119, %r118;
	add.s32 	%r1101, %r1100, %r123;
	mul.wide.u32 	%rd319, %r1101, 4;
	add.s64 	%rd320, %rd2, %rd319;
	ld.global.nc.f32 	%f1610, [%rd320+-480];
$L__BB0_597:
	mad.lo.s32 	%r1102, %r123, 36, %r117;
	shl.b32 	%r1103, %r1102, 2;
	add.s32 	%r1105, %r1089, %r1103;
	st.shared.f32 	[%r1105], %f1610;
$L__BB0_598:
	setp.eq.s16 	%p502, %rs207, 0;
	@%p502 bra 	$L__BB0_600;
	div.u16 	%rs1086, 24, %rs1074;
	add.s16 	%rs1450, %rs1086, 1;
	bra.uni 	$L__BB0_601;
$L__BB0_600:
	div.u16 	%rs1450, 24, %rs1074;
$L__BB0_601:
	setp.lt.u16 	%p503, %rs1450, 5;
	@%p503 bra 	$L__BB0_1652;
	add.s32 	%r124, %r123, %r30;
	setp.gt.u32 	%p504, %r124, 23;
	@%p504 bra 	$L__BB0_606;
	mov.f32 	%f1611, 0f00000000;
	@%p4 bra 	$L__BB0_605;
	add.s32 	%r1106, %r119, %r118;
	add.s32 	%r1107, %r1106, %r124;
	mul.wide.u32 	%rd321, %r1107, 4;
	add.s64 	%rd322, %rd2, %rd321;
	ld.global.nc.f32 	%f1611, [%rd322+-480];
$L__BB0_605:
	mad.lo.s32 	%r1108, %r124, 36, %r117;
	shl.b32 	%r1109, %r1108, 2;
	add.s32 	%r1111, %r1089, %r1109;
	st.shared.f32 	[%r1111], %f1611;
$L__BB0_606:
	setp.eq.s16 	%p505, %rs207, 0;
	@%p505 bra 	$L__BB0_608;
	div.u16 	%rs1089, 24, %rs1074;
	add.s16 	%rs1451, %rs1089, 1;
	bra.uni 	$L__BB0_609;
$L__BB0_608:
	div.u16 	%rs1451, 24, %rs1074;
$L__BB0_609:
	setp.lt.u16 	%p506, %rs1451, 6;
	@%p506 bra 	$L__BB0_1652;
	add.s32 	%r125, %r124, %r30;
	setp.gt.u32 	%p507, %r125, 23;
	@%p507 bra 	$L__BB0_614;
	mov.f32 	%f1612, 0f00000000;
	@%p4 bra 	$L__BB0_613;
	add.s32 	%r1112, %r119, %r118;
	add.s32 	%r1113, %r1112, %r125;
	mul.wide.u32 	%rd323, %r1113, 4;
	add.s64 	%rd324, %rd2, %rd323;
	ld.global.nc.f32 	%f1612, [%rd324+-480];
$L__BB0_613:
	mad.lo.s32 	%r1114, %r125, 36, %r117;
	shl.b32 	%r1115, %r1114, 2;
	add.s32 	%r1117, %r1089, %r1115;
	st.shared.f32 	[%r1117], %f1612;
$L__BB0_614:
	setp.eq.s16 	%p508, %rs207, 0;
	@%p508 bra 	$L__BB0_616;
	div.u16 	%rs1092, 24, %rs1074;
	add.s16 	%rs1452, %rs1092, 1;
	bra.uni 	$L__BB0_617;
$L__BB0_616:
	div.u16 	%rs1452, 24, %rs1074;
$L__BB0_617:
	setp.lt.u16 	%p509, %rs1452, 7;
	@%p509 bra 	$L__BB0_1652;
	add.s32 	%r126, %r125, %r30;
	setp.gt.u32 	%p510, %r126, 23;
	@%p510 bra 	$L__BB0_622;
	mov.f32 	%f1613, 0f00000000;
	@%p4 bra 	$L__BB0_621;
	add.s32 	%r1118, %r119, %r118;
	add.s32 	%r1119, %r1118, %r126;
	mul.wide.u32 	%rd325, %r1119, 4;
	add.s64 	%rd326, %rd2, %rd325;
	ld.global.nc.f32 	%f1613, [%rd326+-480];
$L__BB0_621:
	mad.lo.s32 	%r1120, %r126, 36, %r117;
	shl.b32 	%r1121, %r1120, 2;
	add.s32 	%r1123, %r1089, %r1121;
	st.shared.f32 	[%r1123], %f1613;
$L__BB0_622:
	setp.eq.s16 	%p511, %rs207, 0;
	@%p511 bra 	$L__BB0_624;
	div.u16 	%rs1095, 24, %rs1074;
	add.s16 	%rs1453, %rs1095, 1;
	bra.uni 	$L__BB0_625;
$L__BB0_624:
	div.u16 	%rs1453, 24, %rs1074;
$L__BB0_625:
	setp.lt.u16 	%p512, %rs1453, 8;
	@%p512 bra 	$L__BB0_1652;
	add.s32 	%r127, %r126, %r30;
	setp.gt.u32 	%p513, %r127, 23;
	@%p513 bra 	$L__BB0_630;
	mov.f32 	%f1614, 0f00000000;
	@%p4 bra 	$L__BB0_629;
	add.s32 	%r1124, %r119, %r118;
	add.s32 	%r1125, %r1124, %r127;
	mul.wide.u32 	%rd327, %r1125, 4;
	add.s64 	%rd328, %rd2, %rd327;
	ld.global.nc.f32 	%f1614, [%rd328+-480];
$L__BB0_629:
	mad.lo.s32 	%r1126, %r127, 36, %r117;
	shl.b32 	%r1127, %r1126, 2;
	add.s32 	%r1129, %r1089, %r1127;
	st.shared.f32 	[%r1129], %f1614;
$L__BB0_630:
	setp.eq.s16 	%p514, %rs207, 0;
	@%p514 bra 	$L__BB0_632;
	div.u16 	%rs1098, 24, %rs1074;
	add.s16 	%rs1454, %rs1098, 1;
	bra.uni 	$L__BB0_633;
$L__BB0_632:
	div.u16 	%rs1454, 24, %rs1074;
$L__BB0_633:
	setp.lt.u16 	%p515, %rs1454, 9;
	@%p515 bra 	$L__BB0_1652;
	add.s32 	%r128, %r127, %r30;
	setp.gt.u32 	%p516, %r128, 23;
	@%p516 bra 	$L__BB0_638;
	mov.f32 	%f1615, 0f00000000;
	@%p4 bra 	$L__BB0_637;
	add.s32 	%r1130, %r119, %r118;
	add.s32 	%r1131, %r1130, %r128;
	mul.wide.u32 	%rd329, %r1131, 4;
	add.s64 	%rd330, %rd2, %rd329;
	ld.global.nc.f32 	%f1615, [%rd330+-480];
$L__BB0_637:
	mad.lo.s32 	%r1132, %r128, 36, %r117;
	shl.b32 	%r1133, %r1132, 2;
	add.s32 	%r1135, %r1089, %r1133;
	st.shared.f32 	[%r1135], %f1615;
$L__BB0_638:
	setp.eq.s16 	%p517, %rs207, 0;
	@%p517 bra 	$L__BB0_640;
	div.u16 	%rs1101, 24, %rs1074;
	add.s16 	%rs1455, %rs1101, 1;
	bra.uni 	$L__BB0_641;
$L__BB0_640:
	div.u16 	%rs1455, 24, %rs1074;
$L__BB0_641:
	setp.lt.u16 	%p518, %rs1455, 10;
	@%p518 bra 	$L__BB0_1652;
	add.s32 	%r129, %r128, %r30;
	setp.gt.u32 	%p519, %r129, 23;
	@%p519 bra 	$L__BB0_646;
	mov.f32 	%f1616, 0f00000000;
	@%p4 bra 	$L__BB0_645;
	add.s32 	%r1136, %r119, %r118;
	add.s32 	%r1137, %r1136, %r129;
	mul.wide.u32 	%rd331, %r1137, 4;
	add.s64 	%rd332, %rd2, %rd331;
	ld.global.nc.f32 	%f1616, [%rd332+-480];
$L__BB0_645:
	mad.lo.s32 	%r1138, %r129, 36, %r117;
	shl.b32 	%r1139, %r1138, 2;
	add.s32 	%r1141, %r1089, %r1139;
	st.shared.f32 	[%r1141], %f1616;
$L__BB0_646:
	setp.eq.s16 	%p520, %rs207, 0;
	@%p520 bra 	$L__BB0_648;
	div.u16 	%rs1104, 24, %rs1074;
	add.s16 	%rs1456, %rs1104, 1;
	bra.uni 	$L__BB0_649;
$L__BB0_648:
	div.u16 	%rs1456, 24, %rs1074;
$L__BB0_649:
	setp.lt.u16 	%p521, %rs1456, 11;
	@%p521 bra 	$L__BB0_1652;
	add.s32 	%r130, %r129, %r30;
	setp.gt.u32 	%p522, %r130, 23;
	@%p522 bra 	$L__BB0_654;
	mov.f32 	%f1617, 0f00000000;
	@%p4 bra 	$L__BB0_653;
	add.s32 	%r1142, %r119, %r118;
	add.s32 	%r1143, %r1142, %r130;
	mul.wide.u32 	%rd333, %r1143, 4;
	add.s64 	%rd334, %rd2, %rd333;
	ld.global.nc.f32 	%f1617, [%rd334+-480];
$L__BB0_653:
	mad.lo.s32 	%r1144, %r130, 36, %r117;
	shl.b32 	%r1145, %r1144, 2;
	add.s32 	%r1147, %r1089, %r1145;
	st.shared.f32 	[%r1147], %f1617;
$L__BB0_654:
	setp.eq.s16 	%p523, %rs207, 0;
	@%p523 bra 	$L__BB0_656;
	div.u16 	%rs1107, 24, %rs1074;
	add.s16 	%rs1457, %rs1107, 1;
	bra.uni 	$L__BB0_657;
$L__BB0_656:
	div.u16 	%rs1457, 24, %rs1074;
$L__BB0_657:
	setp.lt.u16 	%p524, %rs1457, 12;
	@%p524 bra 	$L__BB0_1652;
	add.s32 	%r131, %r130, %r30;
	setp.gt.u32 	%p525, %r131, 23;
	@%p525 bra 	$L__BB0_662;
	mov.f32 	%f1618, 0f00000000;
	@%p4 bra 	$L__BB0_661;
	add.s32 	%r1148, %r119, %r118;
	add.s32 	%r1149, %r1148, %r131;
	mul.wide.u32 	%rd335, %r1149, 4;
	add.s64 	%rd336, %rd2, %rd335;
	ld.global.nc.f32 	%f1618, [%rd336+-480];
$L__BB0_661:
	mad.lo.s32 	%r1150, %r131, 36, %r117;
	shl.b32 	%r1151, %r1150, 2;
	add.s32 	%r1153, %r1089, %r1151;
	st.shared.f32 	[%r1153], %f1618;
$L__BB0_662:
	setp.eq.s16 	%p526, %rs207, 0;
	@%p526 bra 	$L__BB0_664;
	div.u16 	%rs1110, 24, %rs1074;
	add.s16 	%rs1458, %rs1110, 1;
	bra.uni 	$L__BB0_665;
$L__BB0_664:
	div.u16 	%rs1458, 24, %rs1074;
$L__BB0_665:
	setp.lt.u16 	%p527, %rs1458, 13;
	@%p527 bra 	$L__BB0_1652;
	add.s32 	%r132, %r131, %r30;
	setp.gt.u32 	%p528, %r132, 23;
	@%p528 bra 	$L__BB0_670;
	mov.f32 	%f1619, 0f00000000;
	@%p4 bra 	$L__BB0_669;
	add.s32 	%r1154, %r119, %r118;
	add.s32 	%r1155, %r1154, %r132;
	mul.wide.u32 	%rd337, %r1155, 4;
	add.s64 	%rd338, %rd2, %rd337;
	ld.global.nc.f32 	%f1619, [%rd338+-480];
$L__BB0_669:
	mad.lo.s32 	%r1156, %r132, 36, %r117;
	shl.b32 	%r1157, %r1156, 2;
	add.s32 	%r1159, %r1089, %r1157;
	st.shared.f32 	[%r1159], %f1619;
$L__BB0_670:
	setp.eq.s16 	%p529, %rs207, 0;
	@%p529 bra 	$L__BB0_672;
	div.u16 	%rs1113, 24, %rs1074;
	add.s16 	%rs1459, %rs1113, 1;
	bra.uni 	$L__BB0_673;
$L__BB0_672:
	div.u16 	%rs1459, 24, %rs1074;
$L__BB0_673:
	setp.lt.u16 	%p530, %rs1459, 14;
	@%p530 bra 	$L__BB0_1652;
	add.s32 	%r133, %r132, %r30;
	setp.gt.u32 	%p531, %r133, 23;
	@%p531 bra 	$L__BB0_678;
	mov.f32 	%f1620, 0f00000000;
	@%p4 bra 	$L__BB0_677;
	add.s32 	%r1160, %r119, %r118;
	add.s32 	%r1161, %r1160, %r133;
	mul.wide.u32 	%rd339, %r1161, 4;
	add.s64 	%rd340, %rd2, %rd339;
	ld.global.nc.f32 	%f1620, [%rd340+-480];
$L__BB0_677:
	mad.lo.s32 	%r1162, %r133, 36, %r117;
	shl.b32 	%r1163, %r1162, 2;
	add.s32 	%r1165, %r1089, %r1163;
	st.shared.f32 	[%r1165], %f1620;
$L__BB0_678:
	setp.eq.s16 	%p532, %rs207, 0;
	@%p532 bra 	$L__BB0_680;
	div.u16 	%rs1116, 24, %rs1074;
	add.s16 	%rs1460, %rs1116, 1;
	bra.uni 	$L__BB0_681;
$L__BB0_680:
	div.u16 	%rs1460, 24, %rs1074;
$L__BB0_681:
	setp.lt.u16 	%p533, %rs1460, 15;
	@%p533 bra 	$L__BB0_1652;
	add.s32 	%r134, %r133, %r30;
	setp.gt.u32 	%p534, %r134, 23;
	@%p534 bra 	$L__BB0_686;
	mov.f32 	%f1621, 0f00000000;
	@%p4 bra 	$L__BB0_685;
	add.s32 	%r1166, %r119, %r118;
	add.s32 	%r1167, %r1166, %r134;
	mul.wide.u32 	%rd341, %r1167, 4;
	add.s64 	%rd342, %rd2, %rd341;
	ld.global.nc.f32 	%f1621, [%rd342+-480];
$L__BB0_685:
	mad.lo.s32 	%r1168, %r134, 36, %r117;
	shl.b32 	%r1169, %r1168, 2;
	add.s32 	%r1171, %r1089, %r1169;
	st.shared.f32 	[%r1171], %f1621;
$L__BB0_686:
	setp.eq.s16 	%p535, %rs207, 0;
	@%p535 bra 	$L__BB0_688;
	div.u16 	%rs1119, 24, %rs1074;
	add.s16 	%rs1461, %rs1119, 1;
	bra.uni 	$L__BB0_689;
$L__BB0_688:
	div.u16 	%rs1461, 24, %rs1074;
$L__BB0_689:
	setp.lt.u16 	%p536, %rs1461, 16;
	@%p536 bra 	$L__BB0_1652;
	add.s32 	%r135, %r134, %r30;
	setp.gt.u32 	%p537, %r135, 23;
	@%p537 bra 	$L__BB0_694;
	mov.f32 	%f1622, 0f00000000;
	@%p4 bra 	$L__BB0_693;
	add.s32 	%r1172, %r119, %r118;
	add.s32 	%r1173, %r1172, %r135;
	mul.wide.u32 	%rd343, %r1173, 4;
	add.s64 	%rd344, %rd2, %rd343;
	ld.global.nc.f32 	%f1622, [%rd344+-480];
$L__BB0_693:
	mad.lo.s32 	%r1174, %r135, 36, %r117;
	shl.b32 	%r1175, %r1174, 2;
	add.s32 	%r1177, %r1089, %r1175;
	st.shared.f32 	[%r1177], %f1622;
$L__BB0_694:
	setp.eq.s16 	%p538, %rs207, 0;
	@%p538 bra 	$L__BB0_696;
	div.u16 	%rs1122, 24, %rs1074;
	add.s16 	%rs1462, %rs1122, 1;
	bra.uni 	$L__BB0_697;
$L__BB0_696:
	div.u16 	%rs1462, 24, %rs1074;
$L__BB0_697:
	setp.lt.u16 	%p539, %rs1462, 17;
	@%p539 bra 	$L__BB0_1652;
	add.s32 	%r136, %r135, %r30;
	setp.gt.u32 	%p540, %r136, 23;
	@%p540 bra 	$L__BB0_702;
	mov.f32 	%f1623, 0f00000000;
	@%p4 bra 	$L__BB0_701;
	add.s32 	%r1178, %r119, %r118;
	add.s32 	%r1179, %r1178, %r136;
	mul.wide.u32 	%rd345, %r1179, 4;
	add.s64 	%rd346, %rd2, %rd345;
	ld.global.nc.f32 	%f1623, [%rd346+-480];
$L__BB0_701:
	mad.lo.s32 	%r1180, %r136, 36, %r117;
	shl.b32 	%r1181, %r1180, 2;
	add.s32 	%r1183, %r1089, %r1181;
	st.shared.f32 	[%r1183], %f1623;
$L__BB0_702:
	setp.eq.s16 	%p541, %rs207, 0;
	@%p541 bra 	$L__BB0_704;
	div.u16 	%rs1125, 24, %rs1074;
	add.s16 	%rs1463, %rs1125, 1;
	bra.uni 	$L__BB0_705;
$L__BB0_704:
	div.u16 	%rs1463, 24, %rs1074;
$L__BB0_705:
	setp.lt.u16 	%p542, %rs1463, 18;
	@%p542 bra 	$L__BB0_1652;
	add.s32 	%r137, %r136, %r30;
	setp.gt.u32 	%p543, %r137, 23;
	@%p543 bra 	$L__BB0_710;
	mov.f32 	%f1624, 0f00000000;
	@%p4 bra 	$L__BB0_709;
	add.s32 	%r1184, %r119, %r118;
	add.s32 	%r1185, %r1184, %r137;
	mul.wide.u32 	%rd347, %r1185, 4;
	add.s64 	%rd348, %rd2, %rd347;
	ld.global.nc.f32 	%f1624, [%rd348+-480];
$L__BB0_709:
	mad.lo.s32 	%r1186, %r137, 36, %r117;
	shl.b32 	%r1187, %r1186, 2;
	add.s32 	%r1189, %r1089, %r1187;
	st.shared.f32 	[%r1189], %f1624;
$L__BB0_710:
	setp.eq.s16 	%p544, %rs207, 0;
	@%p544 bra 	$L__BB0_712;
	div.u16 	%rs1128, 24, %rs1074;
	add.s16 	%rs1464, %rs1128, 1;
	bra.uni 	$L__BB0_713;
$L__BB0_712:
	div.u16 	%rs1464, 24, %rs1074;
$L__BB0_713:
	setp.lt.u16 	%p545, %rs1464, 19;
	@%p545 bra 	$L__BB0_1652;
	add.s32 	%r138, %r137, %r30;
	setp.gt.u32 	%p546, %r138, 23;
	@%p546 bra 	$L__BB0_718;
	mov.f32 	%f1625, 0f00000000;
	@%p4 bra 	$L__BB0_717;
	add.s32 	%r1190, %r119, %r118;
	add.s32 	%r1191, %r1190, %r138;
	mul.wide.u32 	%rd349, %r1191, 4;
	add.s64 	%rd350, %rd2, %rd349;
	ld.global.nc.f32 	%f1625, [%rd350+-480];
$L__BB0_717:
	mad.lo.s32 	%r1192, %r138, 36, %r117;
	shl.b32 	%r1193, %r1192, 2;
	add.s32 	%r1195, %r1089, %r1193;
	st.shared.f32 	[%r1195], %f1625;
$L__BB0_718:
	setp.eq.s16 	%p547, %rs207, 0;
	@%p547 bra 	$L__BB0_720;
	div.u16 	%rs1131, 24, %rs1074;
	add.s16 	%rs1465, %rs1131, 1;
	bra.uni 	$L__BB0_721;
$L__BB0_720:
	div.u16 	%rs1465, 24, %rs1074;
$L__BB0_721:
	setp.lt.u16 	%p548, %rs1465, 20;
	@%p548 bra 	$L__BB0_1652;
	add.s32 	%r139, %r138, %r30;
	setp.gt.u32 	%p549, %r139, 23;
	@%p549 bra 	$L__BB0_726;
	mov.f32 	%f1626, 0f00000000;
	@%p4 bra 	$L__BB0_725;
	add.s32 	%r1196, %r119, %r118;
	add.s32 	%r1197, %r1196, %r139;
	mul.wide.u32 	%rd351, %r1197, 4;
	add.s64 	%rd352, %rd2, %rd351;
	ld.global.nc.f32 	%f1626, [%rd352+-480];
$L__BB0_725:
	mad.lo.s32 	%r1198, %r139, 36, %r117;
	shl.b32 	%r1199, %r1198, 2;
	add.s32 	%r1201, %r1089, %r1199;
	st.shared.f32 	[%r1201], %f1626;
$L__BB0_726:
	setp.eq.s16 	%p550, %rs207, 0;
	@%p550 bra 	$L__BB0_728;
	div.u16 	%rs1134, 24, %rs1074;
	add.s16 	%rs1466, %rs1134, 1;
	bra.uni 	$L__BB0_729;
$L__BB0_728:
	div.u16 	%rs1466, 24, %rs1074;
$L__BB0_729:
	setp.lt.u16 	%p551, %rs1466, 21;
	@%p551 bra 	$L__BB0_1652;
	add.s32 	%r140, %r139, %r30;
	setp.gt.u32 	%p552, %r140, 23;
	@%p552 bra 	$L__BB0_734;
	mov.f32 	%f1627, 0f00000000;
	@%p4 bra 	$L__BB0_733;
	add.s32 	%r1202, %r119, %r118;
	add.s32 	%r1203, %r1202, %r140;
	mul.wide.u32 	%rd353, %r1203, 4;
	add.s64 	%rd354, %rd2, %rd353;
	ld.global.nc.f32 	%f1627, [%rd354+-480];
$L__BB0_733:
	mad.lo.s32 	%r1204, %r140, 36, %r117;
	shl.b32 	%r1205, %r1204, 2;
	add.s32 	%r1207, %r1089, %r1205;
	st.shared.f32 	[%r1207], %f1627;
$L__BB0_734:
	setp.eq.s16 	%p553, %rs207, 0;
	@%p553 bra 	$L__BB0_736;
	div.u16 	%rs1137, 24, %rs1074;
	add.s16 	%rs1467, %rs1137, 1;
	bra.uni 	$L__BB0_737;
$L__BB0_736:
	div.u16 	%rs1467, 24, %rs1074;
$L__BB0_737:
	setp.lt.u16 	%p554, %rs1467, 22;
	@%p554 bra 	$L__BB0_1652;
	add.s32 	%r141, %r140, %r30;
	setp.gt.u32 	%p555, %r141, 23;
	@%p555 bra 	$L__BB0_742;
	mov.f32 	%f1628, 0f00000000;
	@%p4 bra 	$L__BB0_741;
	add.s32 	%r1208, %r119, %r118;
	add.s32 	%r1209, %r1208, %r141;
	mul.wide.u32 	%rd355, %r1209, 4;
	add.s64 	%rd356, %rd2, %rd355;
	ld.global.nc.f32 	%f1628, [%rd356+-480];
$L__BB0_741:
	mad.lo.s32 	%r1210, %r141, 36, %r117;
	shl.b32 	%r1211, %r1210, 2;
	add.s32 	%r1213, %r1089, %r1211;
	st.shared.f32 	[%r1213], %f1628;
$L__BB0_742:
	setp.eq.s16 	%p556, %rs207, 0;
	@%p556 bra 	$L__BB0_744;
	div.u16 	%rs1140, 24, %rs1074;
	add.s16 	%rs1468, %rs1140, 1;
	bra.uni 	$L__BB0_745;
$L__BB0_744:
	div.u16 	%rs1468, 24, %rs1074;
$L__BB0_745:
	setp.lt.u16 	%p557, %rs1468, 23;
	@%p557 bra 	$L__BB0_1652;
	add.s32 	%r142, %r141, %r30;
	setp.gt.u32 	%p558, %r142, 23;
	@%p558 bra 	$L__BB0_750;
	mov.f32 	%f1629, 0f00000000;
	@%p4 bra 	$L__BB0_749;
	add.s32 	%r1214, %r119, %r118;
	add.s32 	%r1215, %r1214, %r142;
	mul.wide.u32 	%rd357, %r1215, 4;
	add.s64 	%rd358, %rd2, %rd357;
	ld.global.nc.f32 	%f1629, [%rd358+-480];
$L__BB0_749:
	mad.lo.s32 	%r1216, %r142, 36, %r117;
	shl.b32 	%r1217, %r1216, 2;
	add.s32 	%r1219, %r1089, %r1217;
	st.shared.f32 	[%r1219], %f1629;
$L__BB0_750:
	setp.eq.s16 	%p559, %rs207, 0;
	@%p559 bra 	$L__BB0_752;
	div.u16 	%rs1143, 24, %rs1074;
	add.s16 	%rs1469, %rs1143, 1;
	bra.uni 	$L__BB0_753;
$L__BB0_752:
	div.u16 	%rs1469, 24, %rs1074;
$L__BB0_753:
	setp.lt.u16 	%p560, %rs1469, 24;
	@%p560 bra 	$L__BB0_1652;
	add.s32 	%r143, %r142, %r30;
	setp.gt.u32 	%p561, %r143, 23;
	@%p561 bra 	$L__BB0_758;
	mov.f32 	%f1630, 0f00000000;
	@%p4 bra 	$L__BB0_757;
	add.s32 	%r1220, %r119, %r118;
	add.s32 	%r1221, %r1220, %r143;
	mul.wide.u32 	%rd359, %r1221, 4;
	add.s64 	%rd360, %rd2, %rd359;
	ld.global.nc.f32 	%f1630, [%rd360+-480];
$L__BB0_757:
	mad.lo.s32 	%r1222, %r143, 36, %r117;
	shl.b32 	%r1223, %r1222, 2;
	add.s32 	%r1225, %r1089, %r1223;
	st.shared.f32 	[%r1225], %f1630;
$L__BB0_758:
	setp.eq.s16 	%p562, %rs207, 0;
	setp.gt.u32 	%p563, %r5, 71;
	or.pred  	%p564, %p562, %p563;
	@%p564 bra 	$L__BB0_1652;
	add.s32 	%r144, %r143, %r30;
	setp.gt.u32 	%p565, %r144, 23;
	@%p565 bra 	$L__BB0_1652;
	mov.f32 	%f1631, 0f00000000;
	@%p4 bra 	$L__BB0_762;
	add.s32 	%r1226, %r119, %r118;
	add.s32 	%r1227, %r1226, %r144;
	mul.wide.u32 	%rd361, %r1227, 4;
	add.s64 	%rd362, %rd2, %rd361;
	ld.global.nc.f32 	%f1631, [%rd362+-480];
$L__BB0_762:
	mad.lo.s32 	%r1228, %r144, 36, %r117;
	shl.b32 	%r1229, %r1228, 2;
	add.s32 	%r1231, %r1089, %r1229;
	st.shared.f32 	[%r1231], %f1631;
	bra.uni 	$L__BB0_1652;
$L__BB0_763:
	setp.gt.u32 	%p26, %r3, 1;
	add.s32 	%r145, %r1, -28;
	setp.gt.u32 	%p27, %r145, 335;
	or.pred  	%p28, %p27, %p26;
	@%p28 bra 	$L__BB0_951;
	and.b16  	%rs982, %rs5, 255;
	rem.u16 	%rs274, 24, %rs982;
	mad.lo.s32 	%r146, %r28, 6, %r29;
	shl.b32 	%r936, %r2, 2;
	add.s32 	%r937, %r936, %r28;
	mul.lo.s32 	%r147, %r937, 1344;
	mul.lo.s32 	%r148, %r29, 24;
	and.b16  	%rs983, %rs3, 255;
	setp.eq.s16 	%p397, %rs983, 0;
	mov.f32 	%f1632, 0f00000000;
	@%p397 bra 	$L__BB0_766;
	cvt.u64.u16 	%rd257, %rs1;
	add.s32 	%r938, %r148, %r147;
	cvt.u64.u32 	%rd258, %r938;
	add.s64 	%rd259, %rd258, %rd257;
	shl.b64 	%rd260, %rd259, 2;
	add.s64 	%rd261, %rd2, %rd260;
	ld.global.nc.f32 	%f1632, [%rd261+-5472];
$L__BB0_766:
	mad.lo.s32 	%r939, %r27, 36, %r146;
	shl.b32 	%r940, %r939, 2;
	mov.u32 	%r941, _ZZ25fused_pointwise_depthwiseE12shared_input;
	add.s32 	%r149, %r941, %r940;
	st.shared.f32 	[%r149], %f1632;
	add.s32 	%r150, %r30, %r27;
	setp.gt.u32 	%p398, %r150, 23;
	@%p398 bra 	$L__BB0_770;
	setp.eq.s16 	%p399, %rs983, 0;
	mov.f32 	%f1633, 0f00000000;
	@%p399 bra 	$L__BB0_769;
	add.s32 	%r942, %r148, %r147;
	add.s32 	%r943, %r942, %r150;
	mul.wide.u32 	%rd262, %r943, 4;
	add.s64 	%rd263, %rd2, %rd262;
	ld.global.nc.f32 	%f1633, [%rd263+-5472];
$L__BB0_769:
	shl.b32 	%r944, %r31, 2;
	add.s32 	%r945, %r149, %r944;
	st.shared.f32 	[%r945], %f1633;
$L__BB0_770:
	setp.eq.s16 	%p400, %rs274, 0;
	@%p400 bra 	$L__BB0_772;
	div.u16 	%rs987, 24, %rs982;
	add.s16 	%rs1470, %rs987, 1;
	bra.uni 	$L__BB0_773;
$L__BB0_772:
	div.u16 	%rs1470, 24, %rs982;
$L__BB0_773:
	setp.lt.u16 	%p401, %rs1470, 3;
	@%p401 bra 	$L__BB0_1652;
	add.s32 	%r151, %r150, %r30;
	setp.gt.u32 	%p402, %r151, 23;
	@%p402 bra 	$L__BB0_778;
	setp.eq.s16 	%p403, %rs983, 0;
	mov.f32 	%f1634, 0f00000000;
	@%p403 bra 	$L__BB0_777;
	add.s32 	%r946, %r148, %r147;
	add.s32 	%r947, %r946, %r151;
	mul.wide.u32 	%rd264, %r947, 4;
	add.s64 	%rd265, %rd2, %rd264;
	ld.global.nc.f32 	%f1634, [%rd265+-5472];
$L__BB0_777:
	mad.lo.s32 	%r948, %r151, 36, %r146;
	shl.b32 	%r949, %r948, 2;
	add.s32 	%r951, %r941, %r949;
	st.shared.f32 	[%r951], %f1634;
$L__BB0_778:
	setp.eq.s16 	%p404, %rs274, 0;
	@%p404 bra 	$L__BB0_780;
	div.u16 	%rs991, 24, %rs982;
	add.s16 	%rs1471, %rs991, 1;
	bra.uni 	$L__BB0_781;
$L__BB0_780:
	div.u16 	%rs1471, 24, %rs982;
$L__BB0_781:
	setp.lt.u16 	%p405, %rs1471, 4;
	@%p405 bra 	$L__BB0_1652;
	add.s32 	%r152, %r151, %r30;
	setp.gt.u32 	%p406, %r152, 23;
	@%p406 bra 	$L__BB0_786;
	setp.eq.s16 	%p407, %rs983, 0;
	mov.f32 	%f1635, 0f00000000;
	@%p407 bra 	$L__BB0_785;
	add.s32 	%r952, %r148, %r147;
	add.s32 	%r953, %r952, %r152;
	mul.wide.u32 	%rd266, %r953, 4;
	add.s64 	%rd267, %rd2, %rd266;
	ld.global.nc.f32 	%f1635, [%rd267+-5472];
$L__BB0_785:
	mad.lo.s32 	%r954, %r152, 36, %r146;
	shl.b32 	%r955, %r954, 2;
	add.s32 	%r957, %r941, %r955;
	st.shared.f32 	[%r957], %f1635;
$L__BB0_786:
	setp.eq.s16 	%p408, %rs274, 0;
	@%p408 bra 	$L__BB0_788;
	div.u16 	%rs995, 24, %rs982;
	add.s16 	%rs1472, %rs995, 1;
	bra.uni 	$L__BB0_789;
$L__BB0_788:
	div.u16 	%rs1472, 24, %rs982;
$L__BB0_789:
	setp.lt.u16 	%p409, %rs1472, 5;
	@%p409 bra 	$L__BB0_1652;
	add.s32 	%r153, %r152, %r30;
	setp.gt.u32 	%p410, %r153, 23;
	@%p410 bra 	$L__BB0_794;
	setp.eq.s16 	%p411, %rs983, 0;
	mov.f32 	%f1636, 0f00000000;
	@%p411 bra 	$L__BB0_793;
	add.s32 	%r958, %r148, %r147;
	add.s32 	%r959, %r958, %r153;
	mul.wide.u32 	%rd268, %r959, 4;
	add.s64 	%rd269, %rd2, %rd268;
	ld.global.nc.f32 	%f1636, [%rd269+-5472];
$L__BB0_793:
	mad.lo.s32 	%r960, %r153, 36, %r146;
	shl.b32 	%r961, %r960, 2;
	add.s32 	%r963, %r941, %r961;
	st.shared.f32 	[%r963], %f1636;
$L__BB0_794:
	setp.eq.s16 	%p412, %rs274, 0;
	@%p412 bra 	$L__BB0_796;
	div.u16 	%rs999, 24, %rs982;
	add.s16 	%rs1473, %rs999, 1;
	bra.uni 	$L__BB0_797;
$L__BB0_796:
	div.u16 	%rs1473, 24, %rs982;
$L__BB0_797:
	setp.lt.u16 	%p413, %rs1473, 6;
	@%p413 bra 	$L__BB0_1652;
	add.s32 	%r154, %r153, %r30;
	setp.gt.u32 	%p414, %r154, 23;
	@%p414 bra 	$L__BB0_802;
	setp.eq.s16 	%p415, %rs983, 0;
	mov.f32 	%f1637, 0f00000000;
	@%p415 bra 	$L__BB0_801;
	add.s32 	%r964, %r148, %r147;
	add.s32 	%r965, %r964, %r154;
	mul.wide.u32 	%rd270, %r965, 4;
	add.s64 	%rd271, %rd2, %rd270;
	ld.global.nc.f32 	%f1637, [%rd271+-5472];
$L__BB0_801:
	mad.lo.s32 	%r966, %r154, 36, %r146;
	shl.b32 	%r967, %r966, 2;
	add.s32 	%r969, %r941, %r967;
	st.shared.f32 	[%r969], %f1637;
$L__BB0_802:
	setp.eq.s16 	%p416, %rs274, 0;
	@%p416 bra 	$L__BB0_804;
	div.u16 	%rs1003, 24, %rs982;
	add.s16 	%rs1474, %rs1003, 1;
	bra.uni 	$L__BB0_805;
$L__BB0_804:
	div.u16 	%rs1474, 24, %rs982;
$L__BB0_805:
	setp.lt.u16 	%p417, %rs1474, 7;
	@%p417 bra 	$L__BB0_1652;
	add.s32 	%r155, %r154, %r30;
	setp.gt.u32 	%p418, %r155, 23;
	@%p418 bra 	$L__BB0_810;
	setp.eq.s16 	%p419, %rs983, 0;
	mov.f32 	%f1638, 0f00000000;
	@%p419 bra 	$L__BB0_809;
	add.s32 	%r970, %r148, %r147;
	add.s32 	%r971, %r970, %r155;
	mul.wide.u32 	%rd272, %r971, 4;
	add.s64 	%rd273, %rd2, %rd272;
	ld.global.nc.f32 	%f1638, [%rd273+-5472];
$L__BB0_809:
	mad.lo.s32 	%r972, %r155, 36, %r146;
	shl.b32 	%r973, %r972, 2;
	add.s32 	%r975, %r941, %r973;
	st.shared.f32 	[%r975], %f1638;
$L__BB0_810:
	setp.eq.s16 	%p420, %rs274, 0;
	@%p420 bra 	$L__BB0_812;
	div.u16 	%rs1007, 24, %rs982;
	add.s16 	%rs1475, %rs1007, 1;
	bra.uni 	$L__BB0_813;
$L__BB0_812:
	div.u16 	%rs1475, 24, %rs982;
$L__BB0_813:
	setp.lt.u16 	%p421, %rs1475, 8;
	@%p421 bra 	$L__BB0_1652;
	add.s32 	%r156, %r155, %r30;
	setp.gt.u32 	%p422, %r156, 23;
	@%p422 bra 	$L__BB0_818;
	setp.eq.s16 	%p423, %rs983, 0;
	mov.f32 	%f1639, 0f00000000;
	@%p423 bra 	$L__BB0_817;
	add.s32 	%r976, %r148, %r147;
	add.s32 	%r977, %r976, %r156;
	mul.wide.u32 	%rd274, %r977, 4;
	add.s64 	%rd275, %rd2, %rd274;
	ld.global.nc.f32 	%f1639, [%rd275+-5472];
$L__BB0_817:
	mad.lo.s32 	%r978, %r156, 36, %r146;
	shl.b32 	%r979, %r978, 2;
	add.s32 	%r981, %r941, %r979;
	st.shared.f32 	[%r981], %f1639;
$L__BB0_818:
	setp.eq.s16 	%p424, %rs274, 0;
	@%p424 bra 	$L__BB0_820;
	div.u16 	%rs1011, 24, %rs982;
	add.s16 	%rs1476, %rs1011, 1;
	bra.uni 	$L__BB0_821;
$L__BB0_820:
	div.u16 	%rs1476, 24, %rs982;
$L__BB0_821:
	setp.lt.u16 	%p425, %rs1476, 9;
	@%p425 bra 	$L__BB0_1652;
	add.s32 	%r157, %r156, %r30;
	setp.gt.u32 	%p426, %r157, 23;
	@%p426 bra 	$L__BB0_826;
	setp.eq.s16 	%p427, %rs983, 0;
	mov.f32 	%f1640, 0f00000000;
	@%p427 bra 	$L__BB0_825;
	add.s32 	%r982, %r148, %r147;
	add.s32 	%r983, %r982, %r157;
	mul.wide.u32 	%rd276, %r983, 4;
	add.s64 	%rd277, %rd2, %rd276;
	ld.global.nc.f32 	%f1640, [%rd277+-5472];
$L__BB0_825:
	mad.lo.s32 	%r984, %r157, 36, %r146;
	shl.b32 	%r985, %r984, 2;
	add.s32 	%r987, %r941, %r985;
	st.shared.f32 	[%r987], %f1640;
$L__BB0_826:
	setp.eq.s16 	%p428, %rs274, 0;
	@%p428 bra 	$L__BB0_828;
	div.u16 	%rs1015, 24, %rs982;
	add.s16 	%rs1477, %rs1015, 1;
	bra.uni 	$L__BB0_829;
$L__BB0_828:
	div.u16 	%rs1477, 24, %rs982;
$L__BB0_829:
	setp.lt.u16 	%p429, %rs1477, 10;
	@%p429 bra 	$L__BB0_1652;
	add.s32 	%r158, %r157, %r30;
	setp.gt.u32 	%p430, %r158, 23;
	@%p430 bra 	$L__BB0_834;
	setp.eq.s16 	%p431, %rs983, 0;
	mov.f32 	%f1641, 0f00000000;
	@%p431 bra 	$L__BB0_833;
	add.s32 	%r988, %r148, %r147;
	add.s32 	%r989, %r988, %r158;
	mul.wide.u32 	%rd278, %r989, 4;
	add.s64 	%rd279, %rd2, %rd278;
	ld.global.nc.f32 	%f1641, [%rd279+-5472];
$L__BB0_833:
	mad.lo.s32 	%r990, %r158, 36, %r146;
	shl.b32 	%r991, %r990, 2;
	add.s32 	%r993, %r941, %r991;
	st.shared.f32 	[%r993], %f1641;
$L__BB0_834:
	setp.eq.s16 	%p432, %rs274, 0;
	@%p432 bra 	$L__BB0_836;
	div.u16 	%rs1019, 24, %rs982;
	add.s16 	%rs1478, %rs1019, 1;
	bra.uni 	$L__BB0_837;
$L__BB0_836:
	div.u16 	%rs1478, 24, %rs982;
$L__BB0_837:
	setp.lt.u16 	%p433, %rs1478, 11;
	@%p433 bra 	$L__BB0_1652;
	add.s32 	%r159, %r158, %r30;
	setp.gt.u32 	%p434, %r159, 23;
	@%p434 bra 	$L__BB0_842;
	setp.eq.s16 	%p435, %rs983, 0;
	mov.f32 	%f1642, 0f00000000;
	@%p435 bra 	$L__BB0_841;
	add.s32 	%r994, %r148, %r147;
	add.s32 	%r995, %r994, %r159;
	mul.wide.u32 	%rd280, %r995, 4;
	add.s64 	%rd281, %rd2, %rd280;
	ld.global.nc.f32 	%f1642, [%rd281+-5472];
$L__BB0_841:
	mad.lo.s32 	%r996, %r159, 36, %r146;
	shl.b32 	%r997, %r996, 2;
	add.s32 	%r999, %r941, %r997;
	st.shared.f32 	[%r999], %f1642;
$L__BB0_842:
	setp.eq.s16 	%p436, %rs274, 0;
	@%p436 bra 	$L__BB0_844;
	div.u16 	%rs1023, 24, %rs982;
	add.s16 	%rs1479, %rs1023, 1;
	bra.uni 	$L__BB0_845;
$L__BB0_844:
	div.u16 	%rs1479, 24, %rs982;
$L__BB0_845:
	setp.lt.u16 	%p437, %rs1479, 12;
	@%p437 bra 	$L__BB0_1652;
	add.s32 	%r160, %r159, %r30;
	setp.gt.u32 	%p438, %r160, 23;
	@%p438 bra 	$L__BB0_850;
	setp.eq.s16 	%p439, %rs983, 0;
	mov.f32 	%f1643, 0f00000000;
	@%p439 bra 	$L__BB0_849;
	add.s32 	%r1000, %r148, %r147;
	add.s32 	%r1001, %r1000, %r160;
	mul.wide.u32 	%rd282, %r1001, 4;
	add.s64 	%rd283, %rd2, %rd282;
	ld.global.nc.f32 	%f1643, [%rd283+-5472];
$L__BB0_849:
	mad.lo.s32 	%r1002, %r160, 36, %r146;
	shl.b32 	%r1003, %r1002, 2;
	add.s32 	%r1005, %r941, %r1003;
	st.shared.f32 	[%r1005], %f1643;
$L__BB0_850:
	setp.eq.s16 	%p440, %rs274, 0;
	@%p440 bra 	$L__BB0_852;
	div.u16 	%rs1027, 24, %rs982;
	add.s16 	%rs1480, %rs1027, 1;
	bra.uni 	$L__BB0_853;
$L__BB0_852:
	div.u16 	%rs1480, 24, %rs982;
$L__BB0_853:
	setp.lt.u16 	%p441, %rs1480, 13;
	@%p441 bra 	$L__BB0_1652;
	add.s32 	%r161, %r160, %r30;
	setp.gt.u32 	%p442, %r161, 23;
	@%p442 bra 	$L__BB0_858;
	setp.eq.s16 	%p443, %rs983, 0;
	mov.f32 	%f1644, 0f00000000;
	@%p443 bra 	$L__BB0_857;
	add.s32 	%r1006, %r148, %r147;
	add.s32 	%r1007, %r1006, %r161;
	mul.wide.u32 	%rd284, %r1007, 4;
	add.s64 	%rd285, %rd2, %rd284;
	ld.global.nc.f32 	%f1644, [%rd285+-5472];
$L__BB0_857:
	mad.lo.s32 	%r1008, %r161, 36, %r146;
	shl.b32 	%r1009, %r1008, 2;
	add.s32 	%r1011, %r941, %r1009;
	st.shared.f32 	[%r1011], %f1644;
$L__BB0_858:
	setp.eq.s16 	%p444, %rs274, 0;
	@%p444 bra 	$L__BB0_860;
	div.u16 	%rs1031, 24, %rs982;
	add.s16 	%rs1481, %rs1031, 1;
	bra.uni 	$L__BB0_861;
$L__BB0_860:
	div.u16 	%rs1481, 24, %rs982;
$L__BB0_861:
	setp.lt.u16 	%p445, %rs1481, 14;
	@%p445 bra 	$L__BB0_1652;
	add.s32 	%r162, %r161, %r30;
	setp.gt.u32 	%p446, %r162, 23;
	@%p446 bra 	$L__BB0_866;
	setp.eq.s16 	%p447, %rs983, 0;
	mov.f32 	%f1645, 0f00000000;
	@%p447 bra 	$L__BB0_865;
	add.s32 	%r1012, %r148, %r147;
	add.s32 	%r1013, %r1012, %r162;
	mul.wide.u32 	%rd286, %r1013, 4;
	add.s64 	%rd287, %rd2, %rd286;
	ld.global.nc.f32 	%f1645, [%rd287+-5472];
$L__BB0_865:
	mad.lo.s32 	%r1014, %r162, 36, %r146;
	shl.b32 	%r1015, %r1014, 2;
	add.s32 	%r1017, %r941, %r1015;
	st.shared.f32 	[%r1017], %f1645;
$L__BB0_866:
	setp.eq.s16 	%p448, %rs274, 0;
	@%p448 bra 	$L__BB0_868;
	div.u16 	%rs1035, 24, %rs982;
	add.s16 	%rs1482, %rs1035, 1;
	bra.uni 	$L__BB0_869;
$L__BB0_868:
	div.u16 	%rs1482, 24, %rs982;
$L__BB0_869:
	setp.lt.u16 	%p449, %rs1482, 15;
	@%p449 bra 	$L__BB0_1652;
	add.s32 	%r163, %r162, %r30;
	setp.gt.u32 	%p450, %r163, 23;
	@%p450 bra 	$L__BB0_874;
	setp.eq.s16 	%p451, %rs983, 0;
	mov.f32 	%f1646, 0f00000000;
	@%p451 bra 	$L__BB0_873;
	add.s32 	%r1018, %r148, %r147;
	add.s32 	%r1019, %r1018, %r163;
	mul.wide.u32 	%rd288, %r1019, 4;
	add.s64 	%rd289, %rd2, %rd288;
	ld.global.nc.f32 	%f1646, [%rd289+-5472];
$L__BB0_873:
	mad.lo.s32 	%r1020, %r163, 36, %r146;
	shl.b32 	%r1021, %r1020, 2;
	add.s32 	%r1023, %r941, %r1021;
	st.shared.f32 	[%r1023], %f1646;
$L__BB0_874:
	setp.eq.s16 	%p452, %rs274, 0;
	@%p452 bra 	$L__BB0_876;
	div.u16 	%rs1039, 24, %rs982;
	add.s16 	%rs1483, %rs1039, 1;
	bra.uni 	$L__BB0_877;
$L__BB0_876:
	div.u16 	%rs1483, 24, %rs982;
$L__BB0_877:
	setp.lt.u16 	%p453, %rs1483, 16;
	@%p453 bra 	$L__BB0_1652;
	add.s32 	%r164, %r163, %r30;
	setp.gt.u32 	%p454, %r164, 23;
	@%p454 bra 	$L__BB0_882;
	setp.eq.s16 	%p455, %rs983, 0;
	mov.f32 	%f1647, 0f00000000;
	@%p455 bra 	$L__BB0_881;
	add.s32 	%r1024, %r148, %r147;
	add.s32 	%r1025, %r1024, %r164;
	mul.wide.u32 	%rd290, %r1025, 4;
	add.s64 	%rd291, %rd2, %rd290;
	ld.global.nc.f32 	%f1647, [%rd291+-5472];
$L__BB0_881:
	mad.lo.s32 	%r1026, %r164, 36, %r146;
	shl.b32 	%r1027, %r1026, 2;
	add.s32 	%r1029, %r941, %r1027;
	st.shared.f32 	[%r1029], %f1647;
$L__BB0_882:
	setp.eq.s16 	%p456, %rs274, 0;
	@%p456 bra 	$L__BB0_884;
	div.u16 	%rs1043, 24, %rs982;
	add.s16 	%rs1484, %rs1043, 1;
	bra.uni 	$L__BB0_885;
$L__BB0_884:
	div.u16 	%rs1484, 24, %rs982;
$L__BB0_885:
	setp.lt.u16 	%p457, %rs1484, 17;
	@%p457 bra 	$L__BB0_1652;
	add.s32 	%r165, %r164, %r30;
	setp.gt.u32 	%p458, %r165, 23;
	@%p458 bra 	$L__BB0_890;
	setp.eq.s16 	%p459, %rs983, 0;
	mov.f32 	%f1648, 0f00000000;
	@%p459 bra 	$L__BB0_889;
	add.s32 	%r1030, %r148, %r147;
	add.s32 	%r1031, %r1030, %r165;
	mul.wide.u32 	%rd292, %r1031, 4;
	add.s64 	%rd293, %rd2, %rd292;
	ld.global.nc.f32 	%f1648, [%rd293+-5472];
$L__BB0_889:
	mad.lo.s32 	%r1032, %r165, 36, %r146;
	shl.b32 	%r1033, %r1032, 2;
	add.s32 	%r1035, %r941, %r1033;
	st.shared.f32 	[%r1035], %f1648;
$L__BB0_890:
	setp.eq.s16 	%p460, %rs274, 0;
	@%p460 bra 	$L__BB0_892;
	div.u16 	%rs1047, 24, %rs982;
	add.s16 	%rs1485, %rs1047, 1;
	bra.uni 	$L__BB0_893;
$L__BB0_892:
	div.u16 	%rs1485, 24, %rs982;
$L__BB0_893:
	setp.lt.u16 	%p461, %rs1485, 18;
	@%p461 bra 	$L__BB0_1652;
	add.s32 	%r166, %r165, %r30;
	setp.gt.u32 	%p462, %r166, 23;
	@%p462 bra 	$L__BB0_898;
	setp.eq.s16 	%p463, %rs983, 0;
	mov.f32 	%f1649, 0f00000000;
	@%p463 bra 	$L__BB0_897;
	add.s32 	%r1036, %r148, %r147;
	add.s32 	%r1037, %r1036, %r166;
	mul.wide.u32 	%rd294, %r1037, 4;
	add.s64 	%rd295, %rd2, %rd294;
	ld.global.nc.f32 	%f1649, [%rd295+-5472];
$L__BB0_897:
	mad.lo.s32 	%r1038, %r166, 36, %r146;
	shl.b32 	%r1039, %r1038, 2;
	add.s32 	%r1041, %r941, %r1039;
	st.shared.f32 	[%r1041], %f1649;
$L__BB0_898:
	setp.eq.s16 	%p464, %rs274, 0;
	@%p464 bra 	$L__BB0_900;
	div.u16 	%rs1051, 24, %rs982;
	add.s16 	%rs1486, %rs1051, 1;
	bra.uni 	$L__BB0_901;
$L__BB0_900:
	div.u16 	%rs1486, 24, %rs982;
$L__BB0_901:
	setp.lt.u16 	%p465, %rs1486, 19;
	@%p465 bra 	$L__BB0_1652;
	add.s32 	%r167, %r166, %r30;
	setp.gt.u32 	%p466, %r167, 23;
	@%p466 bra 	$L__BB0_906;
	setp.eq.s16 	%p467, %rs983, 0;
	mov.f32 	%f1650, 0f00000000;
	@%p467 bra 	$L__BB0_905;
	add.s32 	%r1042, %r148, %r147;
	add.s32 	%r1043, %r1042, %r167;
	mul.wide.u32 	%rd296, %r1043, 4;
	add.s64 	%rd297, %rd2, %rd296;
	ld.global.nc.f32 	%f1650, [%rd297+-5472];
$L__BB0_905:
	mad.lo.s32 	%r1044, %r167, 36, %r146;
	shl.b32 	%r1045, %r1044, 2;
	add.s32 	%r1047, %r941, %r1045;
	st.shared.f32 	[%r1047], %f1650;
$L__BB0_906:
	setp.eq.s16 	%p468, %rs274, 0;
	@%p468 bra 	$L__BB0_908;
	div.u16 	%rs1055, 24, %rs982;
	add.s16 	%rs1487, %rs1055, 1;
	bra.uni 	$L__BB0_909;
$L__BB0_908:
	div.u16 	%rs1487, 24, %rs982;
$L__BB0_909:
	setp.lt.u16 	%p469, %rs1487, 20;
	@%p469 bra 	$L__BB0_1652;
	add.s32 	%r168, %r167, %r30;
	setp.gt.u32 	%p470, %r168, 23;
	@%p470 bra 	$L__BB0_914;
	setp.eq.s16 	%p471, %rs983, 0;
	mov.f32 	%f1651, 0f00000000;
	@%p471 bra 	$L__BB0_913;
	add.s32 	%r1048, %r148, %r147;
	add.s32 	%r1049, %r1048, %r168;
	mul.wide.u32 	%rd298, %r1049, 4;
	add.s64 	%rd299, %rd2, %rd298;
	ld.global.nc.f32 	%f1651, [%rd299+-5472];
$L__BB0_913:
	mad.lo.s32 	%r1050, %r168, 36, %r146;
	shl.b32 	%r1051, %r1050, 2;
	add.s32 	%r1053, %r941, %r1051;
	st.shared.f32 	[%r1053], %f1651;
$L__BB0_914:
	setp.eq.s16 	%p472, %rs274, 0;
	@%p472 bra 	$L__BB0_916;
	div.u16 	%rs1059, 24, %rs982;
	add.s16 	%rs1488, %rs1059, 1;
	bra.uni 	$L__BB0_917;
$L__BB0_916:
	div.u16 	%rs1488, 24, %rs982;
$L__BB0_917:
	setp.lt.u16 	%p473, %rs1488, 21;
	@%p473 bra 	$L__BB0_1652;
	add.s32 	%r169, %r168, %r30;
	setp.gt.u32 	%p474, %r169, 23;
	@%p474 bra 	$L__BB0_922;
	setp.eq.s16 	%p475, %rs983, 0;
	mov.f32 	%f1652, 0f00000000;
	@%p475 bra 	$L__BB0_921;
	add.s32 	%r1054, %r148, %r147;
	add.s32 	%r1055, %r1054, %r169;
	mul.wide.u32 	%rd300, %r1055, 4;
	add.s64 	%rd301, %rd2, %rd300;
	ld.global.nc.f32 	%f1652, [%rd301+-5472];
$L__BB0_921:
	mad.lo.s32 	%r1056, %r169, 36, %r146;
	shl.b32 	%r1057, %r1056, 2;
	add.s32 	%r1059, %r941, %r1057;
	st.shared.f32 	[%r1059], %f1652;
$L__BB0_922:
	setp.eq.s16 	%p476, %rs274, 0;
	@%p476 bra 	$L__BB0_924;
	div.u16 	%rs1063, 24, %rs982;
	add.s16 	%rs1489, %rs1063, 1;
	bra.uni 	$L__BB0_925;
$L__BB0_924:
	div.u16 	%rs1489, 24, %rs982;
$L__BB0_925:
	setp.lt.u16 	%p477, %rs1489, 22;
	@%p477 bra 	$L__BB0_1652;
	add.s32 	%r170, %r169, %r30;
	setp.gt.u32 	%p478, %r170, 23;
	@%p478 bra 	$L__BB0_930;
	setp.eq.s16 	%p479, %rs983, 0;
	mov.f32 	%f1653, 0f00000000;
	@%p479 bra 	$L__BB0_929;
	add.s32 	%r1060, %r148, %r147;
	add.s32 	%r1061, %r1060, %r170;
	mul.wide.u32 	%rd302, %r1061, 4;
	add.s64 	%rd303, %rd2, %rd302;
	ld.global.nc.f32 	%f1653, [%rd303+-5472];
$L__BB0_929:
	mad.lo.s32 	%r1062, %r170, 36, %r146;
	shl.b32 	%r1063, %r1062, 2;
	add.s32 	%r1065, %r941, %r1063;
	st.shared.f32 	[%r1065], %f1653;
$L__BB0_930:
	setp.eq.s16 	%p480, %rs274, 0;
	@%p480 bra 	$L__BB0_932;
	div.u16 	%rs1067, 24, %rs982;
	add.s16 	%rs1490, %rs1067, 1;
	bra.uni 	$L__BB0_933;
$L__BB0_932:
	div.u16 	%rs1490, 24, %rs982;
$L__BB0_933:
	setp.lt.u16 	%p481, %rs1490, 23;
	@%p481 bra 	$L__BB0_1652;
	add.s32 	%r171, %r170, %r30;
	setp.gt.u32 	%p482, %r171, 23;
	@%p482 bra 	$L__BB0_938;
	setp.eq.s16 	%p483, %rs983, 0;
	mov.f32 	%f1654, 0f00000000;
	@%p483 bra 	$L__BB0_937;
	add.s32 	%r1066, %r148, %r147;
	add.s32 	%r1067, %r1066, %r171;
	mul.wide.u32 	%rd304, %r1067, 4;
	add.s64 	%rd305, %rd2, %rd304;
	ld.global.nc.f32 	%f1654, [%rd305+-5472];
$L__BB0_937:
	mad.lo.s32 	%r1068, %r171, 36, %r146;
	shl.b32 	%r1069, %r1068, 2;
	add.s32 	%r1071, %r941, %r1069;
	st.shared.f32 	[%r1071], %f1654;
$L__BB0_938:
	setp.eq.s16 	%p484, %rs274, 0;
	@%p484 bra 	$L__BB0_940;
	div.u16 	%rs1071, 24, %rs982;
	add.s16 	%rs1491, %rs1071, 1;
	bra.uni 	$L__BB0_941;
$L__BB0_940:
	div.u16 	%rs1491, 24, %rs982;
$L__BB0_941:
	setp.lt.u16 	%p485, %rs1491, 24;
	@%p485 bra 	$L__BB0_1652;
	add.s32 	%r172, %r171, %r30;
	setp.gt.u32 	%p486, %r172, 23;
	@%p486 bra 	$L__BB0_946;
	setp.eq.s16 	%p487, %rs983, 0;
	mov.f32 	%f1655, 0f00000000;
	@%p487 bra 	$L__BB0_945;
	add.s32 	%r1072, %r148, %r147;
	add.s32 	%r1073, %r1072, %r172;
	mul.wide.u32 	%rd306, %r1073, 4;
	add.s64 	%rd307, %rd2, %rd306;
	ld.global.nc.f32 	%f1655, [%rd307+-5472];
$L__BB0_945:
	mad.lo.s32 	%r1074, %r172, 36, %r146;
	shl.b32 	%r1075, %r1074, 2;
	add.s32 	%r1077, %r941, %r1075;
	st.shared.f32 	[%r1077], %f1655;
$L__BB0_946:
	setp.eq.s16 	%p488, %rs274, 0;
	setp.gt.u32 	%p489, %r5, 71;
	or.pred  	%p490, %p488, %p489;
	@%p490 bra 	$L__BB0_1652;
	add.s32 	%r173, %r172, %r30;
	setp.gt.u32 	%p491, %r173, 23;
	@%p491 bra 	$L__BB0_1652;
	setp.eq.s16 	%p492, %rs983, 0;
	mov.f32 	%f1656, 0f00000000;
	@%p492 bra 	$L__BB0_950;
	add.s32 	%r1078, %r148, %r147;
	add.s32 	%r1079, %r1078, %r173;
	mul.wide.u32 	%rd308, %r1079, 4;
	add.s64 	%rd309, %rd2, %rd308;
	ld.global.nc.f32 	%f1656, [%rd309+-5472];
$L__BB0_950:
	mad.lo.s32 	%r1080, %r173, 36, %r146;
	shl.b32 	%r1081, %r1080, 2;
	add.s32 	%r1083, %r941, %r1081;
	st.shared.f32 	[%r1083], %f1656;
	bra.uni 	$L__BB0_1652;
$L__BB0_951:
	setp.gt.u32 	%p29, %r145, 335;
	setp.ne.s32 	%p30, %r4, 13;
	or.pred  	%p31, %p29, %p30;
	@%p31 bra 	$L__BB0_1139;
	and.b16  	%rs890, %rs5, 255;
	rem.u16 	%rs341, 24, %rs890;
	mad.lo.s32 	%r174, %r28, 6, %r29;
	shl.b32 	%r788, %r2, 2;
	add.s32 	%r789, %r788, %r28;
	mul.lo.s32 	%r175, %r789, 1344;
	mul.lo.s32 	%r176, %r29, 24;
	and.b16  	%rs891, %rs3, 255;
	setp.eq.s16 	%p301, %rs891, 5;
	mov.f32 	%f1657, 0f00000000;
	@%p301 bra 	$L__BB0_954;
	cvt.u64.u16 	%rd204, %rs1;
	add.s32 	%r790, %r176, %r175;
	cvt.u64.u32 	%rd205, %r790;
	add.s64 	%rd206, %rd205, %rd204;
	shl.b64 	%rd207, %rd206, 2;
	add.s64 	%rd208, %rd2, %rd207;
	ld.global.nc.f32 	%f1657, [%rd208+-480];
$L__BB0_954:
	mad.lo.s32 	%r791, %r27, 36, %r174;
	shl.b32 	%r792, %r791, 2;
	mov.u32 	%r793, _ZZ25fused_pointwise_depthwiseE12shared_input;
	add.s32 	%r177, %r793, %r792;
	st.shared.f32 	[%r177], %f1657;
	add.s32 	%r178, %r30, %r27;
	setp.gt.u32 	%p302, %r178, 23;
	@%p302 bra 	$L__BB0_958;
	setp.eq.s16 	%p303, %rs891, 5;
	mov.f32 	%f1658, 0f00000000;
	@%p303 bra 	$L__BB0_957;
	add.s32 	%r794, %r176, %r175;
	add.s32 	%r795, %r794, %r178;
	mul.wide.u32 	%rd209, %r795, 4;
	add.s64 	%rd210, %rd2, %rd209;
	ld.global.nc.f32 	%f1658, [%rd210+-480];
$L__BB0_957:
	shl.b32 	%r796, %r31, 2;
	add.s32 	%r797, %r177, %r796;
	st.shared.f32 	[%r797], %f1658;
$L__BB0_958:
	setp.eq.s16 	%p304, %rs341, 0;
	@%p304 bra 	$L__BB0_960;
	div.u16 	%rs895, 24, %rs890;
	add.s16 	%rs1492, %rs895, 1;
	bra.uni 	$L__BB0_961;
$L__BB0_960:
	div.u16 	%rs1492, 24, %rs890;
$L__BB0_961:
	setp.lt.u16 	%p305, %rs1492, 3;
	@%p305 bra 	$L__BB0_1652;
	add.s32 	%r179, %r178, %r30;
	setp.gt.u32 	%p306, %r179, 23;
	@%p306 bra 	$L__BB0_966;
	setp.eq.s16 	%p307, %rs891, 5;
	mov.f32 	%f1659, 0f00000000;
	@%p307 bra 	$L__BB0_965;
	add.s32 	%r798, %r176, %r175;
	add.s32 	%r799, %r798, %r179;
	mul.wide.u32 	%rd211, %r799, 4;
	add.s64 	%rd212, %rd2, %rd211;
	ld.global.nc.f32 	%f1659, [%rd212+-480];
$L__BB0_965:
	mad.lo.s32 	%r800, %r179, 36, %r174;
	shl.b32 	%r801, %r800, 2;
	add.s32 	%r803, %r793, %r801;
	st.shared.f32 	[%r803], %f1659;
$L__BB0_966:
	setp.eq.s16 	%p308, %rs341, 0;
	@%p308 bra 	$L__BB0_968;
	div.u16 	%rs899, 24, %rs890;
	add.s16 	%rs1493, %rs899, 1;
	bra.uni 	$L__BB0_969;
$L__BB0_968:
	div.u16 	%rs1493, 24, %rs890;
$L__BB0_969:
	setp.lt.u16 	%p309, %rs1493, 4;
	@%p309 bra 	$L__BB0_1652;
	add.s32 	%r180, %r179, %r30;
	setp.gt.u32 	%p310, %r180, 23;
	@%p310 bra 	$L__BB0_974;
	setp.eq.s16 	%p311, %rs891, 5;
	mov.f32 	%f1660, 0f00000000;
	@%p311 bra 	$L__BB0_973;
	add.s32 	%r804, %r176, %r175;
	add.s32 	%r805, %r804, %r180;
	mul.wide.u32 	%rd213, %r805, 4;
	add.s64 	%rd214, %rd2, %rd213;
	ld.global.nc.f32 	%f1660, [%rd214+-480];
$L__BB0_973:
	mad.lo.s32 	%r806, %r180, 36, %r174;
	shl.b32 	%r807, %r806, 2;
	add.s32 	%r809, %r793, %r807;
	st.shared.f32 	[%r809], %f1660;
$L__BB0_974:
	setp.eq.s16 	%p312, %rs341, 0;
	@%p312 bra 	$L__BB0_976;
	div.u16 	%rs903, 24, %rs890;
	add.s16 	%rs1494, %rs903, 1;
	bra.uni 	$L__BB0_977;
$L__BB0_976:
	div.u16 	%rs1494, 24, %rs890;
$L__BB0_977:
	setp.lt.u16 	%p313, %rs1494, 5;
	@%p313 bra 	$L__BB0_1652;
	add.s32 	%r181, %r180, %r30;
	setp.gt.u32 	%p314, %r181, 23;
	@%p314 bra 	$L__BB0_982;
	setp.eq.s16 	%p315, %rs891, 5;
	mov.f32 	%f1661, 0f00000000;
	@%p315 bra 	$L__BB0_981;
	add.s32 	%r810, %r176, %r175;
	add.s32 	%r811, %r810, %r181;
	mul.wide.u32 	%rd215, %r811, 4;
	add.s64 	%rd216, %rd2, %rd215;
	ld.global.nc.f32 	%f1661, [%rd216+-480];
$L__BB0_981:
	mad.lo.s32 	%r812, %r181, 36, %r174;
	shl.b32 	%r813, %r812, 2;
	add.s32 	%r815, %r793, %r813;
	st.shared.f32 	[%r815], %f1661;
$L__BB0_982:
	setp.eq.s16 	%p316, %rs341, 0;
	@%p316 bra 	$L__BB0_984;
	div.u16 	%rs907, 24, %rs890;
	add.s16 	%rs1495, %rs907, 1;
	bra.uni 	$L__BB0_985;
$L__BB0_984:
	div.u16 	%rs1495, 24, %rs890;
$L__BB0_985:
	setp.lt.u16 	%p317, %rs1495, 6;
	@%p317 bra 	$L__BB0_1652;
	add.s32 	%r182, %r181, %r30;
	setp.gt.u32 	%p318, %r182, 23;
	@%p318 bra 	$L__BB0_990;
	setp.eq.s16 	%p319, %rs891, 5;
	mov.f32 	%f1662, 0f00000000;
	@%p319 bra 	$L__BB0_989;
	add.s32 	%r816, %r176, %r175;
	add.s32 	%r817, %r816, %r182;
	mul.wide.u32 	%rd217, %r817, 4;
	add.s64 	%rd218, %rd2, %rd217;
	ld.global.nc.f32 	%f1662, [%rd218+-480];
$L__BB0_989:
	mad.lo.s32 	%r818, %r182, 36, %r174;
	shl.b32 	%r819, %r818, 2;
	add.s32 	%r821, %r793, %r819;
	st.shared.f32 	[%r821], %f1662;
$L__BB0_990:
	setp.eq.s16 	%p320, %rs341, 0;
	@%p320 bra 	$L__BB0_992;
	div.u16 	%rs911, 24, %rs890;
	add.s16 	%rs1496, %rs911, 1;
	bra.uni 	$L__BB0_993;
$L__BB0_992:
	div.u16 	%rs1496, 24, %rs890;
$L__BB0_993:
	setp.lt.u16 	%p321, %rs1496, 7;
	@%p321 bra 	$L__BB0_1652;
	add.s32 	%r183, %r182, %r30;
	setp.gt.u32 	%p322, %r183, 23;
	@%p322 bra 	$L__BB0_998;
	setp.eq.s16 	%p323, %rs891, 5;
	mov.f32 	%f1663, 0f00000000;
	@%p323 bra 	$L__BB0_997;
	add.s32 	%r822, %r176, %r175;
	add.s32 	%r823, %r822, %r183;
	mul.wide.u32 	%rd219, %r823, 4;
	add.s64 	%rd220, %rd2, %rd219;
	ld.global.nc.f32 	%f1663, [%rd220+-480];
$L__BB0_997:
	mad.lo.s32 	%r824, %r183, 36, %r174;
	shl.b32 	%r825, %r824, 2;
	add.s32 	%r827, %r793, %r825;
	st.shared.f32 	[%r827], %f1663;
$L__BB0_998:
	setp.eq.s16 	%p324, %rs341, 0;
	@%p324 bra 	$L__BB0_1000;
	div.u16 	%rs915, 24, %rs890;
	add.s16 	%rs1497, %rs915, 1;
	bra.uni 	$L__BB0_1001;
$L__BB0_1000:
	div.u16 	%rs1497, 24, %rs890;
$L__BB0_1001:
	setp.lt.u16 	%p325, %rs1497, 8;
	@%p325 bra 	$L__BB0_1652;
	add.s32 	%r184, %r183, %r30;
	setp.gt.u32 	%p326, %r184, 23;
	@%p326 bra 	$L__BB0_1006;
	setp.eq.s16 	%p327, %rs891, 5;
	mov.f32 	%f1664, 0f00000000;
	@%p327 bra 	$L__BB0_1005;
	add.s32 	%r828, %r176, %r175;
	add.s32 	%r829, %r828, %r184;
	mul.wide.u32 	%rd221, %r829, 4;
	add.s64 	%rd222, %rd2, %rd221;
	ld.global.nc.f32 	%f1664, [%rd222+-480];
$L__BB0_1005:
	mad.lo.s32 	%r830, %r184, 36, %r174;
	shl.b32 	%r831, %r830, 2;
	add.s32 	%r833, %r793, %r831;
	st.shared.f32 	[%r833], %f1664;
$L__BB0_1006:
	setp.eq.s16 	%p328, %rs341, 0;
	@%p328 bra 	$L__BB0_1008;
	div.u16 	%rs919, 24, %rs890;
	add.s16 	%rs1498, %rs919, 1;
	bra.uni 	$L__BB0_1009;
$L__BB0_1008:
	div.u16 	%rs1498, 24, %rs890;
$L__BB0_1009:
	setp.lt.u16 	%p329, %rs1498, 9;
	@%p329 bra 	$L__BB0_1652;
	add.s32 	%r185, %r184, %r30;
	setp.gt.u32 	%p330, %r185, 23;
	@%p330 bra 	$L__BB0_1014;
	setp.eq.s16 	%p331, %rs891, 5;
	mov.f32 	%f1665, 0f00000000;
	@%p331 bra 	$L__BB0_1013;
	add.s32 	%r834, %r176, %r175;
	add.s32 	%r835, %r834, %r185;
	mul.wide.u32 	%rd223, %r835, 4;
	add.s64 	%rd224, %rd2, %rd223;
	ld.global.nc.f32 	%f1665, [%rd224+-480];
$L__BB0_1013:
	mad.lo.s32 	%r836, %r185, 36, %r174;
	shl.b32 	%r837, %r836, 2;
	add.s32 	%r839, %r793, %r837;
	st.shared.f32 	[%r839], %f1665;
$L__BB0_1014:
	setp.eq.s16 	%p332, %rs341, 0;
	@%p332 bra 	$L__BB0_1016;
	div.u16 	%rs923, 24, %rs890;
	add.s16 	%rs1499, %rs923, 1;
	bra.uni 	$L__BB0_1017;
$L__BB0_1016:
	div.u16 	%rs1499, 24, %rs890;
$L__BB0_1017:
	setp.lt.u16 	%p333, %rs1499, 10;
	@%p333 bra 	$L__BB0_1652;
	add.s32 	%r186, %r185, %r30;
	setp.gt.u32 	%p334, %r186, 23;
	@%p334 bra 	$L__BB0_1022;
	setp.eq.s16 	%p335, %rs891, 5;
	mov.f32 	%f1666, 0f00000000;
	@%p335 bra 	$L__BB0_1021;
	add.s32 	%r840, %r176, %r175;
	add.s32 	%r841, %r840, %r186;
	mul.wide.u32 	%rd225, %r841, 4;
	add.s64 	%rd226, %rd2, %rd225;
	ld.global.nc.f32 	%f1666, [%rd226+-480];
$L__BB0_1021:
	mad.lo.s32 	%r842, %r186, 36, %r174;
	shl.b32 	%r843, %r842, 2;
	add.s32 	%r845, %r793, %r843;
	st.shared.f32 	[%r845], %f1666;
$L__BB0_1022:
	setp.eq.s16 	%p336, %rs341, 0;
	@%p336 bra 	$L__BB0_1024;
	div.u16 	%rs927, 24, %rs890;
	add.s16 	%rs1500, %rs927, 1;
	bra.uni 	$L__BB0_1025;
$L__BB0_1024:
	div.u16 	%rs1500, 24, %rs890;
$L__BB0_1025:
	setp.lt.u16 	%p337, %rs1500, 11;
	@%p337 bra 	$L__BB0_1652;
	add.s32 	%r187, %r186, %r30;
	setp.gt.u32 	%p338, %r187, 23;
	@%p338 bra 	$L__BB0_1030;
	setp.eq.s16 	%p339, %rs891, 5;
	mov.f32 	%f1667, 0f00000000;
	@%p339 bra 	$L__BB0_1029;
	add.s32 	%r846, %r176, %r175;
	add.s32 	%r847, %r846, %r187;
	mul.wide.u32 	%rd227, %r847, 4;
	add.s64 	%rd228, %rd2, %rd227;
	ld.global.nc.f32 	%f1667, [%rd228+-480];
$L__BB0_1029:
	mad.lo.s32 	%r848, %r187, 36, %r174;
	shl.b32 	%r849, %r848, 2;
	add.s32 	%r851, %r793, %r849;
	st.shared.f32 	[%r851], %f1667;
$L__BB0_1030:
	setp.eq.s16 	%p340, %rs341, 0;
	@%p340 bra 	$L__BB0_1032;
	div.u16 	%rs931, 24, %rs890;
	add.s16 	%rs1501, %rs931, 1;
	bra.uni 	$L__BB0_1033;
$L__BB0_1032:
	div.u16 	%rs1501, 24, %rs890;
$L__BB0_1033:
	setp.lt.u16 	%p341, %rs1501, 12;
	@%p341 bra 	$L__BB0_1652;
	add.s32 	%r188, %r187, %r30;
	setp.gt.u32 	%p342, %r188, 23;
	@%p342 bra 	$L__BB0_1038;
	setp.eq.s16 	%p343, %rs891, 5;
	mov.f32 	%f1668, 0f00000000;
	@%p343 bra 	$L__BB0_1037;
	add.s32 	%r852, %r176, %r175;
	add.s32 	%r853, %r852, %r188;
	mul.wide.u32 	%rd229, %r853, 4;
	add.s64 	%rd230, %rd2, %rd229;
	ld.global.nc.f32 	%f1668, [%rd230+-480];
$L__BB0_1037:
	mad.lo.s32 	%r854, %r188, 36, %r174;
	shl.b32 	%r855, %r854, 2;
	add.s32 	%r857, %r793, %r855;
	st.shared.f32 	[%r857], %f1668;
$L__BB0_1038:
	setp.eq.s16 	%p344, %rs341, 0;
	@%p344 bra 	$L__BB0_1040;
	div.u16 	%rs935, 24, %rs890;
	add.s16 	%rs1502, %rs935, 1;
	bra.uni 	$L__BB0_1041;
$L__BB0_1040:
	div.u16 	%rs1502, 24, %rs890;
$L__BB0_1041:
	setp.lt.u16 	%p345, %rs1502, 13;
	@%p345 bra 	$L__BB0_1652;
	add.s32 	%r189, %r188, %r30;
	setp.gt.u32 	%p346, %r189, 23;
	@%p346 bra 	$L__BB0_1046;
	setp.eq.s16 	%p347, %rs891, 5;
	mov.f32 	%f1669, 0f00000000;
	@%p347 bra 	$L__BB0_1045;
	add.s32 	%r858, %r176, %r175;
	add.s32 	%r859, %r858, %r189;
	mul.wide.u32 	%rd231, %r859, 4;
	add.s64 	%rd232, %rd2, %rd231;
	ld.global.nc.f32 	%f1669, [%rd232+-480];
$L__BB0_1045:
	mad.lo.s32 	%r860, %r189, 36, %r174;
	shl.b32 	%r861, %r860, 2;
	add.s32 	%r863, %r793, %r861;
	st.shared.f32 	[%r863], %f1669;
$L__BB0_1046:
	setp.eq.s16 	%p348, %rs341, 0;
	@%p348 bra 	$L__BB0_1048;
	div.u16 	%rs939, 24, %rs890;
	add.s16 	%rs1503, %rs939, 1;
	bra.uni 	$L__BB0_1049;
$L__BB0_1048:
	div.u16 	%rs1503, 24, %rs890;
$L__BB0_1049:
	setp.lt.u16 	%p349, %rs1503, 14;
	@%p349 bra 	$L__BB0_1652;
	add.s32 	%r190, %r189, %r30;
	setp.gt.u32 	%p350, %r190, 23;
	@%p350 bra 	$L__BB0_1054;
	setp.eq.s16 	%p351, %rs891, 5;
	mov.f32 	%f1670, 0f00000000;
	@%p351 bra 	$L__BB0_1053;
	add.s32 	%r864, %r176, %r175;
	add.s32 	%r865, %r864, %r190;
	mul.wide.u32 	%rd233, %r865, 4;
	add.s64 	%rd234, %rd2, %rd233;
	ld.global.nc.f32 	%f1670, [%rd234+-480];
$L__BB0_1053:
	mad.lo.s32 	%r866, %r190, 36, %r174;
	shl.b32 	%r867, %r866, 2;
	add.s32 	%r869, %r793, %r867;
	st.shared.f32 	[%r869], %f1670;
$L__BB0_1054:
	setp.eq.s16 	%p352, %rs341, 0;
	@%p352 bra 	$L__BB0_1056;
	div.u16 	%rs943, 24, %rs890;
	add.s16 	%rs1504, %rs943, 1;
	bra.uni 	$L__BB0_1057;
$L__BB0_1056:
	div.u16 	%rs1504, 24, %rs890;
$L__BB0_1057:
	setp.lt.u16 	%p353, %rs1504, 15;
	@%p353 bra 	$L__BB0_1652;
	add.s32 	%r191, %r190, %r30;
	setp.gt.u32 	%p354, %r191, 23;
	@%p354 bra 	$L__BB0_1062;
	setp.eq.s16 	%p355, %rs891, 5;
	mov.f32 	%f1671, 0f00000000;
	@%p355 bra 	$L__BB0_1061;
	add.s32 	%r870, %r176, %r175;
	add.s32 	%r871, %r870, %r191;
	mul.wide.u32 	%rd235, %r871, 4;
	add.s64 	%rd236, %rd2, %rd235;
	ld.global.nc.f32 	%f1671, [%rd236+-480];
$L__BB0_1061:
	mad.lo.s32 	%r872, %r191, 36, %r174;
	shl.b32 	%r873, %r872, 2;
	add.s32 	%r875, %r793, %r873;
	st.shared.f32 	[%r875], %f1671;
$L__BB0_1062:
	setp.eq.s16 	%p356, %rs341, 0;
	@%p356 bra 	$L__BB0_1064;
	div.u16 	%rs947, 24, %rs890;
	add.s16 	%rs1505, %rs947, 1;
	bra.uni 	$L__BB0_1065;
$L__BB0_1064:
	div.u16 	%rs1505, 24, %rs890;
$L__BB0_1065:
	setp.lt.u16 	%p357, %rs1505, 16;
	@%p357 bra 	$L__BB0_1652;
	add.s32 	%r192, %r191, %r30;
	setp.gt.u32 	%p358, %r192, 23;
	@%p358 bra 	$L__BB0_1070;
	setp.eq.s16 	%p359, %rs891, 5;
	mov.f32 	%f1672, 0f00000000;
	@%p359 bra 	$L__BB0_1069;
	add.s32 	%r876, %r176, %r175;
	add.s32 	%r877, %r876, %r192;
	mul.wide.u32 	%rd237, %r877, 4;
	add.s64 	%rd238, %rd2, %rd237;
	ld.global.nc.f32 	%f1672, [%rd238+-480];
$L__BB0_1069:
	mad.lo.s32 	%r878, %r192, 36, %r174;
	shl.b32 	%r879, %r878, 2;
	add.s32 	%r881, %r793, %r879;
	st.shared.f32 	[%r881], %f1672;
$L__BB0_1070:
	setp.eq.s16 	%p360, %rs341, 0;
	@%p360 bra 	$L__BB0_1072;
	div.u16 	%rs951, 24, %rs890;
	add.s16 	%rs1506, %rs951, 1;
	bra.uni 	$L__BB0_1073;
$L__BB0_1072:
	div.u16 	%rs1506, 24, %rs890;
$L__BB0_1073:
	setp.lt.u16 	%p361, %rs1506, 17;
	@%p361 bra 	$L__BB0_1652;
	add.s32 	%r193, %r192, %r30;
	setp.gt.u32 	%p362, %r193, 23;
	@%p362 bra 	$L__BB0_1078;
	setp.eq.s16 	%p363, %rs891, 5;
	mov.f32 	%f1673, 0f00000000;
	@%p363 bra 	$L__BB0_1077;
	add.s32 	%r882, %r176, %r175;
	add.s32 	%r883, %r882, %r193;
	mul.wide.u32 	%rd239, %r883, 4;
	add.s64 	%rd240, %rd2, %rd239;
	ld.global.nc.f32 	%f1673, [%rd240+-480];
$L__BB0_1077:
	mad.lo.s32 	%r884, %r193, 36, %r174;
	shl.b32 	%r885, %r884, 2;
	add.s32 	%r887, %r793, %r885;
	st.shared.f32 	[%r887], %f1673;
$L__BB0_1078:
	setp.eq.s16 	%p364, %rs341, 0;
	@%p364 bra 	$L__BB0_1080;
	div.u16 	%rs955, 24, %rs890;
	add.s16 	%rs1507, %rs955, 1;
	bra.uni 	$L__BB0_1081;
$L__BB0_1080:
	div.u16 	%rs1507, 24, %rs890;
$L__BB0_1081:
	setp.lt.u16 	%p365, %rs1507, 18;
	@%p365 bra 	$L__BB0_1652;
	add.s32 	%r194, %r193, %r30;
	setp.gt.u32 	%p366, %r194, 23;
	@%p366 bra 	$L__BB0_1086;
	setp.eq.s16 	%p367, %rs891, 5;
	mov.f32 	%f1674, 0f00000000;
	@%p367 bra 	$L__BB0_1085;
	add.s32 	%r888, %r176, %r175;
	add.s32 	%r889, %r888, %r194;
	mul.wide.u32 	%rd241, %r889, 4;
	add.s64 	%rd242, %rd2, %rd241;
	ld.global.nc.f32 	%f1674, [%rd242+-480];
$L__BB0_1085:
	mad.lo.s32 	%r890, %r194, 36, %r174;
	shl.b32 	%r891, %r890, 2;
	add.s32 	%r893, %r793, %r891;
	st.shared.f32 	[%r893], %f1674;
$L__BB0_1086:
	setp.eq.s16 	%p368, %rs341, 0;
	@%p368 bra 	$L__BB0_1088;
	div.u16 	%rs959, 24, %rs890;
	add.s16 	%rs1508, %rs959, 1;
	bra.uni 	$L__BB0_1089;
$L__BB0_1088:
	div.u16 	%rs1508, 24, %rs890;
$L__BB0_1089:
	setp.lt.u16 	%p369, %rs1508, 19;
	@%p369 bra 	$L__BB0_1652;
	add.s32 	%r195, %r194, %r30;
	setp.gt.u32 	%p370, %r195, 23;
	@%p370 bra 	$L__BB0_1094;
	setp.eq.s16 	%p371, %rs891, 5;
	mov.f32 	%f1675, 0f00000000;
	@%p371 bra 	$L__BB0_1093;
	add.s32 	%r894, %r176, %r175;
	add.s32 	%r895, %r894, %r195;
	mul.wide.u32 	%rd243, %r895, 4;
	add.s64 	%rd244, %rd2, %rd243;
	ld.global.nc.f32 	%f1675, [%rd244+-480];
$L__BB0_1093:
	mad.lo.s32 	%r896, %r195, 36, %r174;
	shl.b32 	%r897, %r896, 2;
	add.s32 	%r899, %r793, %r897;
	st.shared.f32 	[%r899], %f1675;
$L__BB0_1094:
	setp.eq.s16 	%p372, %rs341, 0;
	@%p372 bra 	$L__BB0_1096;
	div.u16 	%rs963, 24, %rs890;
	add.s16 	%rs1509, %rs963, 1;
	bra.uni 	$L__BB0_1097;
$L__BB0_1096:
	div.u16 	%rs1509, 24, %rs890;
$L__BB0_1097:
	setp.lt.u16 	%p373, %rs1509, 20;
	@%p373 bra 	$L__BB0_1652;
	add.s32 	%r196, %r195, %r30;
	setp.gt.u32 	%p374, %r196, 23;
	@%p374 bra 	$L__BB0_1102;
	setp.eq.s16 	%p375, %rs891, 5;
	mov.f32 	%f1676, 0f00000000;
	@%p375 bra 	$L__BB0_1101;
	add.s32 	%r900, %r176, %r175;
	add.s32 	%r901, %r900, %r196;
	mul.wide.u32 	%rd245, %r901, 4;
	add.s64 	%rd246, %rd2, %rd245;
	ld.global.nc.f32 	%f1676, [%rd246+-480];
$L__BB0_1101:
	mad.lo.s32 	%r902, %r196, 36, %r174;
	shl.b32 	%r903, %r902, 2;
	add.s32 	%r905, %r793, %r903;
	st.shared.f32 	[%r905], %f1676;
$L__BB0_1102:
	setp.eq.s16 	%p376, %rs341, 0;
	@%p376 bra 	$L__BB0_1104;
	div.u16 	%rs967, 24, %rs890;
	add.s16 	%rs1510, %rs967, 1;
	bra.uni 	$L__BB0_1105;
$L__BB0_1104:
	div.u16 	%rs1510, 24, %rs890;
$L__BB0_1105:
	setp.lt.u16 	%p377, %rs1510, 21;
	@%p377 bra 	$L__BB0_1652;
	add.s32 	%r197, %r196, %r30;
	setp.gt.u32 	%p378, %r197, 23;
	@%p378 bra 	$L__BB0_1110;
	setp.eq.s16 	%p379, %rs891, 5;
	mov.f32 	%f1677, 0f00000000;
	@%p379 bra 	$L__BB0_1109;
	add.s32 	%r906, %r176, %r175;
	add.s32 	%r907, %r906, %r197;
	mul.wide.u32 	%rd247, %r907, 4;
	add.s64 	%rd248, %rd2, %rd247;
	ld.global.nc.f32 	%f1677, [%rd248+-480];
$L__BB0_1109:
	mad.lo.s32 	%r908, %r197, 36, %r174;
	shl.b32 	%r909, %r908, 2;
	add.s32 	%r911, %r793, %r909;
	st.shared.f32 	[%r911], %f1677;
$L__BB0_1110:
	setp.eq.s16 	%p380, %rs341, 0;
	@%p380 bra 	$L__BB0_1112;
	div.u16 	%rs971, 24, %rs890;
	add.s16 	%rs1511, %rs971, 1;
	bra.uni 	$L__BB0_1113;
$L__BB0_1112:
	div.u16 	%rs1511, 24, %rs890;
$L__BB0_1113:
	setp.lt.u16 	%p381, %rs1511, 22;
	@%p381 bra 	$L__BB0_1652;
	add.s32 	%r198, %r197, %r30;
	setp.gt.u32 	%p382, %r198, 23;
	@%p382 bra 	$L__BB0_1118;
	setp.eq.s16 	%p383, %rs891, 5;
	mov.f32 	%f1678, 0f00000000;
	@%p383 bra 	$L__BB0_1117;
	add.s32 	%r912, %r176, %r175;
	add.s32 	%r913, %r912, %r198;
	mul.wide.u32 	%rd249, %r913, 4;
	add.s64 	%rd250, %rd2, %rd249;
	ld.global.nc.f32 	%f1678, [%rd250+-480];
$L__BB0_1117:
	mad.lo.s32 	%r914, %r198, 36, %r174;
	shl.b32 	%r915, %r914, 2;
	add.s32 	%r917, %r793, %r915;
	st.shared.f32 	[%r917], %f1678;
$L__BB0_1118:
	setp.eq.s16 	%p384, %rs341, 0;
	@%p384 bra 	$L__BB0_1120;
	div.u16 	%rs975, 24, %rs890;
	add.s16 	%rs1512, %rs975, 1;
	bra.uni 	$L__BB0_1121;
$L__BB0_1120:
	div.u16 	%rs1512, 24, %rs890;
$L__BB0_1121:
	setp.lt.u16 	%p385, %rs1512, 23;
	@%p385 bra 	$L__BB0_1652;
	add.s32 	%r199, %r198, %r30;
	setp.gt.u32 	%p386, %r199, 23;
	@%p386 bra 	$L__BB0_1126;
	setp.eq.s16 	%p387, %rs891, 5;
	mov.f32 	%f1679, 0f00000000;
	@%p387 bra 	$L__BB0_1125;
	add.s32 	%r918, %r176, %r175;
	add.s32 	%r919, %r918, %r199;
	mul.wide.u32 	%rd251, %r919, 4;
	add.s64 	%rd252, %rd2, %rd251;
	ld.global.nc.f32 	%f1679, [%rd252+-480];
$L__BB0_1125:
	mad.lo.s32 	%r920, %r199, 36, %r174;
	shl.b32 	%r921, %r920, 2;
	add.s32 	%r923, %r793, %r921;
	st.shared.f32 	[%r923], %f1679;
$L__BB0_1126:
	setp.eq.s16 	%p388, %rs341, 0;
	@%p388 bra 	$L__BB0_1128;
	div.u16 	%rs979, 24, %rs890;
	add.s16 	%rs1513, %rs979, 1;
	bra.uni 	$L__BB0_1129;
$L__BB0_1128:
	div.u16 	%rs1513, 24, %rs890;
$L__BB0_1129:
	setp.lt.u16 	%p389, %rs1513, 24;
	@%p389 bra 	$L__BB0_1652;
	add.s32 	%r200, %r199, %r30;
	setp.gt.u32 	%p390, %r200, 23;
	@%p390 bra 	$L__BB0_1134;
	setp.eq.s16 	%p391, %rs891, 5;
	mov.f32 	%f1680, 0f00000000;
	@%p391 bra 	$L__BB0_1133;
	add.s32 	%r924, %r176, %r175;
	add.s32 	%r925, %r924, %r200;
	mul.wide.u32 	%rd253, %r925, 4;
	add.s64 	%rd254, %rd2, %rd253;
	ld.global.nc.f32 	%f1680, [%rd254+-480];
$L__BB0_1133:
	mad.lo.s32 	%r926, %r200, 36, %r174;
	shl.b32 	%r927, %r926, 2;
	add.s32 	%r929, %r793, %r927;
	st.shared.f32 	[%r929], %f1680;
$L__BB0_1134:
	setp.eq.s16 	%p392, %rs341, 0;
	setp.gt.u32 	%p393, %r5, 71;
	or.pred  	%p394, %p392, %p393;
	@%p394 bra 	$L__BB0_1652;
	add.s32 	%r201, %r200, %r30;
	setp.gt.u32 	%p395, %r201, 23;
	@%p395 bra 	$L__BB0_1652;
	setp.eq.s16 	%p396, %rs891, 5;
	mov.f32 	%f1681, 0f00000000;
	@%p396 bra 	$L__BB0_1138;
	add.s32 	%r930, %r176, %r175;
	add.s32 	%r931, %r930, %r201;
	mul.wide.u32 	%rd255, %r931, 4;
	add.s64 	%rd256, %rd2, %rd255;
	ld.global.nc.f32 	%f1681, [%rd256+-480];
$L__BB0_1138:
	mad.lo.s32 	%r932, %r201, 36, %r174;
	shl.b32 	%r933, %r932, 2;
	add.s32 	%r935, %r793, %r933;
	st.shared.f32 	[%r935], %f1681;
	bra.uni 	$L__BB0_1652;
$L__BB0_1139:
	setp.gt.u32 	%p32, %r1, 27;
	add.s32 	%r202, %r3, -2;
	setp.gt.u32 	%p33, %r202, 23;
	or.pred  	%p34, %p32, %p33;
	@%p34 bra 	$L__BB0_1327;
	and.b16  	%rs798, %rs5, 255;
	rem.u16 	%rs408, 24, %rs798;
	mad.lo.s32 	%r203, %r28, 6, %r29;
	shl.b32 	%r638, %r2, 2;
	add.s32 	%r639, %r638, %r28;
	mul.lo.s32 	%r204, %r639, 1344;
	shl.b32 	%r640, %r4, 2;
	add.s32 	%r641, %r640, %r29;
	mul.lo.s32 	%r205, %r641, 24;
	setp.lt.u16 	%p205, %rs631, 6;
	mov.f32 	%f1682, 0f00000000;
	@%p205 bra 	$L__BB0_1142;
	cvt.u64.u16 	%rd151, %rs1;
	add.s32 	%r642, %r205, %r204;
	cvt.u64.u32 	%rd152, %r642;
	add.s64 	%rd153, %rd152, %rd151;
	shl.b64 	%rd154, %rd153, 2;
	add.s64 	%rd155, %rd2, %rd154;
	ld.global.nc.f32 	%f1682, [%rd155+-5472];
$L__BB0_1142:
	mad.lo.s32 	%r643, %r27, 36, %r203;
	shl.b32 	%r644, %r643, 2;
	mov.u32 	%r645, _ZZ25fused_pointwise_depthwiseE12shared_input;
	add.s32 	%r206, %r645, %r644;
	st.shared.f32 	[%r206], %f1682;
	add.s32 	%r207, %r30, %r27;
	setp.gt.u32 	%p206, %r207, 23;
	@%p206 bra 	$L__BB0_1146;
	setp.lt.u16 	%p207, %rs631, 6;
	mov.f32 	%f1683, 0f00000000;
	@%p207 bra 	$L__BB0_1145;
	add.s32 	%r646, %r205, %r204;
	add.s32 	%r647, %r646, %r207;
	mul.wide.u32 	%rd156, %r647, 4;
	add.s64 	%rd157, %rd2, %rd156;
	ld.global.nc.f32 	%f1683, [%rd157+-5472];
$L__BB0_1145:
	shl.b32 	%r648, %r31, 2;
	add.s32 	%r649, %r206, %r648;
	st.shared.f32 	[%r649], %f1683;
$L__BB0_1146:
	setp.eq.s16 	%p208, %rs408, 0;
	@%p208 bra 	$L__BB0_1148;
	div.u16 	%rs803, 24, %rs798;
	add.s16 	%rs1514, %rs803, 1;
	bra.uni 	$L__BB0_1149;
$L__BB0_1148:
	div.u16 	%rs1514, 24, %rs798;
$L__BB0_1149:
	setp.lt.u16 	%p209, %rs1514, 3;
	@%p209 bra 	$L__BB0_1652;
	add.s32 	%r208, %r207, %r30;
	setp.gt.u32 	%p210, %r208, 23;
	@%p210 bra 	$L__BB0_1154;
	setp.lt.u16 	%p211, %rs631, 6;
	mov.f32 	%f1684, 0f00000000;
	@%p211 bra 	$L__BB0_1153;
	add.s32 	%r650, %r205, %r204;
	add.s32 	%r651, %r650, %r208;
	mul.wide.u32 	%rd158, %r651, 4;
	add.s64 	%rd159, %rd2, %rd158;
	ld.global.nc.f32 	%f1684, [%rd159+-5472];
$L__BB0_1153:
	mad.lo.s32 	%r652, %r208, 36, %r203;
	shl.b32 	%r653, %r652, 2;
	add.s32 	%r655, %r645, %r653;
	st.shared.f32 	[%r655], %f1684;
$L__BB0_1154:
	setp.eq.s16 	%p212, %rs408, 0;
	@%p212 bra 	$L__BB0_1156;
	div.u16 	%rs807, 24, %rs798;
	add.s16 	%rs1515, %rs807, 1;
	bra.uni 	$L__BB0_1157;
$L__BB0_1156:
	div.u16 	%rs1515, 24, %rs798;
$L__BB0_1157:
	setp.lt.u16 	%p213, %rs1515, 4;
	@%p213 bra 	$L__BB0_1652;
	add.s32 	%r209, %r208, %r30;
	setp.gt.u32 	%p214, %r209, 23;
	@%p214 bra 	$L__BB0_1162;
	setp.lt.u16 	%p215, %rs631, 6;
	mov.f32 	%f1685, 0f00000000;
	@%p215 bra 	$L__BB0_1161;
	add.s32 	%r656, %r205, %r204;
	add.s32 	%r657, %r656, %r209;
	mul.wide.u32 	%rd160, %r657, 4;
	add.s64 	%rd161, %rd2, %rd160;
	ld.global.nc.f32 	%f1685, [%rd161+-5472];
$L__BB0_1161:
	mad.lo.s32 	%r658, %r209, 36, %r203;
	shl.b32 	%r659, %r658, 2;
	add.s32 	%r661, %r645, %r659;
	st.shared.f32 	[%r661], %f1685;
$L__BB0_1162:
	setp.eq.s16 	%p216, %rs408, 0;
	@%p216 bra 	$L__BB0_1164;
	div.u16 	%rs811, 24, %rs798;
	add.s16 	%rs1516, %rs811, 1;
	bra.uni 	$L__BB0_1165;
$L__BB0_1164:
	div.u16 	%rs1516, 24, %rs798;
$L__BB0_1165:
	setp.lt.u16 	%p217, %rs1516, 5;
	@%p217 bra 	$L__BB0_1652;
	add.s32 	%r210, %r209, %r30;
	setp.gt.u32 	%p218, %r210, 23;
	@%p218 bra 	$L__BB0_1170;
	setp.lt.u16 	%p219, %rs631, 6;
	mov.f32 	%f1686, 0f00000000;
	@%p219 bra 	$L__BB0_1169;
	add.s32 	%r662, %r205, %r204;
	add.s32 	%r663, %r662, %r210;
	mul.wide.u32 	%rd162, %r663, 4;
	add.s64 	%rd163, %rd2, %rd162;
	ld.global.nc.f32 	%f1686, [%rd163+-5472];
$L__BB0_1169:
	mad.lo.s32 	%r664, %r210, 36, %r203;
	shl.b32 	%r665, %r664, 2;
	add.s32 	%r667, %r645, %r665;
	st.shared.f32 	[%r667], %f1686;
$L__BB0_1170:
	setp.eq.s16 	%p220, %rs408, 0;
	@%p220 bra 	$L__BB0_1172;
	div.u16 	%rs815, 24, %rs798;
	add.s16 	%rs1517, %rs815, 1;
	bra.uni 	$L__BB0_1173;
$L__BB0_1172:
	div.u16 	%rs1517, 24, %rs798;
$L__BB0_1173:
	setp.lt.u16 	%p221, %rs1517, 6;
	@%p221 bra 	$L__BB0_1652;
	add.s32 	%r211, %r210, %r30;
	setp.gt.u32 	%p222, %r211, 23;
	@%p222 bra 	$L__BB0_1178;
	setp.lt.u16 	%p223, %rs631, 6;
	mov.f32 	%f1687, 0f00000000;
	@%p223 bra 	$L__BB0_1177;
	add.s32 	%r668, %r205, %r204;
	add.s32 	%r669, %r668, %r211;
	mul.wide.u32 	%rd164, %r669, 4;
	add.s64 	%rd165, %rd2, %rd164;
	ld.global.nc.f32 	%f1687, [%rd165+-5472];
$L__BB0_1177:
	mad.lo.s32 	%r670, %r211, 36, %r203;
	shl.b32 	%r671, %r670, 2;
	add.s32 	%r673, %r645, %r671;
	st.shared.f32 	[%r673], %f1687;
$L__BB0_1178:
	setp.eq.s16 	%p224, %rs408, 0;
	@%p224 bra 	$L__BB0_1180;
	div.u16 	%rs819, 24, %rs798;
	add.s16 	%rs1518, %rs819, 1;
	bra.uni 	$L__BB0_1181;
$L__BB0_1180:
	div.u16 	%rs1518, 24, %rs798;
$L__BB0_1181:
	setp.lt.u16 	%p225, %rs1518, 7;
	@%p225 bra 	$L__BB0_1652;
	add.s32 	%r212, %r211, %r30;
	setp.gt.u32 	%p226, %r212, 23;
	@%p226 bra 	$L__BB0_1186;
	setp.lt.u16 	%p227, %rs631, 6;
	mov.f32 	%f1688, 0f00000000;
	@%p227 bra 	$L__BB0_1185;
	add.s32 	%r674, %r205, %r204;
	add.s32 	%r675, %r674, %r212;
	mul.wide.u32 	%rd166, %r675, 4;
	add.s64 	%rd167, %rd2, %rd166;
	ld.global.nc.f32 	%f1688, [%rd167+-5472];
$L__BB0_1185:
	mad.lo.s32 	%r676, %r212, 36, %r203;
	shl.b32 	%r677, %r676, 2;
	add.s32 	%r679, %r645, %r677;
	st.shared.f32 	[%r679], %f1688;
$L__BB0_1186:
	setp.eq.s16 	%p228, %rs408, 0;
	@%p228 bra 	$L__BB0_1188;
	div.u16 	%rs823, 24, %rs798;
	add.s16 	%rs1519, %rs823, 1;
	bra.uni 	$L__BB0_1189;
$L__BB0_1188:
	div.u16 	%rs1519, 24, %rs798;
$L__BB0_1189:
	setp.lt.u16 	%p229, %rs1519, 8;
	@%p229 bra 	$L__BB0_1652;
	add.s32 	%r213, %r212, %r30;
	setp.gt.u32 	%p230, %r213, 23;
	@%p230 bra 	$L__BB0_1194;
	setp.lt.u16 	%p231, %rs631, 6;
	mov.f32 	%f1689, 0f00000000;
	@%p231 bra 	$L__BB0_1193;
	add.s32 	%r680, %r205, %r204;
	add.s32 	%r681, %r680, %r213;
	mul.wide.u32 	%rd168, %r681, 4;
	add.s64 	%rd169, %rd2, %rd168;
	ld.global.nc.f32 	%f1689, [%rd169+-5472];
$L__BB0_1193:
	mad.lo.s32 	%r682, %r213, 36, %r203;
	shl.b32 	%r683, %r682, 2;
	add.s32 	%r685, %r645, %r683;
	st.shared.f32 	[%r685], %f1689;
$L__BB0_1194:
	setp.eq.s16 	%p232, %rs408, 0;
	@%p232 bra 	$L__BB0_1196;
	div.u16 	%rs827, 24, %rs798;
	add.s16 	%rs1520, %rs827, 1;
	bra.uni 	$L__BB0_1197;
$L__BB0_1196:
	div.u16 	%rs1520, 24, %rs798;
$L__BB0_1197:
	setp.lt.u16 	%p233, %rs1520, 9;
	@%p233 bra 	$L__BB0_1652;
	add.s32 	%r214, %r213, %r30;
	setp.gt.u32 	%p234, %r214, 23;
	@%p234 bra 	$L__BB0_1202;
	setp.lt.u16 	%p235, %rs631, 6;
	mov.f32 	%f1690, 0f00000000;
	@%p235 bra 	$L__BB0_1201;
	add.s32 	%r686, %r205, %r204;
	add.s32 	%r687, %r686, %r214;
	mul.wide.u32 	%rd170, %r687, 4;
	add.s64 	%rd171, %rd2, %rd170;
	ld.global.nc.f32 	%f1690, [%rd171+-5472];
$L__BB0_1201:
	mad.lo.s32 	%r688, %r214, 36, %r203;
	shl.b32 	%r689, %r688, 2;
	add.s32 	%r691, %r645, %r689;
	st.shared.f32 	[%r691], %f1690;
$L__BB0_1202:
	setp.eq.s16 	%p236, %rs408, 0;
	@%p236 bra 	$L__BB0_1204;
	div.u16 	%rs831, 24, %rs798;
	add.s16 	%rs1521, %rs831, 1;
	bra.uni 	$L__BB0_1205;
$L__BB0_1204:
	div.u16 	%rs1521, 24, %rs798;
$L__BB0_1205:
	setp.lt.u16 	%p237, %rs1521, 10;
	@%p237 bra 	$L__BB0_1652;
	add.s32 	%r215, %r214, %r30;
	setp.gt.u32 	%p238, %r215, 23;
	@%p238 bra 	$L__BB0_1210;
	setp.lt.u16 	%p239, %rs631, 6;
	mov.f32 	%f1691, 0f00000000;
	@%p239 bra 	$L__BB0_1209;
	add.s32 	%r692, %r205, %r204;
	add.s32 	%r693, %r692, %r215;
	mul.wide.u32 	%rd172, %r693, 4;
	add.s64 	%rd173, %rd2, %rd172;
	ld.global.nc.f32 	%f1691, [%rd173+-5472];
$L__BB0_1209:
	mad.lo.s32 	%r694, %r215, 36, %r203;
	shl.b32 	%r695, %r694, 2;
	add.s32 	%r697, %r645, %r695;
	st.shared.f32 	[%r697], %f1691;
$L__BB0_1210:
	setp.eq.s16 	%p240, %rs408, 0;
	@%p240 bra 	$L__BB0_1212;
	div.u16 	%rs835, 24, %rs798;
	add.s16 	%rs1522, %rs835, 1;
	bra.uni 	$L__BB0_1213;
$L__BB0_1212:
	div.u16 	%rs1522, 24, %rs798;
$L__BB0_1213:
	setp.lt.u16 	%p241, %rs1522, 11;
	@%p241 bra 	$L__BB0_1652;
	add.s32 	%r216, %r215, %r30;
	setp.gt.u32 	%p242, %r216, 23;
	@%p242 bra 	$L__BB0_1218;
	setp.lt.u16 	%p243, %rs631, 6;
	mov.f32 	%f1692, 0f00000000;
	@%p243 bra 	$L__BB0_1217;
	add.s32 	%r698, %r205, %r204;
	add.s32 	%r699, %r698, %r216;
	mul.wide.u32 	%rd174, %r699, 4;
	add.s64 	%rd175, %rd2, %rd174;
	ld.global.nc.f32 	%f1692, [%rd175+-5472];
$L__BB0_1217:
	mad.lo.s32 	%r700, %r216, 36, %r203;
	shl.b32 	%r701, %r700, 2;
	add.s32 	%r703, %r645, %r701;
	st.shared.f32 	[%r703], %f1692;
$L__BB0_1218:
	setp.eq.s16 	%p244, %rs408, 0;
	@%p244 bra 	$L__BB0_1220;
	div.u16 	%rs839, 24, %rs798;
	add.s16 	%rs1523, %rs839, 1;
	bra.uni 	$L__BB0_1221;
$L__BB0_1220:
	div.u16 	%rs1523, 24, %rs798;
$L__BB0_1221:
	setp.lt.u16 	%p245, %rs1523, 12;
	@%p245 bra 	$L__BB0_1652;
	add.s32 	%r217, %r216, %r30;
	setp.gt.u32 	%p246, %r217, 23;
	@%p246 bra 	$L__BB0_1226;
	setp.lt.u16 	%p247, %rs631, 6;
	mov.f32 	%f1693, 0f00000000;
	@%p247 bra 	$L__BB0_1225;
	add.s32 	%r704, %r205, %r204;
	add.s32 	%r705, %r704, %r217;
	mul.wide.u32 	%rd176, %r705, 4;
	add.s64 	%rd177, %rd2, %rd176;
	ld.global.nc.f32 	%f1693, [%rd177+-5472];
$L__BB0_1225:
	mad.lo.s32 	%r706, %r217, 36, %r203;
	shl.b32 	%r707, %r706, 2;
	add.s32 	%r709, %r645, %r707;
	st.shared.f32 	[%r709], %f1693;
$L__BB0_1226:
	setp.eq.s16 	%p248, %rs408, 0;
	@%p248 bra 	$L__BB0_1228;
	div.u16 	%rs843, 24, %rs798;
	add.s16 	%rs1524, %rs843, 1;
	bra.uni 	$L__BB0_1229;
$L__BB0_1228:
	div.u16 	%rs1524, 24, %rs798;
$L__BB0_1229:
	setp.lt.u16 	%p249, %rs1524, 13;
	@%p249 bra 	$L__BB0_1652;
	add.s32 	%r218, %r217, %r30;
	setp.gt.u32 	%p250, %r218, 23;
	@%p250 bra 	$L__BB0_1234;
	setp.lt.u16 	%p251, %rs631, 6;
	mov.f32 	%f1694, 0f00000000;
	@%p251 bra 	$L__BB0_1233;
	add.s32 	%r710, %r205, %r204;
	add.s32 	%r711, %r710, %r218;
	mul.wide.u32 	%rd178, %r711, 4;
	add.s64 	%rd179, %rd2, %rd178;
	ld.global.nc.f32 	%f1694, [%rd179+-5472];
$L__BB0_1233:
	mad.lo.s32 	%r712, %r218, 36, %r203;
	shl.b32 	%r713, %r712, 2;
	add.s32 	%r715, %r645, %r713;
	st.shared.f32 	[%r715], %f1694;
$L__BB0_1234:
	setp.eq.s16 	%p252, %rs408, 0;
	@%p252 bra 	$L__BB0_1236;
	div.u16 	%rs847, 24, %rs798;
	add.s16 	%rs1525, %rs847, 1;
	bra.uni 	$L__BB0_1237;
$L__BB0_1236:
	div.u16 	%rs1525, 24, %rs798;
$L__BB0_1237:
	setp.lt.u16 	%p253, %rs1525, 14;
	@%p253 bra 	$L__BB0_1652;
	add.s32 	%r219, %r218, %r30;
	setp.gt.u32 	%p254, %r219, 23;
	@%p254 bra 	$L__BB0_1242;
	setp.lt.u16 	%p255, %rs631, 6;
	mov.f32 	%f1695, 0f00000000;
	@%p255 bra 	$L__BB0_1241;
	add.s32 	%r716, %r205, %r204;
	add.s32 	%r717, %r716, %r219;
	mul.wide.u32 	%rd180, %r717, 4;
	add.s64 	%rd181, %rd2, %rd180;
	ld.global.nc.f32 	%f1695, [%rd181+-5472];
$L__BB0_1241:
	mad.lo.s32 	%r718, %r219, 36, %r203;
	shl.b32 	%r719, %r718, 2;
	add.s32 	%r721, %r645, %r719;
	st.shared.f32 	[%r721], %f1695;
$L__BB0_1242:
	setp.eq.s16 	%p256, %rs408, 0;
	@%p256 bra 	$L__BB0_1244;
	div.u16 	%rs851, 24, %rs798;
	add.s16 	%rs1526, %rs851, 1;
	bra.uni 	$L__BB0_1245;
$L__BB0_1244:
	div.u16 	%rs1526, 24, %rs798;
$L__BB0_1245:
	setp.lt.u16 	%p257, %rs1526, 15;
	@%p257 bra 	$L__BB0_1652;
	add.s32 	%r220, %r219, %r30;
	setp.gt.u32 	%p258, %r220, 23;
	@%p258 bra 	$L__BB0_1250;
	setp.lt.u16 	%p259, %rs631, 6;
	mov.f32 	%f1696, 0f00000000;
	@%p259 bra 	$L__BB0_1249;
	add.s32 	%r722, %r205, %r204;
	add.s32 	%r723, %r722, %r220;
	mul.wide.u32 	%rd182, %r723, 4;
	add.s64 	%rd183, %rd2, %rd182;
	ld.global.nc.f32 	%f1696, [%rd183+-5472];
$L__BB0_1249:
	mad.lo.s32 	%r724, %r220, 36, %r203;
	shl.b32 	%r725, %r724, 2;
	add.s32 	%r727, %r645, %r725;
	st.shared.f32 	[%r727], %f1696;
$L__BB0_1250:
	setp.eq.s16 	%p260, %rs408, 0;
	@%p260 bra 	$L__BB0_1252;
	div.u16 	%rs855, 24, %rs798;
	add.s16 	%rs1527, %rs855, 1;
	bra.uni 	$L__BB0_1253;
$L__BB0_1252:
	div.u16 	%rs1527, 24, %rs798;
$L__BB0_1253:
	setp.lt.u16 	%p261, %rs1527, 16;
	@%p261 bra 	$L__BB0_1652;
	add.s32 	%r221, %r220, %r30;
	setp.gt.u32 	%p262, %r221, 23;
	@%p262 bra 	$L__BB0_1258;
	setp.lt.u16 	%p263, %rs631, 6;
	mov.f32 	%f1697, 0f00000000;
	@%p263 bra 	$L__BB0_1257;
	add.s32 	%r728, %r205, %r204;
	add.s32 	%r729, %r728, %r221;
	mul.wide.u32 	%rd184, %r729, 4;
	add.s64 	%rd185, %rd2, %rd184;
	ld.global.nc.f32 	%f1697, [%rd185+-5472];
$L__BB0_1257:
	mad.lo.s32 	%r730, %r221, 36, %r203;
	shl.b32 	%r731, %r730, 2;
	add.s32 	%r733, %r645, %r731;
	st.shared.f32 	[%r733], %f1697;
$L__BB0_1258:
	setp.eq.s16 	%p264, %rs408, 0;
	@%p264 bra 	$L__BB0_1260;
	div.u16 	%rs859, 24, %rs798;
	add.s16 	%rs1528, %rs859, 1;
	bra.uni 	$L__BB0_1261;
$L__BB0_1260:
	div.u16 	%rs1528, 24, %rs798;
$L__BB0_1261:
	setp.lt.u16 	%p265, %rs1528, 17;
	@%p265 bra 	$L__BB0_1652;
	add.s32 	%r222, %r221, %r30;
	setp.gt.u32 	%p266, %r222, 23;
	@%p266 bra 	$L__BB0_1266;
	setp.lt.u16 	%p267, %rs631, 6;
	mov.f32 	%f1698, 0f00000000;
	@%p267 bra 	$L__BB0_1265;
	add.s32 	%r734, %r205, %r204;
	add.s32 	%r735, %r734, %r222;
	mul.wide.u32 	%rd186, %r735, 4;
	add.s64 	%rd187, %rd2, %rd186;
	ld.global.nc.f32 	%f1698, [%rd187+-5472];
$L__BB0_1265:
	mad.lo.s32 	%r736, %r222, 36, %r203;
	shl.b32 	%r737, %r736, 2;
	add.s32 	%r739, %r645, %r737;
	st.shared.f32 	[%r739], %f1698;
$L__BB0_1266:
	setp.eq.s16 	%p268, %rs408, 0;
	@%p268 bra 	$L__BB0_1268;
	div.u16 	%rs863, 24, %rs798;
	add.s16 	%rs1529, %rs863, 1;
	bra.uni 	$L__BB0_1269;
$L__BB0_1268:
	div.u16 	%rs1529, 24, %rs798;
$L__BB0_1269:
	setp.lt.u16 	%p269, %rs1529, 18;
	@%p269 bra 	$L__BB0_1652;
	add.s32 	%r223, %r222, %r30;
	setp.gt.u32 	%p270, %r223, 23;
	@%p270 bra 	$L__BB0_1274;
	setp.lt.u16 	%p271, %rs631, 6;
	mov.f32 	%f1699, 0f00000000;
	@%p271 bra 	$L__BB0_1273;
	add.s32 	%r740, %r205, %r204;
	add.s32 	%r741, %r740, %r223;
	mul.wide.u32 	%rd188, %r741, 4;
	add.s64 	%rd189, %rd2, %rd188;
	ld.global.nc.f32 	%f1699, [%rd189+-5472];
$L__BB0_1273:
	mad.lo.s32 	%r742, %r223, 36, %r203;
	shl.b32 	%r743, %r742, 2;
	add.s32 	%r745, %r645, %r743;
	st.shared.f32 	[%r745], %f1699;
$L__BB0_1274:
	setp.eq.s16 	%p272, %rs408, 0;
	@%p272 bra 	$L__BB0_1276;
	div.u16 	%rs867, 24, %rs798;
	add.s16 	%rs1530, %rs867, 1;
	bra.uni 	$L__BB0_1277;
$L__BB0_1276:
	div.u16 	%rs1530, 24, %rs798;
$L__BB0_1277:
	setp.lt.u16 	%p273, %rs1530, 19;
	@%p273 bra 	$L__BB0_1652;
	add.s32 	%r224, %r223, %r30;
	setp.gt.u32 	%p274, %r224, 23;
	@%p274 bra 	$L__BB0_1282;
	setp.lt.u16 	%p275, %rs631, 6;
	mov.f32 	%f1700, 0f00000000;
	@%p275 bra 	$L__BB0_1281;
	add.s32 	%r746, %r205, %r204;
	add.s32 	%r747, %r746, %r224;
	mul.wide.u32 	%rd190, %r747, 4;
	add.s64 	%rd191, %rd2, %rd190;
	ld.global.nc.f32 	%f1700, [%rd191+-5472];
$L__BB0_1281:
	mad.lo.s32 	%r748, %r224, 36, %r203;
	shl.b32 	%r749, %r748, 2;
	add.s32 	%r751, %r645, %r749;
	st.shared.f32 	[%r751], %f1700;
$L__BB0_1282:
	setp.eq.s16 	%p276, %rs408, 0;
	@%p276 bra 	$L__BB0_1284;
	div.u16 	%rs871, 24, %rs798;
	add.s16 	%rs1531, %rs871, 1;
	bra.uni 	$L__BB0_1285;
$L__BB0_1284:
	div.u16 	%rs1531, 24, %rs798;
$L__BB0_1285:
	setp.lt.u16 	%p277, %rs1531, 20;
	@%p277 bra 	$L__BB0_1652;
	add.s32 	%r225, %r224, %r30;
	setp.gt.u32 	%p278, %r225, 23;
	@%p278 bra 	$L__BB0_1290;
	setp.lt.u16 	%p279, %rs631, 6;
	mov.f32 	%f1701, 0f00000000;
	@%p279 bra 	$L__BB0_1289;
	add.s32 	%r752, %r205, %r204;
	add.s32 	%r753, %r752, %r225;
	mul.wide.u32 	%rd192, %r753, 4;
	add.s64 	%rd193, %rd2, %rd192;
	ld.global.nc.f32 	%f1701, [%rd193+-5472];
$L__BB0_1289:
	mad.lo.s32 	%r754, %r225, 36, %r203;
	shl.b32 	%r755, %r754, 2;
	add.s32 	%r757, %r645, %r755;
	st.shared.f32 	[%r757], %f1701;
$L__BB0_1290:
	setp.eq.s16 	%p280, %rs408, 0;
	@%p280 bra 	$L__BB0_1292;
	div.u16 	%rs875, 24, %rs798;
	add.s16 	%rs1532, %rs875, 1;
	bra.uni 	$L__BB0_1293;
$L__BB0_1292:
	div.u16 	%rs1532, 24, %rs798;
$L__BB0_1293:
	setp.lt.u16 	%p281, %rs1532, 21;
	@%p281 bra 	$L__BB0_1652;
	add.s32 	%r226, %r225, %r30;
	setp.gt.u32 	%p282, %r226, 23;
	@%p282 bra 	$L__BB0_1298;
	setp.lt.u16 	%p283, %rs631, 6;
	mov.f32 	%f1702, 0f00000000;
	@%p283 bra 	$L__BB0_1297;
	add.s32 	%r758, %r205, %r204;
	add.s32 	%r759, %r758, %r226;
	mul.wide.u32 	%rd194, %r759, 4;
	add.s64 	%rd195, %rd2, %rd194;
	ld.global.nc.f32 	%f1702, [%rd195+-5472];
$L__BB0_1297:
	mad.lo.s32 	%r760, %r226, 36, %r203;
	shl.b32 	%r761, %r760, 2;
	add.s32 	%r763, %r645, %r761;
	st.shared.f32 	[%r763], %f1702;
$L__BB0_1298:
	setp.eq.s16 	%p284, %rs408, 0;
	@%p284 bra 	$L__BB0_1300;
	div.u16 	%rs879, 24, %rs798;
	add.s16 	%rs1533, %rs879, 1;
	bra.uni 	$L__BB0_1301;
$L__BB0_1300:
	div.u16 	%rs1533, 24, %rs798;
$L__BB0_1301:
	setp.lt.u16 	%p285, %rs1533, 22;
	@%p285 bra 	$L__BB0_1652;
	add.s32 	%r227, %r226, %r30;
	setp.gt.u32 	%p286, %r227, 23;
	@%p286 bra 	$L__BB0_1306;
	setp.lt.u16 	%p287, %rs631, 6;
	mov.f32 	%f1703, 0f00000000;
	@%p287 bra 	$L__BB0_1305;
	add.s32 	%r764, %r205, %r204;
	add.s32 	%r765, %r764, %r227;
	mul.wide.u32 	%rd196, %r765, 4;
	add.s64 	%rd197, %rd2, %rd196;
	ld.global.nc.f32 	%f1703, [%rd197+-5472];
$L__BB0_1305:
	mad.lo.s32 	%r766, %r227, 36, %r203;
	shl.b32 	%r767, %r766, 2;
	add.s32 	%r769, %r645, %r767;
	st.shared.f32 	[%r769], %f1703;
$L__BB0_1306:
	setp.eq.s16 	%p288, %rs408, 0;
	@%p288 bra 	$L__BB0_1308;
	div.u16 	%rs883, 24, %rs798;
	add.s16 	%rs1534, %rs883, 1;
	bra.uni 	$L__BB0_1309;
$L__BB0_1308:
	div.u16 	%rs1534, 24, %rs798;
$L__BB0_1309:
	setp.lt.u16 	%p289, %rs1534, 23;
	@%p289 bra 	$L__BB0_1652;
	add.s32 	%r228, %r227, %r30;
	setp.gt.u32 	%p290, %r228, 23;
	@%p290 bra 	$L__BB0_1314;
	setp.lt.u16 	%p291, %rs631, 6;
	mov.f32 	%f1704, 0f00000000;
	@%p291 bra 	$L__BB0_1313;
	add.s32 	%r770, %r205, %r204;
	add.s32 	%r771, %r770, %r228;
	mul.wide.u32 	%rd198, %r771, 4;
	add.s64 	%rd199, %rd2, %rd198;
	ld.global.nc.f32 	%f1704, [%rd199+-5472];
$L__BB0_1313:
	mad.lo.s32 	%r772, %r228, 36, %r203;
	shl.b32 	%r773, %r772, 2;
	add.s32 	%r775, %r645, %r773;
	st.shared.f32 	[%r775], %f1704;
$L__BB0_1314:
	setp.eq.s16 	%p292, %rs408, 0;
	@%p292 bra 	$L__BB0_1316;
	div.u16 	%rs887, 24, %rs798;
	add.s16 	%rs1535, %rs887, 1;
	bra.uni 	$L__BB0_1317;
$L__BB0_1316:
	div.u16 	%rs1535, 24, %rs798;
$L__BB0_1317:
	setp.lt.u16 	%p293, %rs1535, 24;
	@%p293 bra 	$L__BB0_1652;
	add.s32 	%r229, %r228, %r30;
	setp.gt.u32 	%p294, %r229, 23;
	@%p294 bra 	$L__BB0_1322;
	setp.lt.u16 	%p295, %rs631, 6;
	mov.f32 	%f1705, 0f00000000;
	@%p295 bra 	$L__BB0_1321;
	add.s32 	%r776, %r205, %r204;
	add.s32 	%r777, %r776, %r229;
	mul.wide.u32 	%rd200, %r777, 4;
	add.s64 	%rd201, %rd2, %rd200;
	ld.global.nc.f32 	%f1705, [%rd201+-5472];
$L__BB0_1321:
	mad.lo.s32 	%r778, %r229, 36, %r203;
	shl.b32 	%r779, %r778, 2;
	add.s32 	%r781, %r645, %r779;
	st.shared.f32 	[%r781], %f1705;
$L__BB0_1322:
	setp.eq.s16 	%p296, %rs408, 0;
	setp.gt.u32 	%p297, %r5, 71;
	or.pred  	%p298, %p296, %p297;
	@%p298 bra 	$L__BB0_1652;
	add.s32 	%r230, %r229, %r30;
	setp.gt.u32 	%p299, %r230, 23;
	@%p299 bra 	$L__BB0_1652;
	setp.lt.u16 	%p300, %rs631, 6;
	mov.f32 	%f1706, 0f00000000;
	@%p300 bra 	$L__BB0_1326;
	add.s32 	%r782, %r205, %r204;
	add.s32 	%r783, %r782, %r230;
	mul.wide.u32 	%rd202, %r783, 4;
	add.s64 	%rd203, %rd2, %rd202;
	ld.global.nc.f32 	%f1706, [%rd203+-5472];
$L__BB0_1326:
	mad.lo.s32 	%r784, %r230, 36, %r203;
	shl.b32 	%r785, %r784, 2;
	add.s32 	%r787, %r645, %r785;
	st.shared.f32 	[%r787], %f1706;
	bra.uni 	$L__BB0_1652;
$L__BB0_1327:
	setp.lt.u32 	%p35, %r202, 24;
	setp.lt.u32 	%p36, %r88, 28;
	and.pred  	%p37, %p36, %p35;
	@%p37 bra 	$L__BB0_1332;
	and.b16  	%rs638, %rs5, 255;
	rem.u16 	%rs475, 24, %rs638;
	mad.lo.s32 	%r231, %r28, 6, %r29;
	shl.b32 	%r361, %r2, 2;
	add.s32 	%r362, %r361, %r28;
	mul.lo.s32 	%r363, %r362, 1344;
	shl.b32 	%r364, %r4, 2;
	add.s32 	%r365, %r364, %r29;
	mad.lo.s32 	%r366, %r365, 24, %r363;
	add.s32 	%r232, %r366, -1368;
	mad.lo.s32 	%r367, %r27, 36, %r231;
	add.s32 	%r368, %r232, %r27;
	mul.wide.s32 	%rd49, %r368, 4;
	add.s64 	%rd30, %rd2, %rd49;
	ld.global.nc.f32 	%f1073, [%rd30];
	shl.b32 	%r369, %r367, 2;
	mov.u32 	%r370, _ZZ25fused_pointwise_depthwiseE12shared_input;
	add.s32 	%r233, %r370, %r369;
	st.shared.f32 	[%r233], %f1073;
	add.s32 	%r234, %r30, %r27;
	setp.gt.u32 	%p38, %r234, 23;
	@%p38 bra 	$L__BB0_1330;
	shl.b16 	%rs639, %rs5, 2;
	cvt.u64.u16 	%rd50, %rs639;
	add.s64 	%rd51, %rd30, %rd50;
	ld.global.nc.f32 	%f1074, [%rd51];
	shl.b32 	%r371, %r31, 2;
	add.s32 	%r372, %r233, %r371;
	st.shared.f32 	[%r372], %f1074;
$L__BB0_1330:
	setp.eq.s16 	%p39, %rs475, 0;
	@%p39 bra 	$L__BB0_1519;
	div.u16 	%rs642, 24, %rs638;
	add.s16 	%rs1558, %rs642, 1;
	bra.uni 	$L__BB0_1520;
$L__BB0_1332:
	and.b16  	%rs706, %rs5, 255;
	rem.u16 	%rs476, 24, %rs706;
	mad.lo.s32 	%r235, %r28, 6, %r29;
	shl.b32 	%r488, %r2, 2;
	add.s32 	%r489, %r488, %r28;
	mul.lo.s32 	%r236, %r489, 1344;
	shl.b32 	%r490, %r4, 2;
	add.s32 	%r491, %r490, %r29;
	mul.lo.s32 	%r237, %r491, 24;
	add.s16 	%rs477, %rs2, -30;
	and.b16  	%rs707, %rs477, 255;
	setp.lt.u16 	%p109, %rs707, 6;
	mov.f32 	%f1707, 0f00000000;
	@%p109 bra 	$L__BB0_1334;
	cvt.u64.u16 	%rd98, %rs1;
	add.s32 	%r492, %r237, %r236;
	cvt.u64.u32 	%rd99, %r492;
	add.s64 	%rd100, %rd99, %rd98;
	shl.b64 	%rd101, %rd100, 2;
	add.s64 	%rd102, %rd2, %rd101;
	ld.global.nc.f32 	%f1707, [%rd102+-5472];
$L__BB0_1334:
	mad.lo.s32 	%r493, %r27, 36, %r235;
	shl.b32 	%r494, %r493, 2;
	mov.u32 	%r495, _ZZ25fused_pointwise_depthwiseE12shared_input;
	add.s32 	%r238, %r495, %r494;
	st.shared.f32 	[%r238], %f1707;
	add.s32 	%r239, %r30, %r27;
	setp.gt.u32 	%p110, %r239, 23;
	@%p110 bra 	$L__BB0_1338;
	setp.lt.u16 	%p111, %rs707, 6;
	mov.f32 	%f1708, 0f00000000;
	@%p111 bra 	$L__BB0_1337;
	add.s32 	%r496, %r237, %r236;
	add.s32 	%r497, %r496, %r239;
	mul.wide.u32 	%rd103, %r497, 4;
	add.s64 	%rd104, %rd2, %rd103;
	ld.global.nc.f32 	%f1708, [%rd104+-5472];
$L__BB0_1337:
	shl.b32 	%r498, %r31, 2;
	add.s32 	%r499, %r238, %r498;
	st.shared.f32 	[%r499], %f1708;
$L__BB0_1338:
	setp.eq.s16 	%p112, %rs476, 0;
	@%p112 bra 	$L__BB0_1340;
	div.u16 	%rs711, 24, %rs706;
	add.s16 	%rs1536, %rs711, 1;
	bra.uni 	$L__BB0_1341;
$L__BB0_1340:
	div.u16 	%rs1536, 24, %rs706;
$L__BB0_1341:
	setp.lt.u16 	%p113, %rs1536, 3;
	@%p113 bra 	$L__BB0_1652;
	add.s32 	%r240, %r239, %r30;
	setp.gt.u32 	%p114, %r240, 23;
	@%p114 bra 	$L__BB0_1346;
	setp.lt.u16 	%p115, %rs707, 6;
	mov.f32 	%f1709, 0f00000000;
	@%p115 bra 	$L__BB0_1345;
	add.s32 	%r500, %r237, %r236;
	add.s32 	%r501, %r500, %r240;
	mul.wide.u32 	%rd105, %r501, 4;
	add.s64 	%rd106, %rd2, %rd105;
	ld.global.nc.f32 	%f1709, [%rd106+-5472];
$L__BB0_1345:
	mad.lo.s32 	%r502, %r240, 36, %r235;
	shl.b32 	%r503, %r502, 2;
	add.s32 	%r505, %r495, %r503;
	st.shared.f32 	[%r505], %f1709;
$L__BB0_1346:
	setp.eq.s16 	%p116, %rs476, 0;
	@%p116 bra 	$L__BB0_1348;
	div.u16 	%rs715, 24, %rs706;
	add.s16 	%rs1537, %rs715, 1;
	bra.uni 	$L__BB0_1349;
$L__BB0_1348:
	div.u16 	%rs1537, 24, %rs706;
$L__BB0_1349:
	setp.lt.u16 	%p117, %rs1537, 4;
	@%p117 bra 	$L__BB0_1652;
	add.s32 	%r241, %r240, %r30;
	setp.gt.u32 	%p118, %r241, 23;
	@%p118 bra 	$L__BB0_1354;
	setp.lt.u16 	%p119, %rs707, 6;
	mov.f32 	%f1710, 0f00000000;
	@%p119 bra 	$L__BB0_1353;
	add.s32 	%r506, %r237, %r236;
	add.s32 	%r507, %r506, %r241;
	mul.wide.u32 	%rd107, %r507, 4;
	add.s64 	%rd108, %rd2, %rd107;
	ld.global.nc.f32 	%f1710, [%rd108+-5472];
$L__BB0_1353:
	mad.lo.s32 	%r508, %r241, 36, %r235;
	shl.b32 	%r509, %r508, 2;
	add.s32 	%r511, %r495, %r509;
	st.shared.f32 	[%r511], %f1710;
$L__BB0_1354:
	setp.eq.s16 	%p120, %rs476, 0;
	@%p120 bra 	$L__BB0_1356;
	div.u16 	%rs719, 24, %rs706;
	add.s16 	%rs1538, %rs719, 1;
	bra.uni 	$L__BB0_1357;
$L__BB0_1356:
	div.u16 	%rs1538, 24, %rs706;
$L__BB0_1357:
	setp.lt.u16 	%p121, %rs1538, 5;
	@%p121 bra 	$L__BB0_1652;
	add.s32 	%r242, %r241, %r30;
	setp.gt.u32 	%p122, %r242, 23;
	@%p122 bra 	$L__BB0_1362;
	setp.lt.u16 	%p123, %rs707, 6;
	mov.f32 	%f1711, 0f00000000;
	@%p123 bra 	$L__BB0_1361;
	add.s32 	%r512, %r237, %r236;
	add.s32 	%r513, %r512, %r242;
	mul.wide.u32 	%rd109, %r513, 4;
	add.s64 	%rd110, %rd2, %rd109;
	ld.global.nc.f32 	%f1711, [%rd110+-5472];
$L__BB0_1361:
	mad.lo.s32 	%r514, %r242, 36, %r235;
	shl.b32 	%r515, %r514, 2;
	add.s32 	%r517, %r495, %r515;
	st.shared.f32 	[%r517], %f1711;
$L__BB0_1362:
	setp.eq.s16 	%p124, %rs476, 0;
	@%p124 bra 	$L__BB0_1364;
	div.u16 	%rs723, 24, %rs706;
	add.s16 	%rs1539, %rs723, 1;
	bra.uni 	$L__BB0_1365;
$L__BB0_1364:
	div.u16 	%rs1539, 24, %rs706;
$L__BB0_1365:
	setp.lt.u16 	%p125, %rs1539, 6;
	@%p125 bra 	$L__BB0_1652;
	add.s32 	%r243, %r242, %r30;
	setp.gt.u32 	%p126, %r243, 23;
	@%p126 bra 	$L__BB0_1370;
	setp.lt.u16 	%p127, %rs707, 6;
	mov.f32 	%f1712, 0f00000000;
	@%p127 bra 	$L__BB0_1369;
	add.s32 	%r518, %r237, %r236;
	add.s32 	%r519, %r518, %r243;
	mul.wide.u32 	%rd111, %r519, 4;
	add.s64 	%rd112, %rd2, %rd111;
	ld.global.nc.f32 	%f1712, [%rd112+-5472];
$L__BB0_1369:
	mad.lo.s32 	%r520, %r243, 36, %r235;
	shl.b32 	%r521, %r520, 2;
	add.s32 	%r523, %r495, %r521;
	st.shared.f32 	[%r523], %f1712;
$L__BB0_1370:
	setp.eq.s16 	%p128, %rs476, 0;
	@%p128 bra 	$L__BB0_1372;
	div.u16 	%rs727, 24, %rs706;
	add.s16 	%rs1540, %rs727, 1;
	bra.uni 	$L__BB0_1373;
$L__BB0_1372:
	div.u16 	%rs1540, 24, %rs706;
$L__BB0_1373:
	setp.lt.u16 	%p129, %rs1540, 7;
	@%p129 bra 	$L__BB0_1652;
	add.s32 	%r244, %r243, %r30;
	setp.gt.u32 	%p130, %r244, 23;
	@%p130 bra 	$L__BB0_1378;
	setp.lt.u16 	%p131, %rs707, 6;
	mov.f32 	%f1713, 0f00000000;
	@%p131 bra 	$L__BB0_1377;
	add.s32 	%r524, %r237, %r236;
	add.s32 	%r525, %r524, %r244;
	mul.wide.u32 	%rd113, %r525, 4;
	add.s64 	%rd114, %rd2, %rd113;
	ld.global.nc.f32 	%f1713, [%rd114+-5472];
$L__BB0_1377:
	mad.lo.s32 	%r526, %r244, 36, %r235;
	shl.b32 	%r527, %r526, 2;
	add.s32 	%r529, %r495, %r527;
	st.shared.f32 	[%r529], %f1713;
$L__BB0_1378:
	setp.eq.s16 	%p132, %rs476, 0;
	@%p132 bra 	$L__BB0_1380;
	div.u16 	%rs731, 24, %rs706;
	add.s16 	%rs1541, %rs731, 1;
	bra.uni 	$L__BB0_1381;
$L__BB0_1380:
	div.u16 	%rs1541, 24, %rs706;
$L__BB0_1381:
	setp.lt.u16 	%p133, %rs1541, 8;
	@%p133 bra 	$L__BB0_1652;
	add.s32 	%r245, %r244, %r30;
	setp.gt.u32 	%p134, %r245, 23;
	@%p134 bra 	$L__BB0_1386;
	setp.lt.u16 	%p135, %rs707, 6;
	mov.f32 	%f1714, 0f00000000;
	@%p135 bra 	$L__BB0_1385;
	add.s32 	%r530, %r237, %r236;
	add.s32 	%r531, %r530, %r245;
	mul.wide.u32 	%rd115, %r531, 4;
	add.s64 	%rd116, %rd2, %rd115;
	ld.global.nc.f32 	%f1714, [%rd116+-5472];
$L__BB0_1385:
	mad.lo.s32 	%r532, %r245, 36, %r235;
	shl.b32 	%r533, %r532, 2;
	add.s32 	%r535, %r495, %r533;
	st.shared.f32 	[%r535], %f1714;
$L__BB0_1386:
	setp.eq.s16 	%p136, %rs476, 0;
	@%p136 bra 	$L__BB0_1388;
	div.u16 	%rs735, 24, %rs706;
	add.s16 	%rs1542, %rs735, 1;
	bra.uni 	$L__BB0_1389;
$L__BB0_1388:
	div.u16 	%rs1542, 24, %rs706;
$L__BB0_1389:
	setp.lt.u16 	%p137, %rs1542, 9;
	@%p137 bra 	$L__BB0_1652;
	add.s32 	%r246, %r245, %r30;
	setp.gt.u32 	%p138, %r246, 23;
	@%p138 bra 	$L__BB0_1394;
	setp.lt.u16 	%p139, %rs707, 6;
	mov.f32 	%f1715, 0f00000000;
	@%p139 bra 	$L__BB0_1393;
	add.s32 	%r536, %r237, %r236;
	add.s32 	%r537, %r536, %r246;
	mul.wide.u32 	%rd117, %r537, 4;
	add.s64 	%rd118, %rd2, %rd117;
	ld.global.nc.f32 	%f1715, [%rd118+-5472];
$L__BB0_1393:
	mad.lo.s32 	%r538, %r246, 36, %r235;
	shl.b32 	%r539, %r538, 2;
	add.s32 	%r541, %r495, %r539;
	st.shared.f32 	[%r541], %f1715;
$L__BB0_1394:
	setp.eq.s16 	%p140, %rs476, 0;
	@%p140 bra 	$L__BB0_1396;
	div.u16 	%rs739, 24, %rs706;
	add.s16 	%rs1543, %rs739, 1;
	bra.uni 	$L__BB0_1397;
$L__BB0_1396:
	div.u16 	%rs1543, 24, %rs706;
$L__BB0_1397:
	setp.lt.u16 	%p141, %rs1543, 10;
	@%p141 bra 	$L__BB0_1652;
	add.s32 	%r247, %r246, %r30;
	setp.gt.u32 	%p142, %r247, 23;
	@%p142 bra 	$L__BB0_1402;
	setp.lt.u16 	%p143, %rs707, 6;
	mov.f32 	%f1716, 0f00000000;
	@%p143 bra 	$L__BB0_1401;
	add.s32 	%r542, %r237, %r236;
	add.s32 	%r543, %r542, %r247;
	mul.wide.u32 	%rd119, %r543, 4;
	add.s64 	%rd120, %rd2, %rd119;
	ld.global.nc.f32 	%f1716, [%rd120+-5472];
$L__BB0_1401:
	mad.lo.s32 	%r544, %r247, 36, %r235;
	shl.b32 	%r545, %r544, 2;
	add.s32 	%r547, %r495, %r545;
	st.shared.f32 	[%r547], %f1716;
$L__BB0_1402:
	setp.eq.s16 	%p144, %rs476, 0;
	@%p144 bra 	$L__BB0_1404;
	div.u16 	%rs743, 24, %rs706;
	add.s16 	%rs1544, %rs743, 1;
	bra.uni 	$L__BB0_1405;
$L__BB0_1404:
	div.u16 	%rs1544, 24, %rs706;
$L__BB0_1405:
	setp.lt.u16 	%p145, %rs1544, 11;
	@%p145 bra 	$L__BB0_1652;
	add.s32 	%r248, %r247, %r30;
	setp.gt.u32 	%p146, %r248, 23;
	@%p146 bra 	$L__BB0_1410;
	setp.lt.u16 	%p147, %rs707, 6;
	mov.f32 	%f1717, 0f00000000;
	@%p147 bra 	$L__BB0_1409;
	add.s32 	%r548, %r237, %r236;
	add.s32 	%r549, %r548, %r248;
	mul.wide.u32 	%rd121, %r549, 4;
	add.s64 	%rd122, %rd2, %rd121;
	ld.global.nc.f32 	%f1717, [%rd122+-5472];
$L__BB0_1409:
	mad.lo.s32 	%r550, %r248, 36, %r235;
	shl.b32 	%r551, %r550, 2;
	add.s32 	%r553, %r495, %r551;
	st.shared.f32 	[%r553], %f1717;
$L__BB0_1410:
	setp.eq.s16 	%p148, %rs476, 0;
	@%p148 bra 	$L__BB0_1412;
	div.u16 	%rs747, 24, %rs706;
	add.s16 	%rs1545, %rs747, 1;
	bra.uni 	$L__BB0_1413;
$L__BB0_1412:
	div.u16 	%rs1545, 24, %rs706;
$L__BB0_1413:
	setp.lt.u16 	%p149, %rs1545, 12;
	@%p149 bra 	$L__BB0_1652;
	add.s32 	%r249, %r248, %r30;
	setp.gt.u32 	%p150, %r249, 23;
	@%p150 bra 	$L__BB0_1418;
	setp.lt.u16 	%p151, %rs707, 6;
	mov.f32 	%f1718, 0f00000000;
	@%p151 bra 	$L__BB0_1417;
	add.s32 	%r554, %r237, %r236;
	add.s32 	%r555, %r554, %r249;
	mul.wide.u32 	%rd123, %r555, 4;
	add.s64 	%rd124, %rd2, %rd123;
	ld.global.nc.f32 	%f1718, [%rd124+-5472];
$L__BB0_1417:
	mad.lo.s32 	%r556, %r249, 36, %r235;
	shl.b32 	%r557, %r556, 2;
	add.s32 	%r559, %r495, %r557;
	st.shared.f32 	[%r559], %f1718;
$L__BB0_1418:
	setp.eq.s16 	%p152, %rs476, 0;
	@%p152 bra 	$L__BB0_1420;
	div.u16 	%rs751, 24, %rs706;
	add.s16 	%rs1546, %rs751, 1;
	bra.uni 	$L__BB0_1421;
$L__BB0_1420:
	div.u16 	%rs1546, 24, %rs706;
$L__BB0_1421:
	setp.lt.u16 	%p153, %rs1546, 13;
	@%p153 bra 	$L__BB0_1652;
	add.s32 	%r250, %r249, %r30;
	setp.gt.u32 	%p154, %r250, 23;
	@%p154 bra 	$L__BB0_1426;
	setp.lt.u16 	%p155, %rs707, 6;
	mov.f32 	%f1719, 0f00000000;
	@%p155 bra 	$L__BB0_1425;
	add.s32 	%r560, %r237, %r236;
	add.s32 	%r561, %r560, %r250;
	mul.wide.u32 	%rd125, %r561, 4;
	add.s64 	%rd126, %rd2, %rd125;
	ld.global.nc.f32 	%f1719, [%rd126+-5472];
$L__BB0_1425:
	mad.lo.s32 	%r562, %r250, 36, %r235;
	shl.b32 	%r563, %r562, 2;
	add.s32 	%r565, %r495, %r563;
	st.shared.f32 	[%r565], %f1719;
$L__BB0_1426:
	setp.eq.s16 	%p156, %rs476, 0;
	@%p156 bra 	$L__BB0_1428;
	div.u16 	%rs755, 24, %rs706;
	add.s16 	%rs1547, %rs755, 1;
	bra.uni 	$L__BB0_1429;
$L__BB0_1428:
	div.u16 	%rs1547, 24, %rs706;
$L__BB0_1429:
	setp.lt.u16 	%p157, %rs1547, 14;
	@%p157 bra 	$L__BB0_1652;
	add.s32 	%r251, %r250, %r30;
	setp.gt.u32 	%p158, %r251, 23;
	@%p158 bra 	$L__BB0_1434;
	setp.lt.u16 	%p159, %rs707, 6;
	mov.f32 	%f1720, 0f00000000;
	@%p159 bra 	$L__BB0_1433;
	add.s32 	%r566, %r237, %r236;
	add.s32 	%r567, %r566, %r251;
	mul.wide.u32 	%rd127, %r567, 4;
	add.s64 	%rd128, %rd2, %rd127;
	ld.global.nc.f32 	%f1720, [%rd128+-5472];
$L__BB0_1433:
	mad.lo.s32 	%r568, %r251, 36, %r235;
	shl.b32 	%r569, %r568, 2;
	add.s32 	%r571, %r495, %r569;
	st.shared.f32 	[%r571], %f1720;
$L__BB0_1434:
	setp.eq.s16 	%p160, %rs476, 0;
	@%p160 bra 	$L__BB0_1436;
	div.u16 	%rs759, 24, %rs706;
	add.s16 	%rs1548, %rs759, 1;
	bra.uni 	$L__BB0_1437;
$L__BB0_1436:
	div.u16 	%rs1548, 24, %rs706;
$L__BB0_1437:
	setp.lt.u16 	%p161, %rs1548, 15;
	@%p161 bra 	$L__BB0_1652;
	add.s32 	%r252, %r251, %r30;
	setp.gt.u32 	%p162, %r252, 23;
	@%p162 bra 	$L__BB0_1442;
	setp.lt.u16 	%p163, %rs707, 6;
	mov.f32 	%f1721, 0f00000000;
	@%p163 bra 	$L__BB0_1441;
	add.s32 	%r572, %r237, %r236;
	add.s32 	%r573, %r572, %r252;
	mul.wide.u32 	%rd129, %r573, 4;
	add.s64 	%rd130, %rd2, %rd129;
	ld.global.nc.f32 	%f1721, [%rd130+-5472];
$L__BB0_1441:
	mad.lo.s32 	%r574, %r252, 36, %r235;
	shl.b32 	%r575, %r574, 2;
	add.s32 	%r577, %r495, %r575;
	st.shared.f32 	[%r577], %f1721;
$L__BB0_1442:
	setp.eq.s16 	%p164, %rs476, 0;
	@%p164 bra 	$L__BB0_1444;
	div.u16 	%rs763, 24, %rs706;
	add.s16 	%rs1549, %rs763, 1;
	bra.uni 	$L__BB0_1445;
$L__BB0_1444:
	div.u16 	%rs1549, 24, %rs706;
$L__BB0_1445:
	setp.lt.u16 	%p165, %rs1549, 16;
	@%p165 bra 	$L__BB0_1652;
	add.s32 	%r253, %r252, %r30;
	setp.gt.u32 	%p166, %r253, 23;
	@%p166 bra 	$L__BB0_1450;
	setp.lt.u16 	%p167, %rs707, 6;
	mov.f32 	%f1722, 0f00000000;
	@%p167 bra 	$L__BB0_1449;
	add.s32 	%r578, %r237, %r236;
	add.s32 	%r579, %r578, %r253;
	mul.wide.u32 	%rd131, %r579, 4;
	add.s64 	%rd132, %rd2, %rd131;
	ld.global.nc.f32 	%f1722, [%rd132+-5472];
$L__BB0_1449:
	mad.lo.s32 	%r580, %r253, 36, %r235;
	shl.b32 	%r581, %r580, 2;
	add.s32 	%r583, %r495, %r581;
	st.shared.f32 	[%r583], %f1722;
$L__BB0_1450:
	setp.eq.s16 	%p168, %rs476, 0;
	@%p168 bra 	$L__BB0_1452;
	div.u16 	%rs767, 24, %rs706;
	add.s16 	%rs1550, %rs767, 1;
	bra.uni 	$L__BB0_1453;
$L__BB0_1452:
	div.u16 	%rs1550, 24, %rs706;
$L__BB0_1453:
	setp.lt.u16 	%p169, %rs1550, 17;
	@%p169 bra 	$L__BB0_1652;
	add.s32 	%r254, %r253, %r30;
	setp.gt.u32 	%p170, %r254, 23;
	@%p170 bra 	$L__BB0_1458;
	setp.lt.u16 	%p171, %rs707, 6;
	mov.f32 	%f1723, 0f00000000;
	@%p171 bra 	$L__BB0_1457;
	add.s32 	%r584, %r237, %r236;
	add.s32 	%r585, %r584, %r254;
	mul.wide.u32 	%rd133, %r585, 4;
	add.s64 	%rd134, %rd2, %rd133;
	ld.global.nc.f32 	%f1723, [%rd134+-5472];
$L__BB0_1457:
	mad.lo.s32 	%r586, %r254, 36, %r235;
	shl.b32 	%r587, %r586, 2;
	add.s32 	%r589, %r495, %r587;
	st.shared.f32 	[%r589], %f1723;
$L__BB0_1458:
	setp.eq.s16 	%p172, %rs476, 0;
	@%p172 bra 	$L__BB0_1460;
	div.u16 	%rs771, 24, %rs706;
	add.s16 	%rs1551, %rs771, 1;
	bra.uni 	$L__BB0_1461;
$L__BB0_1460:
	div.u16 	%rs1551, 24, %rs706;
$L__BB0_1461:
	setp.lt.u16 	%p173, %rs1551, 18;
	@%p173 bra 	$L__BB0_1652;
	add.s32 	%r255, %r254, %r30;
	setp.gt.u32 	%p174, %r255, 23;
	@%p174 bra 	$L__BB0_1466;
	setp.lt.u16 	%p175, %rs707, 6;
	mov.f32 	%f1724, 0f00000000;
	@%p175 bra 	$L__BB0_1465;
	add.s32 	%r590, %r237, %r236;
	add.s32 	%r591, %r590, %r255;
	mul.wide.u32 	%rd135, %r591, 4;
	add.s64 	%rd136, %rd2, %rd135;
	ld.global.nc.f32 	%f1724, [%rd136+-5472];
$L__BB0_1465:
	mad.lo.s32 	%r592, %r255, 36, %r235;
	shl.b32 	%r593, %r592, 2;
	add.s32 	%r595, %r495, %r593;
	st.shared.f32 	[%r595], %f1724;
$L__BB0_1466:
	setp.eq.s16 	%p176, %rs476, 0;
	@%p176 bra 	$L__BB0_1468;
	div.u16 	%rs775, 24, %rs706;
	add.s16 	%rs1552, %rs775, 1;
	bra.uni 	$L__BB0_1469;
$L__BB0_1468:
	div.u16 	%rs1552, 24, %rs706;
$L__BB0_1469:
	setp.lt.u16 	%p177, %rs1552, 19;
	@%p177 bra 	$L__BB0_1652;
	add.s32 	%r256, %r255, %r30;
	setp.gt.u32 	%p178, %r256, 23;
	@%p178 bra 	$L__BB0_1474;
	setp.lt.u16 	%p179, %rs707, 6;
	mov.f32 	%f1725, 0f00000000;
	@%p179 bra 	$L__BB0_1473;
	add.s32 	%r596, %r237, %r236;
	add.s32 	%r597, %r596, %r256;
	mul.wide.u32 	%rd137, %r597, 4;
	add.s64 	%rd138, %rd2, %rd137;
	ld.global.nc.f32 	%f1725, [%rd138+-5472];
$L__BB0_1473:
	mad.lo.s32 	%r598, %r256, 36, %r235;
	shl.b32 	%r599, %r598, 2;
	add.s32 	%r601, %r495, %r599;
	st.shared.f32 	[%r601], %f1725;
$L__BB0_1474:
	setp.eq.s16 	%p180, %rs476, 0;
	@%p180 bra 	$L__BB0_1476;
	div.u16 	%rs779, 24, %rs706;
	add.s16 	%rs1553, %rs779, 1;
	bra.uni 	$L__BB0_1477;
$L__BB0_1476:
	div.u16 	%rs1553, 24, %rs706;
$L__BB0_1477:
	setp.lt.u16 	%p181, %rs1553, 20;
	@%p181 bra 	$L__BB0_1652;
	add.s32 	%r257, %r256, %r30;
	setp.gt.u32 	%p182, %r257, 23;
	@%p182 bra 	$L__BB0_1482;
	setp.lt.u16 	%p183, %rs707, 6;
	mov.f32 	%f1726, 0f00000000;
	@%p183 bra 	$L__BB0_1481;
	add.s32 	%r602, %r237, %r236;
	add.s32 	%r603, %r602, %r257;
	mul.wide.u32 	%rd139, %r603, 4;
	add.s64 	%rd140, %rd2, %rd139;
	ld.global.nc.f32 	%f1726, [%rd140+-5472];
$L__BB0_1481:
	mad.lo.s32 	%r604, %r257, 36, %r235;
	shl.b32 	%r605, %r604, 2;
	add.s32 	%r607, %r495, %r605;
	st.shared.f32 	[%r607], %f1726;
$L__BB0_1482:
	setp.eq.s16 	%p184, %rs476, 0;
	@%p184 bra 	$L__BB0_1484;
	div.u16 	%rs783, 24, %rs706;
	add.s16 	%rs1554, %rs783, 1;
	bra.uni 	$L__BB0_1485;
$L__BB0_1484:
	div.u16 	%rs1554, 24, %rs706;
$L__BB0_1485:
	setp.lt.u16 	%p185, %rs1554, 21;
	@%p185 bra 	$L__BB0_1652;
	add.s32 	%r258, %r257, %r30;
	setp.gt.u32 	%p186, %r258, 23;
	@%p186 bra 	$L__BB0_1490;
	setp.lt.u16 	%p187, %rs707, 6;
	mov.f32 	%f1727, 0f00000000;
	@%p187 bra 	$L__BB0_1489;
	add.s32 	%r608, %r237, %r236;
	add.s32 	%r609, %r608, %r258;
	mul.wide.u32 	%rd141, %r609, 4;
	add.s64 	%rd142, %rd2, %rd141;
	ld.global.nc.f32 	%f1727, [%rd142+-5472];
$L__BB0_1489:
	mad.lo.s32 	%r610, %r258, 36, %r235;
	shl.b32 	%r611, %r610, 2;
	add.s32 	%r613, %r495, %r611;
	st.shared.f32 	[%r613], %f1727;
$L__BB0_1490:
	setp.eq.s16 	%p188, %rs476, 0;
	@%p188 bra 	$L__BB0_1492;
	div.u16 	%rs787, 24, %rs706;
	add.s16 	%rs1555, %rs787, 1;
	bra.uni 	$L__BB0_1493;
$L__BB0_1492:
	div.u16 	%rs1555, 24, %rs706;
$L__BB0_1493:
	setp.lt.u16 	%p189, %rs1555, 22;
	@%p189 bra 	$L__BB0_1652;
	add.s32 	%r259, %r258, %r30;
	setp.gt.u32 	%p190, %r259, 23;
	@%p190 bra 	$L__BB0_1498;
	setp.lt.u16 	%p191, %rs707, 6;
	mov.f32 	%f1728, 0f00000000;
	@%p191 bra 	$L__BB0_1497;
	add.s32 	%r614, %r237, %r236;
	add.s32 	%r615, %r614, %r259;
	mul.wide.u32 	%rd143, %r615, 4;
	add.s64 	%rd144, %rd2, %rd143;
	ld.global.nc.f32 	%f1728, [%rd144+-5472];
$L__BB0_1497:
	mad.lo.s32 	%r616, %r259, 36, %r235;
	shl.b32 	%r617, %r616, 2;
	add.s32 	%r619, %r495, %r617;
	st.shared.f32 	[%r619], %f1728;
$L__BB0_1498:
	setp.eq.s16 	%p192, %rs476, 0;
	@%p192 bra 	$L__BB0_1500;
	div.u16 	%rs791, 24, %rs706;
	add.s16 	%rs1556, %rs791, 1;
	bra.uni 	$L__BB0_1501;
$L__BB0_1500:
	div.u16 	%rs1556, 24, %rs706;
$L__BB0_1501:
	setp.lt.u16 	%p193, %rs1556, 23;
	@%p193 bra 	$L__BB0_1652;
	add.s32 	%r260, %r259, %r30;
	setp.gt.u32 	%p194, %r260, 23;
	@%p194 bra 	$L__BB0_1506;
	setp.lt.u16 	%p195, %rs707, 6;
	mov.f32 	%f1729, 0f00000000;
	@%p195 bra 	$L__BB0_1505;
	add.s32 	%r620, %r237, %r236;
	add.s32 	%r621, %r620, %r260;
	mul.wide.u32 	%rd145, %r621, 4;
	add.s64 	%rd146, %rd2, %rd145;
	ld.global.nc.f32 	%f1729, [%rd146+-5472];
$L__BB0_1505:
	mad.lo.s32 	%r622, %r260, 36, %r235;
	shl.b32 	%r623, %r622, 2;
	add.s32 	%r625, %r495, %r623;
	st.shared.f32 	[%r625], %f1729;
$L__BB0_1506:
	setp.eq.s16 	%p196, %rs476, 0;
	@%p196 bra 	$L__BB0_1508;
	div.u16 	%rs795, 24, %rs706;
	add.s16 	%rs1557, %rs795, 1;
	bra.uni 	$L__BB0_1509;
$L__BB0_1508:
	div.u16 	%rs1557, 24, %rs706;
$L__BB0_1509:
	setp.lt.u16 	%p197, %rs1557, 24;
	@%p197 bra 	$L__BB0_1652;
	add.s32 	%r261, %r260, %r30;
	setp.gt.u32 	%p198, %r261, 23;
	@%p198 bra 	$L__BB0_1514;
	setp.lt.u16 	%p199, %rs707, 6;
	mov.f32 	%f1730, 0f00000000;
	@%p199 bra 	$L__BB0_1513;
	add.s32 	%r626, %r237, %r236;
	add.s32 	%r627, %r626, %r261;
	mul.wide.u32 	%rd147, %r627, 4;
	add.s64 	%rd148, %rd2, %rd147;
	ld.global.nc.f32 	%f1730, [%rd148+-5472];
$L__BB0_1513:
	mad.lo.s32 	%r628, %r261, 36, %r235;
	shl.b32 	%r629, %r628, 2;
	add.s32 	%r631, %r495, %r629;
	st.shared.f32 	[%r631], %f1730;
$L__BB0_1514:
	setp.eq.s16 	%p200, %rs476, 0;
	setp.gt.u32 	%p201, %r5, 71;
	or.pred  	%p202, %p200, %p201;
	@%p202 bra 	$L__BB0_1652;
	add.s32 	%r262, %r261, %r30;
	setp.gt.u32 	%p203, %r262, 23;
	@%p203 bra 	$L__BB0_1652;
	setp.lt.u16 	%p204, %rs707, 6;
	mov.f32 	%f1731, 0f00000000;
	@%p204 bra 	$L__BB0_1518;
	add.s32 	%r632, %r237, %r236;
	add.s32 	%r633, %r632, %r262;
	mul.wide.u32 	%rd149, %r633, 4;
	add.s64 	%rd150, %rd2, %rd149;
	ld.global.nc.f32 	%f1731, [%rd150+-5472];
$L__BB0_1518:
	mad.lo.s32 	%r634, %r262, 36, %r235;
	shl.b32 	%r635, %r634, 2;
	add.s32 	%r637, %r495, %r635;
	st.shared.f32 	[%r637], %f1731;
	bra.uni 	$L__BB0_1652;
$L__BB0_1519:
	div.u16 	%rs1558, 24, %rs638;
$L__BB0_1520:
	setp.lt.u16 	%p40, %rs1558, 3;
	@%p40 bra 	$L__BB0_1652;
	add.s32 	%r263, %r234, %r30;
	setp.gt.u32 	%p41, %r263, 23;
	@%p41 bra 	$L__BB0_1523;
	mad.lo.s32 	%r373, %r263, 36, %r231;
	add.s32 	%r374, %r232, %r263;
	mul.wide.s32 	%rd52, %r374, 4;
	add.s64 	%rd53, %rd2, %rd52;
	ld.global.nc.f32 	%f1075, [%rd53];
	shl.b32 	%r375, %r373, 2;
	add.s32 	%r377, %r370, %r375;
	st.shared.f32 	[%r377], %f1075;
$L__BB0_1523:
	setp.eq.s16 	%p42, %rs475, 0;
	@%p42 bra 	$L__BB0_1525;
	div.u16 	%rs645, 24, %rs638;
	add.s16 	%rs1559, %rs645, 1;
	bra.uni 	$L__BB0_1526;
$L__BB0_1525:
	div.u16 	%rs1559, 24, %rs638;
$L__BB0_1526:
	setp.lt.u16 	%p43, %rs1559, 4;
	@%p43 bra 	$L__BB0_1652;
	add.s32 	%r264, %r263, %r30;
	setp.gt.u32 	%p44, %r264, 23;
	@%p44 bra 	$L__BB0_1529;
	mad.lo.s32 	%r378, %r264, 36, %r231;
	add.s32 	%r379, %r232, %r264;
	mul.wide.s32 	%rd54, %r379, 4;
	add.s64 	%rd55, %rd2, %rd54;
	ld.global.nc.f32 	%f1076, [%rd55];
	shl.b32 	%r380, %r378, 2;
	add.s32 	%r382, %r370, %r380;
	st.shared.f32 	[%r382], %f1076;
$L__BB0_1529:
	setp.eq.s16 	%p45, %rs475, 0;
	@%p45 bra 	$L__BB0_1531;
	div.u16 	%rs648, 24, %rs638;
	add.s16 	%rs1560, %rs648, 1;
	bra.uni 	$L__BB0_1532;
$L__BB0_1531:
	div.u16 	%rs1560, 24, %rs638;
$L__BB0_1532:
	setp.lt.u16 	%p46, %rs1560, 5;
	@%p46 bra 	$L__BB0_1652;
	add.s32 	%r265, %r264, %r30;
	setp.gt.u32 	%p47, %r265, 23;
	@%p47 bra 	$L__BB0_1535;
	mad.lo.s32 	%r383, %r265, 36, %r231;
	add.s32 	%r384, %r232, %r265;
	mul.wide.s32 	%rd56, %r384, 4;
	add.s64 	%rd57, %rd2, %rd56;
	ld.global.nc.f32 	%f1077, [%rd57];
	shl.b32 	%r385, %r383, 2;
	add.s32 	%r387, %r370, %r385;
	st.shared.f32 	[%r387], %f1077;
$L__BB0_1535:
	setp.eq.s16 	%p48, %rs475, 0;
	@%p48 bra 	$L__BB0_1537;
	div.u16 	%rs651, 24, %rs638;
	add.s16 	%rs1561, %rs651, 1;
	bra.uni 	$L__BB0_1538;
$L__BB0_1537:
	div.u16 	%rs1561, 24, %rs638;
$L__BB0_1538:
	setp.lt.u16 	%p49, %rs1561, 6;
	@%p49 bra 	$L__BB0_1652;
	add.s32 	%r266, %r265, %r30;
	setp.gt.u32 	%p50, %r266, 23;
	@%p50 bra 	$L__BB0_1541;
	mad.lo.s32 	%r388, %r266, 36, %r231;
	add.s32 	%r389, %r232, %r266;
	mul.wide.s32 	%rd58, %r389, 4;
	add.s64 	%rd59, %rd2, %rd58;
	ld.global.nc.f32 	%f1078, [%rd59];
	shl.b32 	%r390, %r388, 2;
	add.s32 	%r392, %r370, %r390;
	st.shared.f32 	[%r392], %f1078;
$L__BB0_1541:
	setp.eq.s16 	%p51, %rs475, 0;
	@%p51 bra 	$L__BB0_1543;
	div.u16 	%rs654, 24, %rs638;
	add.s16 	%rs1562, %rs654, 1;
	bra.uni 	$L__BB0_1544;
$L__BB0_1543:
	div.u16 	%rs1562, 24, %rs638;
$L__BB0_1544:
	setp.lt.u16 	%p52, %rs1562, 7;
	@%p52 bra 	$L__BB0_1652;
	add.s32 	%r267, %r266, %r30;
	setp.gt.u32 	%p53, %r267, 23;
	@%p53 bra 	$L__BB0_1547;
	mad.lo.s32 	%r393, %r267, 36, %r231;
	add.s32 	%r394, %r232, %r267;
	mul.wide.s32 	%rd60, %r394, 4;
	add.s64 	%rd61, %rd2, %rd60;
	ld.global.nc.f32 	%f1079, [%rd61];
	shl.b32 	%r395, %r393, 2;
	add.s32 	%r397, %r370, %r395;
	st.shared.f32 	[%r397], %f1079;
$L__BB0_1547:
	setp.eq.s16 	%p54, %rs475, 0;
	@%p54 bra 	$L__BB0_1549;
	div.u16 	%rs657, 24, %rs638;
	add.s16 	%rs1563, %rs657, 1;
	bra.uni 	$L__BB0_1550;
$L__BB0_1549:
	div.u16 	%rs1563, 24, %rs638;
$L__BB0_1550:
	setp.lt.u16 	%p55, %rs1563, 8;
	@%p55 bra 	$L__BB0_1652;
	add.s32 	%r268, %r267, %r30;
	setp.gt.u32 	%p56, %r268, 23;
	@%p56 bra 	$L__BB0_1553;
	mad.lo.s32 	%r398, %r268, 36, %r231;
	add.s32 	%r399, %r232, %r268;
	mul.wide.s32 	%rd62, %r399, 4;
	add.s64 	%rd63, %rd2, %rd62;
	ld.global.nc.f32 	%f1080, [%rd63];
	shl.b32 	%r400, %r398, 2;
	add.s32 	%r402, %r370, %r400;
	st.shared.f32 	[%r402], %f1080;
$L__BB0_1553:
	setp.eq.s16 	%p57, %rs475, 0;
	@%p57 bra 	$L__BB0_1555;
	div.u16 	%rs660, 24, %rs638;
	add.s16 	%rs1564, %rs660, 1;
	bra.uni 	$L__BB0_1556;
$L__BB0_1555:
	div.u16 	%rs1564, 24, %rs638;
$L__BB0_1556:
	setp.lt.u16 	%p58, %rs1564, 9;
	@%p58 bra 	$L__BB0_1652;
	add.s32 	%r269, %r268, %r30;
	setp.gt.u32 	%p59, %r269, 23;
	@%p59 bra 	$L__BB0_1559;
	mad.lo.s32 	%r403, %r269, 36, %r231;
	add.s32 	%r404, %r232, %r269;
	mul.wide.s32 	%rd64, %r404, 4;
	add.s64 	%rd65, %rd2, %rd64;
	ld.global.nc.f32 	%f1081, [%rd65];
	shl.b32 	%r405, %r403, 2;
	add.s32 	%r407, %r370, %r405;
	st.shared.f32 	[%r407], %f1081;
$L__BB0_1559:
	setp.eq.s16 	%p60, %rs475, 0;
	@%p60 bra 	$L__BB0_1561;
	div.u16 	%rs663, 24, %rs638;
	add.s16 	%rs1565, %rs663, 1;
	bra.uni 	$L__BB0_1562;
$L__BB0_1561:
	div.u16 	%rs1565, 24, %rs638;
$L__BB0_1562:
	setp.lt.u16 	%p61, %rs1565, 10;
	@%p61 bra 	$L__BB0_1652;
	add.s32 	%r270, %r269, %r30;
	setp.gt.u32 	%p62, %r270, 23;
	@%p62 bra 	$L__BB0_1565;
	mad.lo.s32 	%r408, %r270, 36, %r231;
	add.s32 	%r409, %r232, %r270;
	mul.wide.s32 	%rd66, %r409, 4;
	add.s64 	%rd67, %rd2, %rd66;
	ld.global.nc.f32 	%f1082, [%rd67];
	shl.b32 	%r410, %r408, 2;
	add.s32 	%r412, %r370, %r410;
	st.shared.f32 	[%r412], %f1082;
$L__BB0_1565:
	setp.eq.s16 	%p63, %rs475, 0;
	@%p63 bra 	$L__BB0_1567;
	div.u16 	%rs666, 24, %rs638;
	add.s16 	%rs1566, %rs666, 1;
	bra.uni 	$L__BB0_1568;
$L__BB0_1567:
	div.u16 	%rs1566, 24, %rs638;
$L__BB0_1568:
	setp.lt.u16 	%p64, %rs1566, 11;
	@%p64 bra 	$L__BB0_1652;
	add.s32 	%r271, %r270, %r30;
	setp.gt.u32 	%p65, %r271, 23;
	@%p65 bra 	$L__BB0_1571;
	mad.lo.s32 	%r413, %r271, 36, %r231;
	add.s32 	%r414, %r232, %r271;
	mul.wide.s32 	%rd68, %r414, 4;
	add.s64 	%rd69, %rd2, %rd68;
	ld.global.nc.f32 	%f1083, [%rd69];
	shl.b32 	%r415, %r413, 2;
	add.s32 	%r417, %r370, %r415;
	st.shared.f32 	[%r417], %f1083;
$L__BB0_1571:
	setp.eq.s16 	%p66, %rs475, 0;
	@%p66 bra 	$L__BB0_1573;
	div.u16 	%rs669, 24, %rs638;
	add.s16 	%rs1567, %rs669, 1;
	bra.uni 	$L__BB0_1574;
$L__BB0_1573:
	div.u16 	%rs1567, 24, %rs638;
$L__BB0_1574:
	setp.lt.u16 	%p67, %rs1567, 12;
	@%p67 bra 	$L__BB0_1652;
	add.s32 	%r272, %r271, %r30;
	setp.gt.u32 	%p68, %r272, 23;
	@%p68 bra 	$L__BB0_1577;
	mad.lo.s32 	%r418, %r272, 36, %r231;
	add.s32 	%r419, %r232, %r272;
	mul.wide.s32 	%rd70, %r419, 4;
	add.s64 	%rd71, %rd2, %rd70;
	ld.global.nc.f32 	%f1084, [%rd71];
	shl.b32 	%r420, %r418, 2;
	add.s32 	%r422, %r370, %r420;
	st.shared.f32 	[%r422], %f1084;
$L__BB0_1577:
	setp.eq.s16 	%p69, %rs475, 0;
	@%p69 bra 	$L__BB0_1579;
	div.u16 	%rs672, 24, %rs638;
	add.s16 	%rs1568, %rs672, 1;
	bra.uni 	$L__BB0_1580;
$L__BB0_1579:
	div.u16 	%rs1568, 24, %rs638;
$L__BB0_1580:
	setp.lt.u16 	%p70, %rs1568, 13;
	@%p70 bra 	$L__BB0_1652;
	add.s32 	%r273, %r272, %r30;
	setp.gt.u32 	%p71, %r273, 23;
	@%p71 bra 	$L__BB0_1583;
	mad.lo.s32 	%r423, %r273, 36, %r231;
	add.s32 	%r424, %r232, %r273;
	mul.wide.s32 	%rd72, %r424, 4;
	add.s64 	%rd73, %rd2, %rd72;
	ld.global.nc.f32 	%f1085, [%rd73];
	shl.b32 	%r425, %r423, 2;
	add.s32 	%r427, %r370, %r425;
	st.shared.f32 	[%r427], %f1085;
$L__BB0_1583:
	setp.eq.s16 	%p72, %rs475, 0;
	@%p72 bra 	$L__BB0_1585;
	div.u16 	%rs675, 24, %rs638;
	add.s16 	%rs1569, %rs675, 1;
	bra.uni 	$L__BB0_1586;
$L__BB0_1585:
	div.u16 	%rs1569, 24, %rs638;
$L__BB0_1586:
	setp.lt.u16 	%p73, %rs1569, 14;
	@%p73 bra 	$L__BB0_1652;
	add.s32 	%r274, %r273, %r30;
	setp.gt.u32 	%p74, %r274, 23;
	@%p74 bra 	$L__BB0_1589;
	mad.lo.s32 	%r428, %r274, 36, %r231;
	add.s32 	%r429, %r232, %r274;
	mul.wide.s32 	%rd74, %r429, 4;
	add.s64 	%rd75, %rd2, %rd74;
	ld.global.nc.f32 	%f1086, [%rd75];
	shl.b32 	%r430, %r428, 2;
	add.s32 	%r432, %r370, %r430;
	st.shared.f32 	[%r432], %f1086;
$L__BB0_1589:
	setp.eq.s16 	%p75, %rs475, 0;
	@%p75 bra 	$L__BB0_1591;
	div.u16 	%rs678, 24, %rs638;
	add.s16 	%rs1570, %rs678, 1;
	bra.uni 	$L__BB0_1592;
$L__BB0_1591:
	div.u16 	%rs1570, 24, %rs638;
$L__BB0_1592:
	setp.lt.u16 	%p76, %rs1570, 15;
	@%p76 bra 	$L__BB0_1652;
	add.s32 	%r275, %r274, %r30;
	setp.gt.u32 	%p77, %r275, 23;
	@%p77 bra 	$L__BB0_1595;
	mad.lo.s32 	%r433, %r275, 36, %r231;
	add.s32 	%r434, %r232, %r275;
	mul.wide.s32 	%rd76, %r434, 4;
	add.s64 	%rd77, %rd2, %rd76;
	ld.global.nc.f32 	%f1087, [%rd77];
	shl.b32 	%r435, %r433, 2;
	add.s32 	%r437, %r370, %r435;
	st.shared.f32 	[%r437], %f1087;
$L__BB0_1595:
	setp.eq.s16 	%p78, %rs475, 0;
	@%p78 bra 	$L__BB0_1597;
	div.u16 	%rs681, 24, %rs638;
	add.s16 	%rs1571, %rs681, 1;
	bra.uni 	$L__BB0_1598;
$L__BB0_1597:
	div.u16 	%rs1571, 24, %rs638;
$L__BB0_1598:
	setp.lt.u16 	%p79, %rs1571, 16;
	@%p79 bra 	$L__BB0_1652;
	add.s32 	%r276, %r275, %r30;
	setp.gt.u32 	%p80, %r276, 23;
	@%p80 bra 	$L__BB0_1601;
	mad.lo.s32 	%r438, %r276, 36, %r231;
	add.s32 	%r439, %r232, %r276;
	mul.wide.s32 	%rd78, %r439, 4;
	add.s64 	%rd79, %rd2, %rd78;
	ld.global.nc.f32 	%f1088, [%rd79];
	shl.b32 	%r440, %r438, 2;
	add.s32 	%r442, %r370, %r440;
	st.shared.f32 	[%r442], %f1088;
$L__BB0_1601:
	setp.eq.s16 	%p81, %rs475, 0;
	@%p81 bra 	$L__BB0_1603;
	div.u16 	%rs684, 24, %rs638;
	add.s16 	%rs1572, %rs684, 1;
	bra.uni 	$L__BB0_1604;
$L__BB0_1603:
	div.u16 	%rs1572, 24, %rs638;
$L__BB0_1604:
	setp.lt.u16 	%p82, %rs1572, 17;
	@%p82 bra 	$L__BB0_1652;
	add.s32 	%r277, %r276, %r30;
	setp.gt.u32 	%p83, %r277, 23;
	@%p83 bra 	$L__BB0_1607;
	mad.lo.s32 	%r443, %r277, 36, %r231;
	add.s32 	%r444, %r232, %r277;
	mul.wide.s32 	%rd80, %r444, 4;
	add.s64 	%rd81, %rd2, %rd80;
	ld.global.nc.f32 	%f1089, [%rd81];
	shl.b32 	%r445, %r443, 2;
	add.s32 	%r447, %r370, %r445;
	st.shared.f32 	[%r447], %f1089;
$L__BB0_1607:
	setp.eq.s16 	%p84, %rs475, 0;
	@%p84 bra 	$L__BB0_1609;
	div.u16 	%rs687, 24, %rs638;
	add.s16 	%rs1573, %rs687, 1;
	bra.uni 	$L__BB0_1610;
$L__BB0_1609:
	div.u16 	%rs1573, 24, %rs638;
$L__BB0_1610:
	setp.lt.u16 	%p85, %rs1573, 18;
	@%p85 bra 	$L__BB0_1652;
	add.s32 	%r278, %r277, %r30;
	setp.gt.u32 	%p86, %r278, 23;
	@%p86 bra 	$L__BB0_1613;
	mad.lo.s32 	%r448, %r278, 36, %r231;
	add.s32 	%r449, %r232, %r278;
	mul.wide.s32 	%rd82, %r449, 4;
	add.s64 	%rd83, %rd2, %rd82;
	ld.global.nc.f32 	%f1090, [%rd83];
	shl.b32 	%r450, %r448, 2;
	add.s32 	%r452, %r370, %r450;
	st.shared.f32 	[%r452], %f1090;
$L__BB0_1613:
	setp.eq.s16 	%p87, %rs475, 0;
	@%p87 bra 	$L__BB0_1615;
	div.u16 	%rs690, 24, %rs638;
	add.s16 	%rs1574, %rs690, 1;
	bra.uni 	$L__BB0_1616;
$L__BB0_1615:
	div.u16 	%rs1574, 24, %rs638;
$L__BB0_1616:
	setp.lt.u16 	%p88, %rs1574, 19;
	@%p88 bra 	$L__BB0_1652;
	add.s32 	%r279, %r278, %r30;
	setp.gt.u32 	%p89, %r279, 23;
	@%p89 bra 	$L__BB0_1619;
	mad.lo.s32 	%r453, %r279, 36, %r231;
	add.s32 	%r454, %r232, %r279;
	mul.wide.s32 	%rd84, %r454, 4;
	add.s64 	%rd85, %rd2, %rd84;
	ld.global.nc.f32 	%f1091, [%rd85];
	shl.b32 	%r455, %r453, 2;
	add.s32 	%r457, %r370, %r455;
	st.shared.f32 	[%r457], %f1091;
$L__BB0_1619:
	setp.eq.s16 	%p90, %rs475, 0;
	@%p90 bra 	$L__BB0_1621;
	div.u16 	%rs693, 24, %rs638;
	add.s16 	%rs1575, %rs693, 1;
	bra.uni 	$L__BB0_1622;
$L__BB0_1621:
	div.u16 	%rs1575, 24, %rs638;
$L__BB0_1622:
	setp.lt.u16 	%p91, %rs1575, 20;
	@%p91 bra 	$L__BB0_1652;
	add.s32 	%r280, %r279, %r30;
	setp.gt.u32 	%p92, %r280, 23;
	@%p92 bra 	$L__BB0_1625;
	mad.lo.s32 	%r458, %r280, 36, %r231;
	add.s32 	%r459, %r232, %r280;
	mul.wide.s32 	%rd86, %r459, 4;
	add.s64 	%rd87, %rd2, %rd86;
	ld.global.nc.f32 	%f1092, [%rd87];
	shl.b32 	%r460, %r458, 2;
	add.s32 	%r462, %r370, %r460;
	st.shared.f32 	[%r462], %f1092;
$L__BB0_1625:
	setp.eq.s16 	%p93, %rs475, 0;
	@%p93 bra 	$L__BB0_1627;
	div.u16 	%rs696, 24, %rs638;
	add.s16 	%rs1576, %rs696, 1;
	bra.uni 	$L__BB0_1628;
$L__BB0_1627:
	div.u16 	%rs1576, 24, %rs638;
$L__BB0_1628:
	setp.lt.u16 	%p94, %rs1576, 21;
	@%p94 bra 	$L__BB0_1652;
	add.s32 	%r281, %r280, %r30;
	setp.gt.u32 	%p95, %r281, 23;
	@%p95 bra 	$L__BB0_1631;
	mad.lo.s32 	%r463, %r281, 36, %r231;
	add.s32 	%r464, %r232, %r281;
	mul.wide.s32 	%rd88, %r464, 4;
	add.s64 	%rd89, %rd2, %rd88;
	ld.global.nc.f32 	%f1093, [%rd89];
	shl.b32 	%r465, %r463, 2;
	add.s32 	%r467, %r370, %r465;
	st.shared.f32 	[%r467], %f1093;
$L__BB0_1631:
	setp.eq.s16 	%p96, %rs475, 0;
	@%p96 bra 	$L__BB0_1633;
	div.u16 	%rs699, 24, %rs638;
	add.s16 	%rs1577, %rs699, 1;
	bra.uni 	$L__BB0_1634;
$L__BB0_1633:
	div.u16 	%rs1577, 24, %rs638;
$L__BB0_1634:
	setp.lt.u16 	%p97, %rs1577, 22;
	@%p97 bra 	$L__BB0_1652;
	add.s32 	%r282, %r281, %r30;
	setp.gt.u32 	%p98, %r282, 23;
	@%p98 bra 	$L__BB0_1637;
	mad.lo.s32 	%r468, %r282, 36, %r231;
	add.s32 	%r469, %r232, %r282;
	mul.wide.s32 	%rd90, %r469, 4;
	add.s64 	%rd91, %rd2, %rd90;
	ld.global.nc.f32 	%f1094, [%rd91];
	shl.b32 	%r470, %r468, 2;
	add.s32 	%r472, %r370, %r470;
	st.shared.f32 	[%r472], %f1094;
$L__BB0_1637:
	setp.eq.s16 	%p99, %rs475, 0;
	@%p99 bra 	$L__BB0_1639;
	div.u16 	%rs702, 24, %rs638;
	add.s16 	%rs1578, %rs702, 1;
	bra.uni 	$L__BB0_1640;
$L__BB0_1639:
	div.u16 	%rs1578, 24, %rs638;
$L__BB0_1640:
	setp.lt.u16 	%p100, %rs1578, 23;
	@%p100 bra 	$L__BB0_1652;
	add.s32 	%r283, %r282, %r30;
	setp.gt.u32 	%p101, %r283, 23;
	@%p101 bra 	$L__BB0_1643;
	mad.lo.s32 	%r473, %r283, 36, %r231;
	add.s32 	%r474, %r232, %r283;
	mul.wide.s32 	%rd92, %r474, 4;
	add.s64 	%rd93, %rd2, %rd92;
	ld.global.nc.f32 	%f1095, [%rd93];
	shl.b32 	%r475, %r473, 2;
	add.s32 	%r477, %r370, %r475;
	st.shared.f32 	[%r477], %f1095;
$L__BB0_1643:
	setp.eq.s16 	%p102, %rs475, 0;
	@%p102 bra 	$L__BB0_1645;
	div.u16 	%rs705, 24, %rs638;
	add.s16 	%rs1579, %rs705, 1;
	bra.uni 	$L__BB0_1646;
$L__BB0_1645:
	div.u16 	%rs1579, 24, %rs638;
$L__BB0_1646:
	setp.lt.u16 	%p103, %rs1579, 24;
	@%p103 bra 	$L__BB0_1652;
	add.s32 	%r284, %r283, %r30;
	setp.gt.u32 	%p104, %r284, 23;
	@%p104 bra 	$L__BB0_1649;
	mad.lo.s32 	%r478, %r284, 36, %r231;
	add.s32 	%r479, %r232, %r284;
	mul.wide.s32 	%rd94, %r479, 4;
	add.s64 	%rd95, %rd2, %rd94;
	ld.global.nc.f32 	%f1096, [%rd95];
	shl.b32 	%r480, %r478, 2;
	add.s32 	%r482, %r370, %r480;
	st.shared.f32 	[%r482], %f1096;
$L__BB0_1649:
	setp.eq.s16 	%p105, %rs475, 0;
	setp.gt.u32 	%p106, %r5, 71;
	or.pred  	%p107, %p105, %p106;
	@%p107 bra 	$L__BB0_1652;
	add.s32 	%r285, %r284, %r30;
	setp.gt.u32 	%p108, %r285, 23;
	@%p108 bra 	$L__BB0_1652;
	mad.lo.s32 	%r483, %r285, 36, %r231;
	add.s32 	%r484, %r232, %r285;
	mul.wide.s32 	%rd96, %r484, 4;
	add.s64 	%rd97, %rd2, %rd96;
	ld.global.nc.f32 	%f1097, [%rd97];
	shl.b32 	%r485, %r483, 2;
	add.s32 	%r487, %r370, %r485;
	st.shared.f32 	[%r487], %f1097;
$L__BB0_1652:
	barrier.sync 	0;
	bar.sync 	0;
	shr.u32 	%r286, %r8, 4;
	and.b32  	%r287, %r8, 15;
	shl.b32 	%r1676, %r286, 2;
	mov.u32 	%r1677, _ZZ25fused_pointwise_depthwiseE12shared_input;
	add.s32 	%r288, %r1677, %r1676;
	ld.shared.f32 	%f401, [%r288];
	shl.b32 	%r1678, %r8, 2;
	and.b32  	%r1679, %r1678, 60;
	mov.u32 	%r1751, _ZZ25fused_pointwise_depthwiseE23shared_pointwise_weight;
	add.s32 	%r289, %r1751, %r1679;
	ld.shared.f32 	%f402, [%r289];
	fma.rn.f32 	%f403, %f401, %f402, 0f00000000;
	ld.shared.f32 	%f404, [%r289+64];
	fma.rn.f32 	%f405, %f401, %f404, 0f00000000;
	ld.shared.f32 	%f406, [%r289+128];
	fma.rn.f32 	%f407, %f401, %f406, 0f00000000;
	ld.shared.f32 	%f408, [%r289+192];
	fma.rn.f32 	%f409, %f401, %f408, 0f00000000;
	setp.gt.u32 	%p785, %r287, 7;
	mov.f32 	%f1739, 0f00000000;
	@%p785 bra 	$L__BB0_1654;
	ld.shared.f32 	%f1299, [%r289+256];
	fma.rn.f32 	%f1739, %f401, %f1299, 0f00000000;
$L__BB0_1654:
	setp.gt.u32 	%p786, %r287, 7;
	ld.shared.f32 	%f412, [%r288+64];
	fma.rn.f32 	%f413, %f412, %f402, 0f00000000;
	fma.rn.f32 	%f414, %f412, %f404, 0f00000000;
	fma.rn.f32 	%f415, %f412, %f406, 0f00000000;
	fma.rn.f32 	%f416, %f412, %f408, 0f00000000;
	mov.f32 	%f1740, 0f00000000;
	@%p786 bra 	$L__BB0_1656;
	ld.shared.f32 	%f1301, [%r289+256];
	fma.rn.f32 	%f1740, %f412, %f1301, 0f00000000;
$L__BB0_1656:
	setp.gt.u32 	%p787, %r8, 63;
	mov.f32 	%f1741, 0f00000000;
	mov.f32 	%f1742, %f1741;
	mov.f32 	%f1743, %f1741;
	mov.f32 	%f1744, %f1741;
	@%p787 bra 	$L__BB0_1658;
	ld.shared.f32 	%f1303, [%r288+128];
	fma.rn.f32 	%f1741, %f1303, %f402, 0f00000000;
	fma.rn.f32 	%f1742, %f1303, %f404, 0f00000000;
	fma.rn.f32 	%f1743, %f1303, %f406, 0f00000000;
	fma.rn.f32 	%f1744, %f1303, %f408, 0f00000000;
$L__BB0_1658:
	setp.gt.u32 	%p788, %r8, 63;
	setp.gt.u32 	%p789, %r287, 7;
	or.pred  	%p5, %p788, %p789;
	mov.f32 	%f1745, 0f00000000;
	@%p5 bra 	$L__BB0_1660;
	ld.shared.f32 	%f1305, [%r288+128];
	ld.shared.f32 	%f1306, [%r289+256];
	fma.rn.f32 	%f1745, %f1305, %f1306, 0f00000000;
$L__BB0_1660:
	setp.gt.u32 	%p790, %r287, 7;
	ld.shared.f32 	%f429, [%r288+144];
	ld.shared.f32 	%f430, [%r289+288];
	fma.rn.f32 	%f431, %f429, %f430, %f403;
	ld.shared.f32 	%f432, [%r289+352];
	fma.rn.f32 	%f433, %f429, %f432, %f405;
	ld.shared.f32 	%f434, [%r289+416];
	fma.rn.f32 	%f435, %f429, %f434, %f407;
	ld.shared.f32 	%f436, [%r289+480];
	fma.rn.f32 	%f437, %f429, %f436, %f409;
	@%p790 bra 	$L__BB0_1662;
	ld.shared.f32 	%f1307, [%r289+544];
	fma.rn.f32 	%f1739, %f429, %f1307, %f1739;
$L__BB0_1662:
	ld.shared.f32 	%f440, [%r288+208];
	fma.rn.f32 	%f441, %f440, %f430, %f413;
	fma.rn.f32 	%f442, %f440, %f432, %f414;
	fma.rn.f32 	%f443, %f440, %f434, %f415;
	fma.rn.f32 	%f444, %f440, %f436, %f416;
	@%p790 bra 	$L__BB0_1664;
	ld.shared.f32 	%f1308, [%r289+544];
	fma.rn.f32 	%f1740, %f440, %f1308, %f1740;
$L__BB0_1664:
	setp.gt.u32 	%p792, %r8, 63;
	@%p792 bra 	$L__BB0_1666;
	ld.shared.f32 	%f1309, [%r288+272];
	fma.rn.f32 	%f1741, %f1309, %f430, %f1741;
	fma.rn.f32 	%f1742, %f1309, %f432, %f1742;
	fma.rn.f32 	%f1743, %f1309, %f434, %f1743;
	fma.rn.f32 	%f1744, %f1309, %f436, %f1744;
$L__BB0_1666:
	@%p5 bra 	$L__BB0_1668;
	ld.shared.f32 	%f1310, [%r288+272];
	ld.shared.f32 	%f1311, [%r289+544];
	fma.rn.f32 	%f1745, %f1310, %f1311, %f1745;
$L__BB0_1668:
	setp.gt.u32 	%p793, %r287, 7;
	ld.shared.f32 	%f457, [%r288+288];
	ld.shared.f32 	%f458, [%r289+576];
	fma.rn.f32 	%f459, %f457, %f458, %f431;
	ld.shared.f32 	%f460, [%r289+640];
	fma.rn.f32 	%f461, %f457, %f460, %f433;
	ld.shared.f32 	%f462, [%r289+704];
	fma.rn.f32 	%f463, %f457, %f462, %f435;
	ld.shared.f32 	%f464, [%r289+768];
	fma.rn.f32 	%f465, %f457, %f464, %f437;
	@%p793 bra 	$L__BB0_1670;
	ld.shared.f32 	%f1312, [%r289+832];
	fma.rn.f32 	%f1739, %f457, %f1312, %f1739;
$L__BB0_1670:
	ld.shared.f32 	%f468, [%r288+352];
	fma.rn.f32 	%f469, %f468, %f458, %f441;
	fma.rn.f32 	%f470, %f468, %f460, %f442;
	fma.rn.f32 	%f471, %f468, %f462, %f443;
	fma.rn.f32 	%f472, %f468, %f464, %f444;
	@%p793 bra 	$L__BB0_1672;
	ld.shared.f32 	%f1313, [%r289+832];
	fma.rn.f32 	%f1740, %f468, %f1313, %f1740;
$L__BB0_1672:
	setp.gt.u32 	%p795, %r8, 63;
	@%p795 bra 	$L__BB0_1674;
	ld.shared.f32 	%f1314, [%r288+416];
	fma.rn.f32 	%f1741, %f1314, %f458, %f1741;
	fma.rn.f32 	%f1742, %f1314, %f460, %f1742;
	fma.rn.f32 	%f1743, %f1314, %f462, %f1743;
	fma.rn.f32 	%f1744, %f1314, %f464, %f1744;
$L__BB0_1674:
	@%p5 bra 	$L__BB0_1676;
	ld.shared.f32 	%f1315, [%r288+416];
	ld.shared.f32 	%f1316, [%r289+832];
	fma.rn.f32 	%f1745, %f1315, %f1316, %f1745;
$L__BB0_1676:
	setp.gt.u32 	%p796, %r287, 7;
	ld.shared.f32 	%f485, [%r288+432];
	ld.shared.f32 	%f486, [%r289+864];
	fma.rn.f32 	%f487, %f485, %f486, %f459;
	ld.shared.f32 	%f488, [%r289+928];
	fma.rn.f32 	%f489, %f485, %f488, %f461;
	ld.shared.f32 	%f490, [%r289+992];
	fma.rn.f32 	%f491, %f485, %f490, %f463;
	ld.shared.f32 	%f492, [%r289+1056];
	fma.rn.f32 	%f493, %f485, %f492, %f465;
	@%p796 bra 	$L__BB0_1678;
	ld.shared.f32 	%f1317, [%r289+1120];
	fma.rn.f32 	%f1739, %f485, %f1317, %f1739;
$L__BB0_1678:
	ld.shared.f32 	%f496, [%r288+496];
	fma.rn.f32 	%f497, %f496, %f486, %f469;
	fma.rn.f32 	%f498, %f496, %f488, %f470;
	fma.rn.f32 	%f499, %f496, %f490, %f471;
	fma.rn.f32 	%f500, %f496, %f492, %f472;
	@%p796 bra 	$L__BB0_1680;
	ld.shared.f32 	%f1318, [%r289+1120];
	fma.rn.f32 	%f1740, %f496, %f1318, %f1740;
$L__BB0_1680:
	setp.gt.u32 	%p798, %r8, 63;
	@%p798 bra 	$L__BB0_1682;
	ld.shared.f32 	%f1319, [%r288+560];
	fma.rn.f32 	%f1741, %f1319, %f486, %f1741;
	fma.rn.f32 	%f1742, %f1319, %f488, %f1742;
	fma.rn.f32 	%f1743, %f1319, %f490, %f1743;
	fma.rn.f32 	%f1744, %f1319, %f492, %f1744;
$L__BB0_1682:
	@%p5 bra 	$L__BB0_1684;
	ld.shared.f32 	%f1320, [%r288+560];
	ld.shared.f32 	%f1321, [%r289+1120];
	fma.rn.f32 	%f1745, %f1320, %f1321, %f1745;
$L__BB0_1684:
	setp.gt.u32 	%p799, %r287, 7;
	ld.shared.f32 	%f513, [%r288+576];
	ld.shared.f32 	%f514, [%r289+1152];
	fma.rn.f32 	%f515, %f513, %f514, %f487;
	ld.shared.f32 	%f516, [%r289+1216];
	fma.rn.f32 	%f517, %f513, %f516, %f489;
	ld.shared.f32 	%f518, [%r289+1280];
	fma.rn.f32 	%f519, %f513, %f518, %f491;
	ld.shared.f32 	%f520, [%r289+1344];
	fma.rn.f32 	%f521, %f513, %f520, %f493;
	@%p799 bra 	$L__BB0_1686;
	ld.shared.f32 	%f1322, [%r289+1408];
	fma.rn.f32 	%f1739, %f513, %f1322, %f1739;
$L__BB0_1686:
	ld.shared.f32 	%f524, [%r288+640];
	fma.rn.f32 	%f525, %f524, %f514, %f497;
	fma.rn.f32 	%f526, %f524, %f516, %f498;
	fma.rn.f32 	%f527, %f524, %f518, %f499;
	fma.rn.f32 	%f528, %f524, %f520, %f500;
	@%p799 bra 	$L__BB0_1688;
	ld.shared.f32 	%f1323, [%r289+1408];
	fma.rn.f32 	%f1740, %f524, %f1323, %f1740;
$L__BB0_1688:
	setp.gt.u32 	%p801, %r8, 63;
	@%p801 bra 	$L__BB0_1690;
	ld.shared.f32 	%f1324, [%r288+704];
	fma.rn.f32 	%f1741, %f1324, %f514, %f1741;
	fma.rn.f32 	%f1742, %f1324, %f516, %f1742;
	fma.rn.f32 	%f1743, %f1324, %f518, %f1743;
	fma.rn.f32 	%f1744, %f1324, %f520, %f1744;
$L__BB0_1690:
	@%p5 bra 	$L__BB0_1692;
	ld.shared.f32 	%f1325, [%r288+704];
	ld.shared.f32 	%f1326, [%r289+1408];
	fma.rn.f32 	%f1745, %f1325, %f1326, %f1745;
$L__BB0_1692:
	setp.gt.u32 	%p802, %r287, 7;
	ld.shared.f32 	%f541, [%r288+720];
	ld.shared.f32 	%f542, [%r289+1440];
	fma.rn.f32 	%f543, %f541, %f542, %f515;
	ld.shared.f32 	%f544, [%r289+1504];
	fma.rn.f32 	%f545, %f541, %f544, %f517;
	ld.shared.f32 	%f546, [%r289+1568];
	fma.rn.f32 	%f547, %f541, %f546, %f519;
	ld.shared.f32 	%f548, [%r289+1632];
	fma.rn.f32 	%f549, %f541, %f548, %f521;
	@%p802 bra 	$L__BB0_1694;
	ld.shared.f32 	%f1327, [%r289+1696];
	fma.rn.f32 	%f1739, %f541, %f1327, %f1739;
$L__BB0_1694:
	ld.shared.f32 	%f552, [%r288+784];
	fma.rn.f32 	%f553, %f552, %f542, %f525;
	fma.rn.f32 	%f554, %f552, %f544, %f526;
	fma.rn.f32 	%f555, %f552, %f546, %f527;
	fma.rn.f32 	%f556, %f552, %f548, %f528;
	@%p802 bra 	$L__BB0_1696;
	ld.shared.f32 	%f1328, [%r289+1696];
	fma.rn.f32 	%f1740, %f552, %f1328, %f1740;
$L__BB0_1696:
	setp.gt.u32 	%p804, %r8, 63;
	@%p804 bra 	$L__BB0_1698;
	ld.shared.f32 	%f1329, [%r288+848];
	fma.rn.f32 	%f1741, %f1329, %f542, %f1741;
	fma.rn.f32 	%f1742, %f1329, %f544, %f1742;
	fma.rn.f32 	%f1743, %f1329, %f546, %f1743;
	fma.rn.f32 	%f1744, %f1329, %f548, %f1744;
$L__BB0_1698:
	@%p5 bra 	$L__BB0_1700;
	ld.shared.f32 	%f1330, [%r288+848];
	ld.shared.f32 	%f1331, [%r289+1696];
	fma.rn.f32 	%f1745, %f1330, %f1331, %f1745;
$L__BB0_1700:
	setp.gt.u32 	%p805, %r287, 7;
	ld.shared.f32 	%f569, [%r288+864];
	ld.shared.f32 	%f570, [%r289+1728];
	fma.rn.f32 	%f571, %f569, %f570, %f543;
	ld.shared.f32 	%f572, [%r289+1792];
	fma.rn.f32 	%f573, %f569, %f572, %f545;
	ld.shared.f32 	%f574, [%r289+1856];
	fma.rn.f32 	%f575, %f569, %f574, %f547;
	ld.shared.f32 	%f576, [%r289+1920];
	fma.rn.f32 	%f577, %f569, %f576, %f549;
	@%p805 bra 	$L__BB0_1702;
	ld.shared.f32 	%f1332, [%r289+1984];
	fma.rn.f32 	%f1739, %f569, %f1332, %f1739;
$L__BB0_1702:
	ld.shared.f32 	%f580, [%r288+928];
	fma.rn.f32 	%f581, %f580, %f570, %f553;
	fma.rn.f32 	%f582, %f580, %f572, %f554;
	fma.rn.f32 	%f583, %f580, %f574, %f555;
	fma.rn.f32 	%f584, %f580, %f576, %f556;
	@%p805 bra 	$L__BB0_1704;
	ld.shared.f32 	%f1333, [%r289+1984];
	fma.rn.f32 	%f1740, %f580, %f1333, %f1740;
$L__BB0_1704:
	setp.gt.u32 	%p807, %r8, 63;
	@%p807 bra 	$L__BB0_1706;
	ld.shared.f32 	%f1334, [%r288+992];
	fma.rn.f32 	%f1741, %f1334, %f570, %f1741;
	fma.rn.f32 	%f1742, %f1334, %f572, %f1742;
	fma.rn.f32 	%f1743, %f1334, %f574, %f1743;
	fma.rn.f32 	%f1744, %f1334, %f576, %f1744;
$L__BB0_1706:
	@%p5 bra 	$L__BB0_1708;
	ld.shared.f32 	%f1335, [%r288+992];
	ld.shared.f32 	%f1336, [%r289+1984];
	fma.rn.f32 	%f1745, %f1335, %f1336, %f1745;
$L__BB0_1708:
	setp.gt.u32 	%p808, %r287, 7;
	ld.shared.f32 	%f597, [%r288+1008];
	ld.shared.f32 	%f598, [%r289+2016];
	fma.rn.f32 	%f599, %f597, %f598, %f571;
	ld.shared.f32 	%f600, [%r289+2080];
	fma.rn.f32 	%f601, %f597, %f600, %f573;
	ld.shared.f32 	%f602, [%r289+2144];
	fma.rn.f32 	%f603, %f597, %f602, %f575;
	ld.shared.f32 	%f604, [%r289+2208];
	fma.rn.f32 	%f605, %f597, %f604, %f577;
	@%p808 bra 	$L__BB0_1710;
	ld.shared.f32 	%f1337, [%r289+2272];
	fma.rn.f32 	%f1739, %f597, %f1337, %f1739;
$L__BB0_1710:
	ld.shared.f32 	%f608, [%r288+1072];
	fma.rn.f32 	%f609, %f608, %f598, %f581;
	fma.rn.f32 	%f610, %f608, %f600, %f582;
	fma.rn.f32 	%f611, %f608, %f602, %f583;
	fma.rn.f32 	%f612, %f608, %f604, %f584;
	@%p808 bra 	$L__BB0_1712;
	ld.shared.f32 	%f1338, [%r289+2272];
	fma.rn.f32 	%f1740, %f608, %f1338, %f1740;
$L__BB0_1712:
	setp.gt.u32 	%p810, %r8, 63;
	@%p810 bra 	$L__BB0_1714;
	ld.shared.f32 	%f1339, [%r288+1136];
	fma.rn.f32 	%f1741, %f1339, %f598, %f1741;
	fma.rn.f32 	%f1742, %f1339, %f600, %f1742;
	fma.rn.f32 	%f1743, %f1339, %f602, %f1743;
	fma.rn.f32 	%f1744, %f1339, %f604, %f1744;
$L__BB0_1714:
	@%p5 bra 	$L__BB0_1716;
	ld.shared.f32 	%f1340, [%r288+1136];
	ld.shared.f32 	%f1341, [%r289+2272];
	fma.rn.f32 	%f1745, %f1340, %f1341, %f1745;
$L__BB0_1716:
	setp.gt.u32 	%p811, %r287, 7;
	ld.shared.f32 	%f625, [%r288+1152];
	ld.shared.f32 	%f626, [%r289+2304];
	fma.rn.f32 	%f627, %f625, %f626, %f599;
	ld.shared.f32 	%f628, [%r289+2368];
	fma.rn.f32 	%f629, %f625, %f628, %f601;
	ld.shared.f32 	%f630, [%r289+2432];
	fma.rn.f32 	%f631, %f625, %f630, %f603;
	ld.shared.f32 	%f632, [%r289+2496];
	fma.rn.f32 	%f633, %f625, %f632, %f605;
	@%p811 bra 	$L__BB0_1718;
	ld.shared.f32 	%f1342, [%r289+2560];
	fma.rn.f32 	%f1739, %f625, %f1342, %f1739;
$L__BB0_1718:
	ld.shared.f32 	%f636, [%r288+1216];
	fma.rn.f32 	%f637, %f636, %f626, %f609;
	fma.rn.f32 	%f638, %f636, %f628, %f610;
	fma.rn.f32 	%f639, %f636, %f630, %f611;
	fma.rn.f32 	%f640, %f636, %f632, %f612;
	@%p811 bra 	$L__BB0_1720;
	ld.shared.f32 	%f1343, [%r289+2560];
	fma.rn.f32 	%f1740, %f636, %f1343, %f1740;
$L__BB0_1720:
	setp.gt.u32 	%p813, %r8, 63;
	@%p813 bra 	$L__BB0_1722;
	ld.shared.f32 	%f1344, [%r288+1280];
	fma.rn.f32 	%f1741, %f1344, %f626, %f1741;
	fma.rn.f32 	%f1742, %f1344, %f628, %f1742;
	fma.rn.f32 	%f1743, %f1344, %f630, %f1743;
	fma.rn.f32 	%f1744, %f1344, %f632, %f1744;
$L__BB0_1722:
	@%p5 bra 	$L__BB0_1724;
	ld.shared.f32 	%f1345, [%r288+1280];
	ld.shared.f32 	%f1346, [%r289+2560];
	fma.rn.f32 	%f1745, %f1345, %f1346, %f1745;
$L__BB0_1724:
	setp.gt.u32 	%p814, %r287, 7;
	ld.shared.f32 	%f653, [%r288+1296];
	ld.shared.f32 	%f654, [%r289+2592];
	fma.rn.f32 	%f655, %f653, %f654, %f627;
	ld.shared.f32 	%f656, [%r289+2656];
	fma.rn.f32 	%f657, %f653, %f656, %f629;
	ld.shared.f32 	%f658, [%r289+2720];
	fma.rn.f32 	%f659, %f653, %f658, %f631;
	ld.shared.f32 	%f660, [%r289+2784];
	fma.rn.f32 	%f661, %f653, %f660, %f633;
	@%p814 bra 	$L__BB0_1726;
	ld.shared.f32 	%f1347, [%r289+2848];
	fma.rn.f32 	%f1739, %f653, %f1347, %f1739;
$L__BB0_1726:
	ld.shared.f32 	%f664, [%r288+1360];
	fma.rn.f32 	%f665, %f664, %f654, %f637;
	fma.rn.f32 	%f666, %f664, %f656, %f638;
	fma.rn.f32 	%f667, %f664, %f658, %f639;
	fma.rn.f32 	%f668, %f664, %f660, %f640;
	@%p814 bra 	$L__BB0_1728;
	ld.shared.f32 	%f1348, [%r289+2848];
	fma.rn.f32 	%f1740, %f664, %f1348, %f1740;
$L__BB0_1728:
	setp.gt.u32 	%p816, %r8, 63;
	@%p816 bra 	$L__BB0_1730;
	ld.shared.f32 	%f1349, [%r288+1424];
	fma.rn.f32 	%f1741, %f1349, %f654, %f1741;
	fma.rn.f32 	%f1742, %f1349, %f656, %f1742;
	fma.rn.f32 	%f1743, %f1349, %f658, %f1743;
	fma.rn.f32 	%f1744, %f1349, %f660, %f1744;
$L__BB0_1730:
	@%p5 bra 	$L__BB0_1732;
	ld.shared.f32 	%f1350, [%r288+1424];
	ld.shared.f32 	%f1351, [%r289+2848];
	fma.rn.f32 	%f1745, %f1350, %f1351, %f1745;
$L__BB0_1732:
	setp.gt.u32 	%p817, %r287, 7;
	ld.shared.f32 	%f681, [%r288+1440];
	ld.shared.f32 	%f682, [%r289+2880];
	fma.rn.f32 	%f683, %f681, %f682, %f655;
	ld.shared.f32 	%f684, [%r289+2944];
	fma.rn.f32 	%f685, %f681, %f684, %f657;
	ld.shared.f32 	%f686, [%r289+3008];
	fma.rn.f32 	%f687, %f681, %f686, %f659;
	ld.shared.f32 	%f688, [%r289+3072];
	fma.rn.f32 	%f689, %f681, %f688, %f661;
	@%p817 bra 	$L__BB0_1734;
	ld.shared.f32 	%f1352, [%r289+3136];
	fma.rn.f32 	%f1739, %f681, %f1352, %f1739;
$L__BB0_1734:
	ld.shared.f32 	%f692, [%r288+1504];
	fma.rn.f32 	%f693, %f692, %f682, %f665;
	fma.rn.f32 	%f694, %f692, %f684, %f666;
	fma.rn.f32 	%f695, %f692, %f686, %f667;
	fma.rn.f32 	%f696, %f692, %f688, %f668;
	@%p817 bra 	$L__BB0_1736;
	ld.shared.f32 	%f1353, [%r289+3136];
	fma.rn.f32 	%f1740, %f692, %f1353, %f1740;
$L__BB0_1736:
	setp.gt.u32 	%p819, %r8, 63;
	@%p819 bra 	$L__BB0_1738;
	ld.shared.f32 	%f1354, [%r288+1568];
	fma.rn.f32 	%f1741, %f1354, %f682, %f1741;
	fma.rn.f32 	%f1742, %f1354, %f684, %f1742;
	fma.rn.f32 	%f1743, %f1354, %f686, %f1743;
	fma.rn.f32 	%f1744, %f1354, %f688, %f1744;
$L__BB0_1738:
	@%p5 bra 	$L__BB0_1740;
	ld.shared.f32 	%f1355, [%r288+1568];
	ld.shared.f32 	%f1356, [%r289+3136];
	fma.rn.f32 	%f1745, %f1355, %f1356, %f1745;
$L__BB0_1740:
	setp.gt.u32 	%p820, %r287, 7;
	ld.shared.f32 	%f709, [%r288+1584];
	ld.shared.f32 	%f710, [%r289+3168];
	fma.rn.f32 	%f711, %f709, %f710, %f683;
	ld.shared.f32 	%f712, [%r289+3232];
	fma.rn.f32 	%f713, %f709, %f712, %f685;
	ld.shared.f32 	%f714, [%r289+3296];
	fma.rn.f32 	%f715, %f709, %f714, %f687;
	ld.shared.f32 	%f716, [%r289+3360];
	fma.rn.f32 	%f717, %f709, %f716, %f689;
	@%p820 bra 	$L__BB0_1742;
	ld.shared.f32 	%f1357, [%r289+3424];
	fma.rn.f32 	%f1739, %f709, %f1357, %f1739;
$L__BB0_1742:
	ld.shared.f32 	%f720, [%r288+1648];
	fma.rn.f32 	%f721, %f720, %f710, %f693;
	fma.rn.f32 	%f722, %f720, %f712, %f694;
	fma.rn.f32 	%f723, %f720, %f714, %f695;
	fma.rn.f32 	%f724, %f720, %f716, %f696;
	@%p820 bra 	$L__BB0_1744;
	ld.shared.f32 	%f1358, [%r289+3424];
	fma.rn.f32 	%f1740, %f720, %f1358, %f1740;
$L__BB0_1744:
	setp.gt.u32 	%p822, %r8, 63;
	@%p822 bra 	$L__BB0_1746;
	ld.shared.f32 	%f1359, [%r288+1712];
	fma.rn.f32 	%f1741, %f1359, %f710, %f1741;
	fma.rn.f32 	%f1742, %f1359, %f712, %f1742;
	fma.rn.f32 	%f1743, %f1359, %f714, %f1743;
	fma.rn.f32 	%f1744, %f1359, %f716, %f1744;
$L__BB0_1746:
	@%p5 bra 	$L__BB0_1748;
	ld.shared.f32 	%f1360, [%r288+1712];
	ld.shared.f32 	%f1361, [%r289+3424];
	fma.rn.f32 	%f1745, %f1360, %f1361, %f1745;
$L__BB0_1748:
	setp.gt.u32 	%p823, %r287, 7;
	ld.shared.f32 	%f737, [%r288+1728];
	ld.shared.f32 	%f738, [%r289+3456];
	fma.rn.f32 	%f739, %f737, %f738, %f711;
	ld.shared.f32 	%f740, [%r289+3520];
	fma.rn.f32 	%f741, %f737, %f740, %f713;
	ld.shared.f32 	%f742, [%r289+3584];
	fma.rn.f32 	%f743, %f737, %f742, %f715;
	ld.shared.f32 	%f744, [%r289+3648];
	fma.rn.f32 	%f745, %f737, %f744, %f717;
	@%p823 bra 	$L__BB0_1750;
	ld.shared.f32 	%f1362, [%r289+3712];
	fma.rn.f32 	%f1739, %f737, %f1362, %f1739;
$L__BB0_1750:
	ld.shared.f32 	%f748, [%r288+1792];
	fma.rn.f32 	%f749, %f748, %f738, %f721;
	fma.rn.f32 	%f750, %f748, %f740, %f722;
	fma.rn.f32 	%f751, %f748, %f742, %f723;
	fma.rn.f32 	%f752, %f748, %f744, %f724;
	@%p823 bra 	$L__BB0_1752;
	ld.shared.f32 	%f1363, [%r289+3712];
	fma.rn.f32 	%f1740, %f748, %f1363, %f1740;
$L__BB0_1752:
	setp.gt.u32 	%p825, %r8, 63;
	@%p825 bra 	$L__BB0_1754;
	ld.shared.f32 	%f1364, [%r288+1856];
	fma.rn.f32 	%f1741, %f1364, %f738, %f1741;
	fma.rn.f32 	%f1742, %f1364, %f740, %f1742;
	fma.rn.f32 	%f1743, %f1364, %f742, %f1743;
	fma.rn.f32 	%f1744, %f1364, %f744, %f1744;
$L__BB0_1754:
	@%p5 bra 	$L__BB0_1756;
	ld.shared.f32 	%f1365, [%r288+1856];
	ld.shared.f32 	%f1366, [%r289+3712];
	fma.rn.f32 	%f1745, %f1365, %f1366, %f1745;
$L__BB0_1756:
	setp.gt.u32 	%p826, %r287, 7;
	ld.shared.f32 	%f765, [%r288+1872];
	ld.shared.f32 	%f766, [%r289+3744];
	fma.rn.f32 	%f767, %f765, %f766, %f739;
	ld.shared.f32 	%f768, [%r289+3808];
	fma.rn.f32 	%f769, %f765, %f768, %f741;
	ld.shared.f32 	%f770, [%r289+3872];
	fma.rn.f32 	%f771, %f765, %f770, %f743;
	ld.shared.f32 	%f772, [%r289+3936];
	fma.rn.f32 	%f773, %f765, %f772, %f745;
	@%p826 bra 	$L__BB0_1758;
	ld.shared.f32 	%f1367, [%r289+4000];
	fma.rn.f32 	%f1739, %f765, %f1367, %f1739;
$L__BB0_1758:
	ld.shared.f32 	%f776, [%r288+1936];
	fma.rn.f32 	%f777, %f776, %f766, %f749;
	fma.rn.f32 	%f778, %f776, %f768, %f750;
	fma.rn.f32 	%f779, %f776, %f770, %f751;
	fma.rn.f32 	%f780, %f776, %f772, %f752;
	@%p826 bra 	$L__BB0_1760;
	ld.shared.f32 	%f1368, [%r289+4000];
	fma.rn.f32 	%f1740, %f776, %f1368, %f1740;
$L__BB0_1760:
	setp.gt.u32 	%p828, %r8, 63;
	@%p828 bra 	$L__BB0_1762;
	ld.shared.f32 	%f1369, [%r288+2000];
	fma.rn.f32 	%f1741, %f1369, %f766, %f1741;
	fma.rn.f32 	%f1742, %f1369, %f768, %f1742;
	fma.rn.f32 	%f1743, %f1369, %f770, %f1743;
	fma.rn.f32 	%f1744, %f1369, %f772, %f1744;
$L__BB0_1762:
	@%p5 bra 	$L__BB0_1764;
	ld.shared.f32 	%f1370, [%r288+2000];
	ld.shared.f32 	%f1371, [%r289+4000];
	fma.rn.f32 	%f1745, %f1370, %f1371, %f1745;
$L__BB0_1764:
	setp.gt.u32 	%p829, %r287, 7;
	ld.shared.f32 	%f793, [%r288+2016];
	ld.shared.f32 	%f794, [%r289+4032];
	fma.rn.f32 	%f795, %f793, %f794, %f767;
	ld.shared.f32 	%f796, [%r289+4096];
	fma.rn.f32 	%f797, %f793, %f796, %f769;
	ld.shared.f32 	%f798, [%r289+4160];
	fma.rn.f32 	%f799, %f793, %f798, %f771;
	ld.shared.f32 	%f800, [%r289+4224];
	fma.rn.f32 	%f801, %f793, %f800, %f773;
	@%p829 bra 	$L__BB0_1766;
	ld.shared.f32 	%f1372, [%r289+4288];
	fma.rn.f32 	%f1739, %f793, %f1372, %f1739;
$L__BB0_1766:
	ld.shared.f32 	%f804, [%r288+2080];
	fma.rn.f32 	%f805, %f804, %f794, %f777;
	fma.rn.f32 	%f806, %f804, %f796, %f778;
	fma.rn.f32 	%f807, %f804, %f798, %f779;
	fma.rn.f32 	%f808, %f804, %f800, %f780;
	@%p829 bra 	$L__BB0_1768;
	ld.shared.f32 	%f1373, [%r289+4288];
	fma.rn.f32 	%f1740, %f804, %f1373, %f1740;
$L__BB0_1768:
	setp.gt.u32 	%p831, %r8, 63;
	@%p831 bra 	$L__BB0_1770;
	ld.shared.f32 	%f1374, [%r288+2144];
	fma.rn.f32 	%f1741, %f1374, %f794, %f1741;
	fma.rn.f32 	%f1742, %f1374, %f796, %f1742;
	fma.rn.f32 	%f1743, %f1374, %f798, %f1743;
	fma.rn.f32 	%f1744, %f1374, %f800, %f1744;
$L__BB0_1770:
	@%p5 bra 	$L__BB0_1772;
	ld.shared.f32 	%f1375, [%r288+2144];
	ld.shared.f32 	%f1376, [%r289+4288];
	fma.rn.f32 	%f1745, %f1375, %f1376, %f1745;
$L__BB0_1772:
	setp.gt.u32 	%p832, %r287, 7;
	ld.shared.f32 	%f821, [%r288+2160];
	ld.shared.f32 	%f822, [%r289+4320];
	fma.rn.f32 	%f823, %f821, %f822, %f795;
	ld.shared.f32 	%f824, [%r289+4384];
	fma.rn.f32 	%f825, %f821, %f824, %f797;
	ld.shared.f32 	%f826, [%r289+4448];
	fma.rn.f32 	%f827, %f821, %f826, %f799;
	ld.shared.f32 	%f828, [%r289+4512];
	fma.rn.f32 	%f829, %f821, %f828, %f801;
	@%p832 bra 	$L__BB0_1774;
	ld.shared.f32 	%f1377, [%r289+4576];
	fma.rn.f32 	%f1739, %f821, %f1377, %f1739;
$L__BB0_1774:
	ld.shared.f32 	%f832, [%r288+2224];
	fma.rn.f32 	%f833, %f832, %f822, %f805;
	fma.rn.f32 	%f834, %f832, %f824, %f806;
	fma.rn.f32 	%f835, %f832, %f826, %f807;
	fma.rn.f32 	%f836, %f832, %f828, %f808;
	@%p832 bra 	$L__BB0_1776;
	ld.shared.f32 	%f1378, [%r289+4576];
	fma.rn.f32 	%f1740, %f832, %f1378, %f1740;
$L__BB0_1776:
	setp.gt.u32 	%p834, %r8, 63;
	@%p834 bra 	$L__BB0_1778;
	ld.shared.f32 	%f1379, [%r288+2288];
	fma.rn.f32 	%f1741, %f1379, %f822, %f1741;
	fma.rn.f32 	%f1742, %f1379, %f824, %f1742;
	fma.rn.f32 	%f1743, %f1379, %f826, %f1743;
	fma.rn.f32 	%f1744, %f1379, %f828, %f1744;
$L__BB0_1778:
	@%p5 bra 	$L__BB0_1780;
	ld.shared.f32 	%f1380, [%r288+2288];
	ld.shared.f32 	%f1381, [%r289+4576];
	fma.rn.f32 	%f1745, %f1380, %f1381, %f1745;
$L__BB0_1780:
	setp.gt.u32 	%p835, %r287, 7;
	ld.shared.f32 	%f849, [%r288+2304];
	ld.shared.f32 	%f850, [%r289+4608];
	fma.rn.f32 	%f851, %f849, %f850, %f823;
	ld.shared.f32 	%f852, [%r289+4672];
	fma.rn.f32 	%f853, %f849, %f852, %f825;
	ld.shared.f32 	%f854, [%r289+4736];
	fma.rn.f32 	%f855, %f849, %f854, %f827;
	ld.shared.f32 	%f856, [%r289+4800];
	fma.rn.f32 	%f857, %f849, %f856, %f829;
	@%p835 bra 	$L__BB0_1782;
	ld.shared.f32 	%f1382, [%r289+4864];
	fma.rn.f32 	%f1739, %f849, %f1382, %f1739;
$L__BB0_1782:
	ld.shared.f32 	%f860, [%r288+2368];
	fma.rn.f32 	%f861, %f860, %f850, %f833;
	fma.rn.f32 	%f862, %f860, %f852, %f834;
	fma.rn.f32 	%f863, %f860, %f854, %f835;
	fma.rn.f32 	%f864, %f860, %f856, %f836;
	@%p835 bra 	$L__BB0_1784;
	ld.shared.f32 	%f1383, [%r289+4864];
	fma.rn.f32 	%f1740, %f860, %f1383, %f1740;
$L__BB0_1784:
	setp.gt.u32 	%p837, %r8, 63;
	@%p837 bra 	$L__BB0_1786;
	ld.shared.f32 	%f1384, [%r288+2432];
	fma.rn.f32 	%f1741, %f1384, %f850, %f1741;
	fma.rn.f32 	%f1742, %f1384, %f852, %f1742;
	fma.rn.f32 	%f1743, %f1384, %f854, %f1743;
	fma.rn.f32 	%f1744, %f1384, %f856, %f1744;
$L__BB0_1786:
	@%p5 bra 	$L__BB0_1788;
	ld.shared.f32 	%f1385, [%r288+2432];
	ld.shared.f32 	%f1386, [%r289+4864];
	fma.rn.f32 	%f1745, %f1385, %f1386, %f1745;
$L__BB0_1788:
	setp.gt.u32 	%p838, %r287, 7;
	ld.shared.f32 	%f877, [%r288+2448];
	ld.shared.f32 	%f878, [%r289+4896];
	fma.rn.f32 	%f879, %f877, %f878, %f851;
	ld.shared.f32 	%f880, [%r289+4960];
	fma.rn.f32 	%f881, %f877, %f880, %f853;
	ld.shared.f32 	%f882, [%r289+5024];
	fma.rn.f32 	%f883, %f877, %f882, %f855;
	ld.shared.f32 	%f884, [%r289+5088];
	fma.rn.f32 	%f885, %f877, %f884, %f857;
	@%p838 bra 	$L__BB0_1790;
	ld.shared.f32 	%f1387, [%r289+5152];
	fma.rn.f32 	%f1739, %f877, %f1387, %f1739;
$L__BB0_1790:
	ld.shared.f32 	%f888, [%r288+2512];
	fma.rn.f32 	%f889, %f888, %f878, %f861;
	fma.rn.f32 	%f890, %f888, %f880, %f862;
	fma.rn.f32 	%f891, %f888, %f882, %f863;
	fma.rn.f32 	%f892, %f888, %f884, %f864;
	@%p838 bra 	$L__BB0_1792;
	ld.shared.f32 	%f1388, [%r289+5152];
	fma.rn.f32 	%f1740, %f888, %f1388, %f1740;
$L__BB0_1792:
	setp.gt.u32 	%p840, %r8, 63;
	@%p840 bra 	$L__BB0_1794;
	ld.shared.f32 	%f1389, [%r288+2576];
	fma.rn.f32 	%f1741, %f1389, %f878, %f1741;
	fma.rn.f32 	%f1742, %f1389, %f880, %f1742;
	fma.rn.f32 	%f1743, %f1389, %f882, %f1743;
	fma.rn.f32 	%f1744, %f1389, %f884, %f1744;
$L__BB0_1794:
	@%p5 bra 	$L__BB0_1796;
	ld.shared.f32 	%f1390, [%r288+2576];
	ld.shared.f32 	%f1391, [%r289+5152];
	fma.rn.f32 	%f1745, %f1390, %f1391, %f1745;
$L__BB0_1796:
	setp.gt.u32 	%p841, %r287, 7;
	ld.shared.f32 	%f905, [%r288+2592];
	ld.shared.f32 	%f906, [%r289+5184];
	fma.rn.f32 	%f907, %f905, %f906, %f879;
	ld.shared.f32 	%f908, [%r289+5248];
	fma.rn.f32 	%f909, %f905, %f908, %f881;
	ld.shared.f32 	%f910, [%r289+5312];
	fma.rn.f32 	%f911, %f905, %f910, %f883;
	ld.shared.f32 	%f912, [%r289+5376];
	fma.rn.f32 	%f913, %f905, %f912, %f885;
	@%p841 bra 	$L__BB0_1798;
	ld.shared.f32 	%f1392, [%r289+5440];
	fma.rn.f32 	%f1739, %f905, %f1392, %f1739;
$L__BB0_1798:
	ld.shared.f32 	%f916, [%r288+2656];
	fma.rn.f32 	%f917, %f916, %f906, %f889;
	fma.rn.f32 	%f918, %f916, %f908, %f890;
	fma.rn.f32 	%f919, %f916, %f910, %f891;
	fma.rn.f32 	%f920, %f916, %f912, %f892;
	@%p841 bra 	$L__BB0_1800;
	ld.shared.f32 	%f1393, [%r289+5440];
	fma.rn.f32 	%f1740, %f916, %f1393, %f1740;
$L__BB0_1800:
	setp.gt.u32 	%p843, %r8, 63;
	@%p843 bra 	$L__BB0_1802;
	ld.shared.f32 	%f1394, [%r288+2720];
	fma.rn.f32 	%f1741, %f1394, %f906, %f1741;
	fma.rn.f32 	%f1742, %f1394, %f908, %f1742;
	fma.rn.f32 	%f1743, %f1394, %f910, %f1743;
	fma.rn.f32 	%f1744, %f1394, %f912, %f1744;
$L__BB0_1802:
	@%p5 bra 	$L__BB0_1804;
	ld.shared.f32 	%f1395, [%r288+2720];
	ld.shared.f32 	%f1396, [%r289+5440];
	fma.rn.f32 	%f1745, %f1395, %f1396, %f1745;
$L__BB0_1804:
	setp.gt.u32 	%p844, %r287, 7;
	ld.shared.f32 	%f933, [%r288+2736];
	ld.shared.f32 	%f934, [%r289+5472];
	fma.rn.f32 	%f935, %f933, %f934, %f907;
	ld.shared.f32 	%f936, [%r289+5536];
	fma.rn.f32 	%f937, %f933, %f936, %f909;
	ld.shared.f32 	%f938, [%r289+5600];
	fma.rn.f32 	%f939, %f933, %f938, %f911;
	ld.shared.f32 	%f940, [%r289+5664];
	fma.rn.f32 	%f941, %f933, %f940, %f913;
	@%p844 bra 	$L__BB0_1806;
	ld.shared.f32 	%f1397, [%r289+5728];
	fma.rn.f32 	%f1739, %f933, %f1397, %f1739;
$L__BB0_1806:
	ld.shared.f32 	%f944, [%r288+2800];
	fma.rn.f32 	%f945, %f944, %f934, %f917;
	fma.rn.f32 	%f946, %f944, %f936, %f918;
	fma.rn.f32 	%f947, %f944, %f938, %f919;
	fma.rn.f32 	%f948, %f944, %f940, %f920;
	@%p844 bra 	$L__BB0_1808;
	ld.shared.f32 	%f1398, [%r289+5728];
	fma.rn.f32 	%f1740, %f944, %f1398, %f1740;
$L__BB0_1808:
	setp.gt.u32 	%p846, %r8, 63;
	@%p846 bra 	$L__BB0_1810;
	ld.shared.f32 	%f1399, [%r288+2864];
	fma.rn.f32 	%f1741, %f1399, %f934, %f1741;
	fma.rn.f32 	%f1742, %f1399, %f936, %f1742;
	fma.rn.f32 	%f1743, %f1399, %f938, %f1743;
	fma.rn.f32 	%f1744, %f1399, %f940, %f1744;
$L__BB0_1810:
	@%p5 bra 	$L__BB0_1812;
	ld.shared.f32 	%f1400, [%r288+2864];
	ld.shared.f32 	%f1401, [%r289+5728];
	fma.rn.f32 	%f1745, %f1400, %f1401, %f1745;
$L__BB0_1812:
	setp.gt.u32 	%p847, %r287, 7;
	ld.shared.f32 	%f961, [%r288+2880];
	ld.shared.f32 	%f962, [%r289+5760];
	fma.rn.f32 	%f963, %f961, %f962, %f935;
	ld.shared.f32 	%f964, [%r289+5824];
	fma.rn.f32 	%f965, %f961, %f964, %f937;
	ld.shared.f32 	%f966, [%r289+5888];
	fma.rn.f32 	%f967, %f961, %f966, %f939;
	ld.shared.f32 	%f968, [%r289+5952];
	fma.rn.f32 	%f969, %f961, %f968, %f941;
	@%p847 bra 	$L__BB0_1814;
	ld.shared.f32 	%f1402, [%r289+6016];
	fma.rn.f32 	%f1739, %f961, %f1402, %f1739;
$L__BB0_1814:
	ld.shared.f32 	%f972, [%r288+2944];
	fma.rn.f32 	%f973, %f972, %f962, %f945;
	fma.rn.f32 	%f974, %f972, %f964, %f946;
	fma.rn.f32 	%f975, %f972, %f966, %f947;
	fma.rn.f32 	%f976, %f972, %f968, %f948;
	@%p847 bra 	$L__BB0_1816;
	ld.shared.f32 	%f1403, [%r289+6016];
	fma.rn.f32 	%f1740, %f972, %f1403, %f1740;
$L__BB0_1816:
	setp.gt.u32 	%p849, %r8, 63;
	@%p849 bra 	$L__BB0_1818;
	ld.shared.f32 	%f1404, [%r288+3008];
	fma.rn.f32 	%f1741, %f1404, %f962, %f1741;
	fma.rn.f32 	%f1742, %f1404, %f964, %f1742;
	fma.rn.f32 	%f1743, %f1404, %f966, %f1743;
	fma.rn.f32 	%f1744, %f1404, %f968, %f1744;
$L__BB0_1818:
	@%p5 bra 	$L__BB0_1820;
	ld.shared.f32 	%f1405, [%r288+3008];
	ld.shared.f32 	%f1406, [%r289+6016];
	fma.rn.f32 	%f1745, %f1405, %f1406, %f1745;
$L__BB0_1820:
	setp.gt.u32 	%p850, %r287, 7;
	ld.shared.f32 	%f989, [%r288+3024];
	ld.shared.f32 	%f990, [%r289+6048];
	fma.rn.f32 	%f991, %f989, %f990, %f963;
	ld.shared.f32 	%f992, [%r289+6112];
	fma.rn.f32 	%f993, %f989, %f992, %f965;
	ld.shared.f32 	%f994, [%r289+6176];
	fma.rn.f32 	%f995, %f989, %f994, %f967;
	ld.shared.f32 	%f996, [%r289+6240];
	fma.rn.f32 	%f997, %f989, %f996, %f969;
	@%p850 bra 	$L__BB0_1822;
	ld.shared.f32 	%f1407, [%r289+6304];
	fma.rn.f32 	%f1739, %f989, %f1407, %f1739;
$L__BB0_1822:
	ld.shared.f32 	%f1000, [%r288+3088];
	fma.rn.f32 	%f1001, %f1000, %f990, %f973;
	fma.rn.f32 	%f1002, %f1000, %f992, %f974;
	fma.rn.f32 	%f1003, %f1000, %f994, %f975;
	fma.rn.f32 	%f1004, %f1000, %f996, %f976;
	@%p850 bra 	$L__BB0_1824;
	ld.shared.f32 	%f1408, [%r289+6304];
	fma.rn.f32 	%f1740, %f1000, %f1408, %f1740;
$L__BB0_1824:
	setp.gt.u32 	%p852, %r8, 63;
	@%p852 bra 	$L__BB0_1826;
	ld.shared.f32 	%f1409, [%r288+3152];
	fma.rn.f32 	%f1741, %f1409, %f990, %f1741;
	fma.rn.f32 	%f1742, %f1409, %f992, %f1742;
	fma.rn.f32 	%f1743, %f1409, %f994, %f1743;
	fma.rn.f32 	%f1744, %f1409, %f996, %f1744;
$L__BB0_1826:
	@%p5 bra 	$L__BB0_1828;
	ld.shared.f32 	%f1410, [%r288+3152];
	ld.shared.f32 	%f1411, [%r289+6304];
	fma.rn.f32 	%f1745, %f1410, %f1411, %f1745;
$L__BB0_1828:
	setp.gt.u32 	%p853, %r287, 7;
	ld.shared.f32 	%f1017, [%r288+3168];
	ld.shared.f32 	%f1018, [%r289+6336];
	fma.rn.f32 	%f1019, %f1017, %f1018, %f991;
	ld.shared.f32 	%f1020, [%r289+6400];
	fma.rn.f32 	%f1021, %f1017, %f1020, %f993;
	ld.shared.f32 	%f1022, [%r289+6464];
	fma.rn.f32 	%f1023, %f1017, %f1022, %f995;
	ld.shared.f32 	%f1024, [%r289+6528];
	fma.rn.f32 	%f1025, %f1017, %f1024, %f997;
	@%p853 bra 	$L__BB0_1830;
	ld.shared.f32 	%f1412, [%r289+6592];
	fma.rn.f32 	%f1739, %f1017, %f1412, %f1739;
$L__BB0_1830:
	ld.shared.f32 	%f1028, [%r288+3232];
	fma.rn.f32 	%f1029, %f1028, %f1018, %f1001;
	fma.rn.f32 	%f1030, %f1028, %f1020, %f1002;
	fma.rn.f32 	%f1031, %f1028, %f1022, %f1003;
	fma.rn.f32 	%f1032, %f1028, %f1024, %f1004;
	@%p853 bra 	$L__BB0_1832;
	ld.shared.f32 	%f1413, [%r289+6592];
	fma.rn.f32 	%f1740, %f1028, %f1413, %f1740;
$L__BB0_1832:
	setp.gt.u32 	%p855, %r8, 63;
	@%p855 bra 	$L__BB0_1834;
	ld.shared.f32 	%f1414, [%r288+3296];
	fma.rn.f32 	%f1741, %f1414, %f1018, %f1741;
	fma.rn.f32 	%f1742, %f1414, %f1020, %f1742;
	fma.rn.f32 	%f1743, %f1414, %f1022, %f1743;
	fma.rn.f32 	%f1744, %f1414, %f1024, %f1744;
$L__BB0_1834:
	@%p5 bra 	$L__BB0_1836;
	ld.shared.f32 	%f1415, [%r288+3296];
	ld.shared.f32 	%f1416, [%r289+6592];
	fma.rn.f32 	%f1745, %f1415, %f1416, %f1745;
$L__BB0_1836:
	setp.gt.u32 	%p856, %r287, 7;
	ld.shared.f32 	%f1045, [%r288+3312];
	ld.shared.f32 	%f1046, [%r289+6624];
	fma.rn.f32 	%f1047, %f1045, %f1046, %f1019;
	ld.shared.f32 	%f1048, [%r289+6688];
	fma.rn.f32 	%f1049, %f1045, %f1048, %f1021;
	ld.shared.f32 	%f1050, [%r289+6752];
	fma.rn.f32 	%f1051, %f1045, %f1050, %f1023;
	ld.shared.f32 	%f1052, [%r289+6816];
	fma.rn.f32 	%f1053, %f1045, %f1052, %f1025;
	@%p856 bra 	$L__BB0_1838;
	ld.shared.f32 	%f1417, [%r289+6880];
	fma.rn.f32 	%f1739, %f1045, %f1417, %f1739;
$L__BB0_1838:
	ld.shared.f32 	%f1056, [%r288+3376];
	fma.rn.f32 	%f1057, %f1056, %f1046, %f1029;
	fma.rn.f32 	%f1058, %f1056, %f1048, %f1030;
	fma.rn.f32 	%f1059, %f1056, %f1050, %f1031;
	fma.rn.f32 	%f1060, %f1056, %f1052, %f1032;
	@%p856 bra 	$L__BB0_1840;
	ld.shared.f32 	%f1418, [%r289+6880];
	fma.rn.f32 	%f1740, %f1056, %f1418, %f1740;
$L__BB0_1840:
	setp.gt.u32 	%p858, %r8, 63;
	@%p858 bra 	$L__BB0_1842;
	ld.shared.f32 	%f1419, [%r288+3440];
	fma.rn.f32 	%f1741, %f1419, %f1046, %f1741;
	fma.rn.f32 	%f1742, %f1419, %f1048, %f1742;
	fma.rn.f32 	%f1743, %f1419, %f1050, %f1743;
	fma.rn.f32 	%f1744, %f1419, %f1052, %f1744;
$L__BB0_1842:
	@%p5 bra 	$L__BB0_1844;
	ld.shared.f32 	%f1420, [%r288+3440];
	ld.shared.f32 	%f1421, [%r289+6880];
	fma.rn.f32 	%f1745, %f1420, %f1421, %f1745;
$L__BB0_1844:
	setp.gt.u32 	%p859, %r287, 7;
	mad.lo.s32 	%r1681, %r286, 72, %r287;
	shl.b32 	%r1682, %r1681, 2;
	mov.u32 	%r1683, _ZZ25fused_pointwise_depthwiseE24shared_intermedia_result;
	add.s32 	%r290, %r1683, %r1682;
	st.shared.f32 	[%r290], %f1047;
	st.shared.f32 	[%r290+64], %f1049;
	st.shared.f32 	[%r290+128], %f1051;
	st.shared.f32 	[%r290+192], %f1053;
	@%p859 bra 	$L__BB0_1846;
	st.shared.f32 	[%r290+256], %f1739;
$L__BB0_1846:
	setp.gt.u32 	%p860, %r287, 7;
	st.shared.f32 	[%r290+4608], %f1057;
	st.shared.f32 	[%r290+4672], %f1058;
	st.shared.f32 	[%r290+4736], %f1059;
	st.shared.f32 	[%r290+4800], %f1060;
	@%p860 bra 	$L__BB0_1848;
	st.shared.f32 	[%r290+4864], %f1740;
$L__BB0_1848:
	setp.gt.u32 	%p861, %r8, 63;
	@%p861 bra 	$L__BB0_1850;
	st.shared.f32 	[%r290+9216], %f1741;
	st.shared.f32 	[%r290+9280], %f1742;
	st.shared.f32 	[%r290+9344], %f1743;
	st.shared.f32 	[%r290+9408], %f1744;
$L__BB0_1850:
	@%p5 bra 	$L__BB0_1852;
	st.shared.f32 	[%r290+9472], %f1745;
$L__BB0_1852:
	rem.u32 	%r1684, 648, %r5;
	setp.ne.s32 	%p862, %r1684, 0;
	@%p862 bra 	$L__BB0_1854;
	div.u32 	%r1747, 648, %r5;
	bra.uni 	$L__BB0_1855;
$L__BB0_1854:
	div.u32 	%r1685, 648, %r5;
	add.s32 	%r1747, %r1685, 1;
$L__BB0_1855:
	and.b32  	%r1687, %r1, 1;
	setp.eq.b32 	%p863, %r1687, 1;
	selp.b32 	%r294, 72, 0, %p863;
	add.s32 	%r1688, %r1747, -1;
	and.b32  	%r295, %r1747, 3;
	setp.lt.u32 	%p864, %r1688, 3;
	mov.b32 	%r1754, 0;
	@%p864 bra 	$L__BB0_1866;
	and.b32  	%r1754, %r1747, 2044;
	neg.s32 	%r1753, %r1754;
	add.s32 	%r1752, %r8, %r5;
	shl.b32 	%r299, %r5, 2;
	shl.b32 	%r300, %r1752, 2;
	shl.b32 	%r301, %r5, 4;
	cvt.u16.u32 	%rs1583, %r1752;
	shl.b16 	%rs611, %rs4, 2;
	shl.b32 	%r1690, %r5, 1;
	add.s32 	%r1750, %r8, %r1690;
	shl.b32 	%r1691, %r5, 3;
	add.s32 	%r304, %r1691, %r1678;
	shl.b16 	%rs612, %rs4, 1;
	add.s16 	%rs1582, %rs612, %rs1581;
	mad.lo.s32 	%r1749, %r5, 3, %r8;
	mad.lo.s32 	%r306, %r5, 12, %r1678;
	mul.lo.s16 	%rs615, %rs4, 3;
	add.s16 	%rs1580, %rs615, %rs1581;
	mov.u32 	%r1748, %r8;
$L__BB0_1857:
	.pragma "nounroll";
	setp.gt.u32 	%p865, %r1748, 647;
	@%p865 bra 	$L__BB0_1859;
	mul.hi.u16 	%rs1352, %rs1581, -7281;
	shr.u16 	%rs1353, %rs1352, 6;
	mad.lo.s16 	%rs1354, %rs1353, -72, %rs1581;
	cvt.u32.u16 	%r1692, %rs1354;
	mul.lo.s16 	%rs1355, %rs1353, 144;
	cvt.u32.u16 	%r1693, %rs1355;
	add.s32 	%r1694, %r294, %r1692;
	add.s32 	%r1695, %r1694, %r1693;
	mul.wide.u32 	%rd522, %r1695, 4;
	add.s64 	%rd523, %rd1, %rd522;
	ld.global.nc.f32 	%f1422, [%rd523];
	add.s32 	%r1696, %r1751, %r1678;
	st.shared.f32 	[%r1696], %f1422;
$L__BB0_1859:
	setp.gt.u32 	%p866, %r1752, 647;
	@%p866 bra 	$L__BB0_1861;
	mul.hi.u16 	%rs1356, %rs1583, -7281;
	shr.u16 	%rs1357, %rs1356, 6;
	mul.lo.s16 	%rs1358, %rs1357, 72;
	sub.s16 	%rs1359, %rs1583, %rs1358;
	cvt.u32.u16 	%r1697, %rs1359;
	mul.lo.s16 	%rs1360, %rs1357, 144;
	cvt.u32.u16 	%r1698, %rs1360;
	add.s32 	%r1699, %r294, %r1697;
	add.s32 	%r1700, %r1699, %r1698;
	mul.wide.u32 	%rd524, %r1700, 4;
	add.s64 	%rd525, %rd1, %rd524;
	ld.global.nc.f32 	%f1423, [%rd525];
	add.s32 	%r1701, %r1751, %r300;
	st.shared.f32 	[%r1701], %f1423;
$L__BB0_1861:
	setp.gt.u32 	%p867, %r1750, 647;
	@%p867 bra 	$L__BB0_1863;
	add.s16 	%rs1361, %rs612, %rs1581;
	mul.hi.u16 	%rs1362, %rs1361, -7281;
	shr.u16 	%rs1363, %rs1362, 6;
	mul.hi.u16 	%rs1364, %rs1582, -7281;
	shr.u16 	%rs1365, %rs1364, 6;
	mul.lo.s16 	%rs1366, %rs1365, 72;
	sub.s16 	%rs1367, %rs1582, %rs1366;
	cvt.u32.u16 	%r1702, %rs1367;
	mul.lo.s16 	%rs1368, %rs1363, 144;
	cvt.u32.u16 	%r1703, %rs1368;
	add.s32 	%r1704, %r294, %r1702;
	add.s32 	%r1705, %r1704, %r1703;
	mul.wide.u32 	%rd526, %r1705, 4;
	add.s64 	%rd527, %rd1, %rd526;
	ld.global.nc.f32 	%f1424, [%rd527];
	add.s32 	%r1706, %r1751, %r304;
	st.shared.f32 	[%r1706], %f1424;
$L__BB0_1863:
	setp.gt.u32 	%p868, %r1749, 647;
	@%p868 bra 	$L__BB0_1865;
	add.s16 	%rs1369, %rs615, %rs1581;
	mul.hi.u16 	%rs1370, %rs1369, -7281;
	shr.u16 	%rs1371, %rs1370, 6;
	mul.hi.u16 	%rs1372, %rs1580, -7281;
	shr.u16 	%rs1373, %rs1372, 6;
	mul.lo.s16 	%rs1374, %rs1373, 72;
	sub.s16 	%rs1375, %rs1580, %rs1374;
	cvt.u32.u16 	%r1707, %rs1375;
	mul.lo.s16 	%rs1376, %rs1371, 144;
	cvt.u32.u16 	%r1708, %rs1376;
	add.s32 	%r1709, %r294, %r1707;
	add.s32 	%r1710, %r1709, %r1708;
	mul.wide.u32 	%rd528, %r1710, 4;
	add.s64 	%rd529, %rd1, %rd528;
	ld.global.nc.f32 	%f1425, [%rd529];
	add.s32 	%r1711, %r1751, %r306;
	st.shared.f32 	[%r1711], %f1425;
$L__BB0_1865:
	add.s32 	%r1753, %r1753, 4;
	add.s32 	%r1752, %r1752, %r299;
	add.s32 	%r1751, %r1751, %r301;
	add.s16 	%rs1583, %rs1583, %rs611;
	add.s32 	%r1750, %r1750, %r299;
	add.s16 	%rs1582, %rs1582, %rs611;
	add.s16 	%rs1581, %rs1581, %rs611;
	add.s32 	%r1749, %r1749, %r299;
	add.s16 	%rs1580, %rs1580, %rs611;
	add.s32 	%r1748, %r1748, %r299;
	setp.ne.s32 	%p869, %r1753, 0;
	@%p869 bra 	$L__BB0_1857;
$L__BB0_1866:
	setp.eq.s32 	%p870, %r295, 0;
	@%p870 bra 	$L__BB0_1871;
	mad.lo.s32 	%r1756, %r5, %r1754, %r8;
	cvt.u16.u32 	%rs1584, %r1756;
	shl.b32 	%r1712, %r1756, 2;
	mov.u32 	%r1713, _ZZ25fused_pointwise_depthwiseE23shared_pointwise_weight;
	add.s32 	%r1757, %r1713, %r1712;
	shl.b32 	%r322, %r5, 2;
	neg.s32 	%r1755, %r295;
$L__BB0_1868:
	.pragma "nounroll";
	setp.gt.u32 	%p871, %r1756, 647;
	@%p871 bra 	$L__BB0_1870;
	mul.hi.u16 	%rs1377, %rs1584, -7281;
	shr.u16 	%rs1378, %rs1377, 6;
	mul.lo.s16 	%rs1379, %rs1378, 72;
	sub.s16 	%rs1380, %rs1584, %rs1379;
	cvt.u32.u16 	%r1714, %rs1380;
	mul.lo.s16 	%rs1381, %rs1378, 144;
	cvt.u32.u16 	%r1715, %rs1381;
	add.s32 	%r1716, %r294, %r1714;
	add.s32 	%r1717, %r1716, %r1715;
	mul.wide.u32 	%rd530, %r1717, 4;
	add.s64 	%rd531, %rd1, %rd530;
	ld.global.nc.f32 	%f1426, [%rd531];
	st.shared.f32 	[%r1757], %f1426;
$L__BB0_1870:
	add.s16 	%rs1584, %rs1584, %rs4;
	add.s32 	%r1757, %r1757, %r322;
	add.s32 	%r1756, %r1756, %r5;
	add.s32 	%r1755, %r1755, 1;
	setp.ne.s32 	%p872, %r1755, 0;
	@%p872 bra 	$L__BB0_1868;
$L__BB0_1871:
	bar.sync 	0;
	setp.gt.u32 	%p873, %r8, 143;
	@%p873 bra 	$L__BB0_1873;
	ld.param.u64 	%rd552, [fused_pointwise_depthwise_param_3];
	cvta.to.global.u64 	%rd532, %rd552;
	mov.u32 	%r1718, %tid.x;
	and.b32  	%r1719, %r1718, 1;
	shr.u32 	%r1720, %r1718, 1;
	shl.b32 	%r1721, %r1720, 2;
	mov.u32 	%r1722, _ZZ25fused_pointwise_depthwiseE23shared_pointwise_weight;
	add.s32 	%r1723, %r1722, %r1721;
	ld.shared.f32 	%f1427, [%r1723];
	ld.shared.f32 	%f1428, [%r1723+288];
	ld.shared.f32 	%f1429, [%r1723+576];
	ld.shared.f32 	%f1430, [%r1723+864];
	ld.shared.f32 	%f1431, [%r1723+1152];
	ld.shared.f32 	%f1432, [%r1723+1440];
	ld.shared.f32 	%f1433, [%r1723+1728];
	ld.shared.f32 	%f1434, [%r1723+2016];
	ld.shared.f32 	%f1435, [%r1723+2304];
	mad.lo.s32 	%r1724, %r1719, 864, %r1720;
	shl.b32 	%r1725, %r1724, 2;
	mov.u32 	%r1726, _ZZ25fused_pointwise_depthwiseE24shared_intermedia_result;
	add.s32 	%r1727, %r1726, %r1725;
	ld.shared.f32 	%f1436, [%r1727];
	ld.shared.f32 	%f1437, [%r1727+288];
	ld.shared.f32 	%f1438, [%r1727+576];
	ld.shared.f32 	%f1439, [%r1727+864];
	ld.shared.f32 	%f1440, [%r1727+1152];
	ld.shared.f32 	%f1441, [%r1727+1440];
	ld.shared.f32 	%f1442, [%r1727+1728];
	ld.shared.f32 	%f1443, [%r1727+2016];
	ld.shared.f32 	%f1444, [%r1727+2304];
	ld.shared.f32 	%f1445, [%r1727+2592];
	ld.shared.f32 	%f1446, [%r1727+2880];
	ld.shared.f32 	%f1447, [%r1727+3168];
	ld.shared.f32 	%f1448, [%r1727+3456];
	ld.shared.f32 	%f1449, [%r1727+3744];
	ld.shared.f32 	%f1450, [%r1727+4032];
	ld.shared.f32 	%f1451, [%r1727+4320];
	ld.shared.f32 	%f1452, [%r1727+4608];
	ld.shared.f32 	%f1453, [%r1727+4896];
	ld.shared.f32 	%f1454, [%r1727+5184];
	ld.shared.f32 	%f1455, [%r1727+5472];
	ld.shared.f32 	%f1456, [%r1727+5760];
	ld.shared.f32 	%f1457, [%r1727+6048];
	ld.shared.f32 	%f1458, [%r1727+6336];
	ld.shared.f32 	%f1459, [%r1727+6624];
	shl.b32 	%r1728, %r2, 2;
	shl.b32 	%r1729, %r1718, 1;
	and.b32  	%r1730, %r1729, 2;
	or.b32  	%r1731, %r1728, %r1730;
	mov.u32 	%r1732, %ctaid.x;
	and.b32  	%r1733, %r1732, 1;
	setp.eq.b32 	%p874, %r1733, 1;
	selp.b32 	%r1734, 72, 0, %p874;
	add.s32 	%r1735, %r1734, %r1720;
	mad.lo.s32 	%r1736, %r1731, 8064, %r1735;
	fma.rn.f32 	%f1460, %f1436, %f1427, 0f00000000;
	fma.rn.f32 	%f1461, %f1437, %f1428, %f1460;
	fma.rn.f32 	%f1462, %f1438, %f1429, %f1461;
	fma.rn.f32 	%f1463, %f1442, %f1430, %f1462;
	fma.rn.f32 	%f1464, %f1443, %f1431, %f1463;
	fma.rn.f32 	%f1465, %f1444, %f1432, %f1464;
	fma.rn.f32 	%f1466, %f1448, %f1433, %f1465;
	fma.rn.f32 	%f1467, %f1449, %f1434, %f1466;
	fma.rn.f32 	%f1468, %f1450, %f1435, %f1467;
	mul.lo.s32 	%r1737, %r4, 576;
	add.s32 	%r1738, %r1736, %r1737;
	mul.wide.u32 	%rd533, %r1738, 4;
	add.s64 	%rd534, %rd532, %rd533;
	st.global.f32 	[%rd534], %f1468;
	fma.rn.f32 	%f1469, %f1437, %f1427, 0f00000000;
	fma.rn.f32 	%f1470, %f1438, %f1428, %f1469;
	fma.rn.f32 	%f1471, %f1439, %f1429, %f1470;
	fma.rn.f32 	%f1472, %f1443, %f1430, %f1471;
	fma.rn.f32 	%f1473, %f1444, %f1431, %f1472;
	fma.rn.f32 	%f1474, %f1445, %f1432, %f1473;
	fma.rn.f32 	%f1475, %f1449, %f1433, %f1474;
	fma.rn.f32 	%f1476, %f1450, %f1434, %f1475;
	fma.rn.f32 	%f1477, %f1451, %f1435, %f1476;
	add.s32 	%r1739, %r1737, 144;
	cvt.u64.u32 	%rd535, %r1736;
	cvt.u64.u32 	%rd536, %r1737;
	add.s64 	%rd537, %rd535, %rd536;
	shl.b64 	%rd538, %rd537, 2;
	add.s64 	%rd539, %rd532, %rd538;
	st.global.f32 	[%rd539+576], %f1477;
	fma.rn.f32 	%f1478, %f1438, %f1427, 0f00000000;
	fma.rn.f32 	%f1479, %f1439, %f1428, %f1478;
	fma.rn.f32 	%f1480, %f1440, %f1429, %f1479;
	fma.rn.f32 	%f1481, %f1444, %f1430, %f1480;
	fma.rn.f32 	%f1482, %f1445, %f1431, %f1481;
	fma.rn.f32 	%f1483, %f1446, %f1432, %f1482;
	fma.rn.f32 	%f1484, %f1450, %f1433, %f1483;
	fma.rn.f32 	%f1485, %f1451, %f1434, %f1484;
	fma.rn.f32 	%f1486, %f1452, %f1435, %f1485;
	add.s32 	%r1740, %r1737, 288;
	st.global.f32 	[%rd539+1152], %f1486;
	fma.rn.f32 	%f1487, %f1439, %f1427, 0f00000000;
	fma.rn.f32 	%f1488, %f1440, %f1428, %f1487;
	fma.rn.f32 	%f1489, %f1441, %f1429, %f1488;
	fma.rn.f32 	%f1490, %f1445, %f1430, %f1489;
	fma.rn.f32 	%f1491, %f1446, %f1431, %f1490;
	fma.rn.f32 	%f1492, %f1447, %f1432, %f1491;
	fma.rn.f32 	%f1493, %f1451, %f1433, %f1492;
	fma.rn.f32 	%f1494, %f1452, %f1434, %f1493;
	fma.rn.f32 	%f1495, %f1453, %f1435, %f1494;
	add.s32 	%r1741, %r1737, 432;
	st.global.f32 	[%rd539+1728], %f1495;
	fma.rn.f32 	%f1496, %f1442, %f1427, 0f00000000;
	fma.rn.f32 	%f1497, %f1443, %f1428, %f1496;
	fma.rn.f32 	%f1498, %f1444, %f1429, %f1497;
	fma.rn.f32 	%f1499, %f1448, %f1430, %f1498;
	fma.rn.f32 	%f1500, %f1449, %f1431, %f1499;
	fma.rn.f32 	%f1501, %f1450, %f1432, %f1500;
	fma.rn.f32 	%f1502, %f1454, %f1433, %f1501;
	fma.rn.f32 	%f1503, %f1455, %f1434, %f1502;
	fma.rn.f32 	%f1504, %f1456, %f1435, %f1503;
	st.global.f32 	[%rd539+32256], %f1504;
	fma.rn.f32 	%f1505, %f1443, %f1427, 0f00000000;
	fma.rn.f32 	%f1506, %f1444, %f1428, %f1505;
	fma.rn.f32 	%f1507, %f1445, %f1429, %f1506;
	fma.rn.f32 	%f1508, %f1449, %f1430, %f1507;
	fma.rn.f32 	%f1509, %f1450, %f1431, %f1508;
	fma.rn.f32 	%f1510, %f1451, %f1432, %f1509;
	fma.rn.f32 	%f1511, %f1455, %f1433, %f1510;
	fma.rn.f32 	%f1512, %f1456, %f1434, %f1511;
	fma.rn.f32 	%f1513, %f1457, %f1435, %f1512;
	cvt.u64.u32 	%rd540, %r1739;
	add.s64 	%rd541, %rd535, %rd540;
	shl.b64 	%rd542, %rd541, 2;
	add.s64 	%rd543, %rd532, %rd542;
	st.global.f32 	[%rd543+32256], %f1513;
	fma.rn.f32 	%f1514, %f1444, %f1427, 0f00000000;
	fma.rn.f32 	%f1515, %f1445, %f1428, %f1514;
	fma.rn.f32 	%f1516, %f1446, %f1429, %f1515;
	fma.rn.f32 	%f1517, %f1450, %f1430, %f1516;
	fma.rn.f32 	%f1518, %f1451, %f1431, %f1517;
	fma.rn.f32 	%f1519, %f1452, %f1432, %f1518;
	fma.rn.f32 	%f1520, %f1456, %f1433, %f1519;
	fma.rn.f32 	%f1521, %f1457, %f1434, %f1520;
	fma.rn.f32 	%f1522, %f1458, %f1435, %f1521;
	cvt.u64.u32 	%rd544, %r1740;
	add.s64 	%rd545, %rd535, %rd544;
	shl.b64 	%rd546, %rd545, 2;
	add.s64 	%rd547, %rd532, %rd546;
	st.global.f32 	[%rd547+32256], %f1522;
	fma.rn.f32 	%f1523, %f1445, %f1427, 0f00000000;
	fma.rn.f32 	%f1524, %f1446, %f1428, %f1523;
	fma.rn.f32 	%f1525, %f1447, %f1429, %f1524;
	fma.rn.f32 	%f1526, %f1451, %f1430, %f1525;
	fma.rn.f32 	%f1527, %f1452, %f1431, %f1526;
	fma.rn.f32 	%f1528, %f1453, %f1432, %f1527;
	fma.rn.f32 	%f1529, %f1457, %f1433, %f1528;
	fma.rn.f32 	%f1530, %f1458, %f1434, %f1529;
	fma.rn.f32 	%f1531, %f1459, %f1435, %f1530;
	cvt.u64.u32 	%rd548, %r1741;
	add.s64 	%rd549, %rd535, %rd548;
	shl.b64 	%rd550, %rd549, 2;
	add.s64 	%rd551, %rd532, %rd550;
	st.global.f32 	[%rd551+32256], %f1531;
$L__BB0_1873:
	ret;

}


// ===== COMPILED SASS (sm_100) =====

	.target	sm_100

	.elftype	@"ET_EXEC"


//--------------------- .note.nv.tkinfo           --------------------------
	.section	.note.nv.tkinfo,"",@"SHT_NOTE"
	.sectionflags	@"SHF_NOTE_NV_TKINFO"
	.tkinfo
        /*0018*/ 	.word	0x00000002
        /*0030*/ 	.string	""
        /*0030*/ 	.string	"ptxas"
        /*0030*/ 	.string	"Cuda compilation tools, release 13.0, V13.0.88"
        /*0030*/ 	.string	"Build cuda_13.0.r13.0/compiler.36424714_0"
        /*0030*/ 	.string	"-arch sm_100 -m 64 "



//--------------------- .note.nv.cuinfo           --------------------------
	.section	.note.nv.cuinfo,"",@"SHT_NOTE"
	.sectionflags	@"SHF_NOTE_NV_CUINFO"
        /*0018*/ 	.short	0x0002
        /*001a*/ 	.short	0x0064
        /*001c*/ 	.short	0x0082
	.zero		2


//--------------------- .nv.info                  --------------------------
	.section	.nv.info,"",@"SHT_CUDA_INFO"
	.align	4


	//----- nvinfo : EIATTR_REGCOUNT
	.align		4
        /*0000*/ 	.byte	0x04, 0x2f
        /*0002*/ 	.short	(.L_1 - .L_0)
	.align		4
.L_0:
        /*0004*/ 	.word	index@(fused_pointwise_depthwise)
        /*0008*/ 	.word	0x00000020


	//----- nvinfo : EIATTR_FRAME_SIZE
	.align		4
.L_1:
        /*000c*/ 	.byte	0x04, 0x11
        /*000e*/ 	.short	(.L_3 - .L_2)
	.align		4
.L_2:
        /*0010*/ 	.word	index@($__internal_2_$__cuda_sm20_rem_u16)
        /*0014*/ 	.word	0x00000028


	//----- nvinfo : EIATTR_FRAME_SIZE
	.align		4
.L_3:
        /*0018*/ 	.byte	0x04, 0x11
        /*001a*/ 	.short	(.L_5 - .L_4)
	.align		4
.L_4:
        /*001c*/ 	.word	index@($__internal_1_$__cuda_sm20_div_u64)
        /*0020*/ 	.word	0x00000028


	//----- nvinfo : EIATTR_FRAME_SIZE
	.align		4
.L_5:
        /*0024*/ 	.byte	0x04, 0x11
        /*0026*/ 	.short	(.L_7 - .L_6)
	.align		4
.L_6:
        /*0028*/ 	.word	index@($__internal_0_$__cuda_sm20_div_u16)
        /*002c*/ 	.word	0x00000028


	//----- nvinfo : EIATTR_FRAME_SIZE
	.align		4
.L_7:
        /*0030*/ 	.byte	0x04, 0x11
        /*0032*/ 	.short	(.L_9 - .L_8)
	.align		4
.L_8:
        /*0034*/ 	.word	index@(fused_pointwise_depthwise)
        /*0038*/ 	.word	0x00000028


	//----- nvinfo : EIATTR_MIN_STACK_SIZE
	.align		4
.L_9:
        /*003c*/ 	.byte	0x04, 0x12
        /*003e*/ 	.short	(.L_11 - .L_10)
	.align		4
.L_10:
        /*0040*/ 	.word	index@(fused_pointwise_depthwise)
        /*0044*/ 	.word	0x00000028
.L_11:


//--------------------- .nv.compat                --------------------------
	.section	.nv.compat,"",@"SHT_CUDA_COMPAT_INFO"
	.align	4
        /*0000*/ 	.byte	0x02, 0x09, 0x00, 0x00, 0x02, 0x02, 0x01, 0x00, 0x02, 0x05, 0x05, 0x00, 0x03, 0x07, 0x01, 0x01
        /*0010*/ 	.byte	0x02, 0x03, 0x00, 0x00, 0x02, 0x06, 0x01, 0x00, 0x04, 0x0b, 0x08, 0x00, 0x01, 0x00, 0x00, 0x00
        /*0020*/ 	.byte	0x00, 0x00, 0x00, 0x00


//--------------------- .nv.info.fused_pointwise_depthwise --------------------------
	.section	.nv.info.fused_pointwise_depthwise,"",@"SHT_CUDA_INFO"
	.sectionflags	@""
	.align	4


	//----- nvinfo : EIATTR_CUDA_API_VERSION
	.align		4
        /*0000*/ 	.byte	0x04, 0x37
        /*0002*/ 	.short	(.L_13 - .L_12)
.L_12:
        /*0004*/ 	.word	0x00000082


	//----- nvinfo : EIATTR_KPARAM_INFO
	.align		4
.L_13:
        /*0008*/ 	.byte	0x04, 0x17
        /*000a*/ 	.short	(.L_15 - .L_14)
.L_14:
        /*000c*/ 	.word	0x00000000
        /*0010*/ 	.short	0x0003
        /*0012*/ 	.short	0x0018
        /*0014*/ 	.byte	0x00, 0xf5, 0x21, 0x00


	//----- nvinfo : EIATTR_KPARAM_INFO
	.align		4
.L_15:
        /*0018*/ 	.byte	0x04, 0x17
        /*001a*/ 	.short	(.L_17 - .L_16)
.L_16:
        /*001c*/ 	.word	0x00000000
        /*0020*/ 	.short	0x0002
        /*0022*/ 	.short	0x0010
        /*0024*/ 	.byte	0x00, 0xf5, 0x21, 0x00


	//----- nvinfo : EIATTR_KPARAM_INFO
	.align		4
.L_17:
        /*0028*/ 	.byte	0x04, 0x17
        /*002a*/ 	.short	(.L_19 - .L_18)
.L_18:
        /*002c*/ 	.word	0x00000000
        /*0030*/ 	.short	0x0001
        /*0032*/ 	.short	0x0008
        /*0034*/ 	.byte	0x00, 0xf5, 0x21, 0x00


	//----- nvinfo : EIATTR_KPARAM_INFO
	.align		4
.L_19:
        /*0038*/ 	.byte	0x04, 0x17
        /*003a*/ 	.short	(.L_21 - .L_20)
.L_20:
        /*003c*/ 	.word	0x00000000
        /*0040*/ 	.short	0x0000
        /*0042*/ 	.short	0x0000
        /*0044*/ 	.byte	0x00, 0xf5, 0x21, 0x00


	//----- nvinfo : EIATTR_SPARSE_MMA_MASK
	.align		4
.L_21:
        /*0048*/ 	.byte	0x03, 0x50
        /*004a*/ 	.short	0x0000


	//----- nvinfo : EIATTR_MAXREG_COUNT
	.align		4
        /*004c*/ 	.byte	0x03, 0x1b
        /*004e*/ 	.short	0x00ff


	//----- nvinfo : EIATTR_NUM_BARRIERS
	.align		4
        /*0050*/ 	.byte	0x02, 0x4c
        /*0052*/ 	.byte	0x01
	.zero		1


	//----- nvinfo : EIATTR_ANNOTATIONS
	.align		4
        /*0054*/ 	.byte	0x04, 0x55
        /*0056*/ 	.short	(.L_23 - .L_22)


	//   ....[0]....
.L_22:
        /*0058*/ 	.word	0x00000001
        /*005c*/ 	.byte	0x10, 0xc4, 0x01, 0x00, 0x01, 0x00, 0x00, 0x00, 0xc0, 0xc4, 0x01, 0x00, 0x01, 0x00, 0x00, 0x00
        /*006c*/ 	.byte	0xb0, 0xed, 0x01, 0x00, 0x01, 0x00, 0x00, 0x00, 0x30, 0xf0, 0x01, 0x00, 0x01, 0x00, 0x00, 0x00
        /*007c*/ 	.byte	0x00, 0xfd, 0x01, 0x00, 0x01, 0x00, 0x00, 0x00, 0x10, 0xfd, 0x01, 0x00, 0x01, 0x00, 0x00, 0x00
        /*008c*/ 	.byte	0x20, 0xfd, 0x01, 0x00, 0x01, 0x00, 0x00, 0x00, 0x60, 0xfe, 0x01, 0x00, 0x01, 0x00, 0x00, 0x00
        /*009c*/ 	.byte	0x70, 0xfe, 0x01, 0x00, 0x01, 0x00, 0x00, 0x00, 0x30, 0xff, 0x01, 0x00, 0x01, 0x00, 0x00, 0x00
        /*00ac*/ 	.byte	0x50, 0x01, 0x02, 0x00, 0x01, 0x00, 0x00, 0x00, 0x50, 0x02, 0x02, 0x00, 0x01, 0x00, 0x00, 0x00
        /*00bc*/ 	.byte	0x70, 0x02, 0x02, 0x00, 0x01, 0x00, 0x00, 0x00, 0xd0, 0x02, 0x02, 0x00


	//----- nvinfo : EIATTR_MERCURY_ISA_VERSION
	.align		4
.L_23:
        /*00c8*/ 	.byte	0x03, 0x5f
        /*00ca*/ 	.short	0x0101


	//----- nvinfo : EIATTR_COOP_GROUP_MASK_REGIDS
	.align		4
        /*00cc*/ 	.byte	0x04, 0x29
        /*00ce*/ 	.short	(.L_25 - .L_24)


	//   ....[0]....
.L_24:
        /*00d0*/ 	.word	0xffffffff


	//----- nvinfo : EIATTR_COOP_GROUP_INSTR_OFFSETS
	.align		4
.L_25:
        /*00d4*/ 	.byte	0x04, 0x28
        /*00d6*/ 	.short	(.L_27 - .L_26)


	//   ....[0]....
.L_26:
        /*00d8*/ 	.word	0x0001c380


	//----- nvinfo : EIATTR_VRC_CTA_INIT_COUNT
	.align		4
.L_27:
        /*00dc*/ 	.byte	0x02, 0x4a
	.zero		1
	.zero		1


	//----- nvinfo : EIATTR_EXIT_INSTR_OFFSETS
	.align		4
        /*00e0*/ 	.byte	0x04, 0x1c
        /*00e2*/ 	.short	(.L_29 - .L_28)


	//   ....[0]....
.L_28:
        /*00e4*/ 	.word	0x0001f970


	//   ....[1]....
        /*00e8*/ 	.word	0x00020430


	//----- nvinfo : EIATTR_MAX_THREADS
	.align		4
.L_29:
        /*00ec*/ 	.byte	0x04, 0x05
        /*00ee*/ 	.short	(.L_31 - .L_30)
.L_30:
        /*00f0*/ 	.word	0x00000100
        /*00f4*/ 	.word	0x00000001
        /*00f8*/ 	.word	0x00000001


	//----- nvinfo : EIATTR_CRS_STACK_SIZE
	.align		4
.L_31:
        /*00fc*/ 	.byte	0x04, 0x1e
        /*00fe*/ 	.short	(.L_33 - .L_32)
.L_32:
        /*0100*/ 	.word	0x00000000


	//----- nvinfo : EIATTR_CBANK_PARAM_SIZE
	.align		4
.L_33:
        /*0104*/ 	.byte	0x03, 0x19
        /*0106*/ 	.short	0x0020


	//----- nvinfo : EIATTR_PARAM_CBANK
	.align		4
        /*0108*/ 	.byte	0x04, 0x0a
        /*010a*/ 	.short	(.L_35 - .L_34)
	.align		4
.L_34:
        /*010c*/ 	.word	index@(.nv.constant0.fused_pointwise_depthwise)
        /*0110*/ 	.short	0x0380
        /*0112*/ 	.short	0x0020


	//----- nvinfo : EIATTR_SW_WAR
	.align		4
.L_35:
        /*0114*/ 	.byte	0x04, 0x36
        /*0116*/ 	.short	(.L_37 - .L_36)
.L_36:
        /*0118*/ 	.word	0x00000008
.L_37:


//--------------------- .nv.callgraph             --------------------------
	.section	.nv.callgraph,"",@"SHT_CUDA_CALLGRAPH"
	.align	4
	.sectionentsize	8
	.align		4
        /*0000*/ 	.word	0x00000000
	.align		4
        /*0004*/ 	.word	0xffffffff
	.align		4
        /*0008*/ 	.word	0x00000000
	.align		4
        /*000c*/ 	.word	0xfffffffe
	.align		4
        /*0010*/ 	.word	0x00000000
	.align		4
        /*0014*/ 	.word	0xfffffffd
	.align		4
        /*0018*/ 	.word	0x00000000
	.align		4
        /*001c*/ 	.word	0xfffffffc


//--------------------- .text.fused_pointwise_depthwise --------------------------
	.section	.text.fused_pointwise_depthwise,"ax",@progbits
	.align	128
        .global         fused_pointwise_depthwise
        .type           fused_pointwise_depthwise,@function
        .size           fused_pointwise_depthwise,(.L_x_1420 - fused_pointwise_depthwise)
        .other          fused_pointwise_depthwise,@"STO_CUDA_ENTRY STV_DEFAULT"
fused_pointwise_depthwise:
.text.fused_pointwise_depthwise:
[----:B------:R-:W1:Y:S01]  /*0000*/  LDC R1, c[0x0][0x37c] ;  /* 0x0000df00ff017b82 */ /* 0x000e620000000800 */
[----:B------:R-:W2:Y:S07]  /*0010*/  S2R R3, SR_TID.Y ;  /* 0x0000000000037919 */ /* 0x000eae0000002200 */
[----:B------:R-:W3:Y:S01]  /*0020*/  LDC R2, c[0x0][0x360] ;  /* 0x0000d800ff027b82 */ /* 0x000ee20000000800 */
[----:B------:R-:W2:Y:S01]  /*0030*/  LDCU UR13, c[0x0][0x364] ;  /* 0x00006c80ff0d77ac */ /* 0x000ea20008000800 */
[----:B------:R-:W-:Y:S01]  /*0040*/  BSSY.RECONVERGENT B0, `(.L_x_0) ;  /* 0x000008b000007945 */ /* 0x000fe20003800200 */
[----:B------:R-:W2:Y:S01]  /*0050*/  S2R R4, SR_TID.Z ;  /* 0x0000000000047919 */ /* 0x000ea20000002300 */
[----:B-1----:R-:W-:Y:S01]  /*0060*/  VIADD R1, R1, 0xffffffd8 ;  /* 0xffffffd801017836 */ /* 0x002fe20000000000 */
[----:B------:R-:W1:Y:S01]  /*0070*/  LDCU.64 UR8, c[0x0][0x358] ;  /* 0x00006b00ff0877ac */ /* 0x000e620008000a00 */
[----:B------:R-:W3:Y:S02]  /*0080*/  S2R R0, SR_TID.X ;  /* 0x0000000000007919 */ /* 0x000ee40000002100 */
[----:B------:R-:W4:Y:S01]  /*0090*/  S2UR UR7, SR_CTAID.X ;  /* 0x00000000000779c3 */ /* 0x000f220000002500 */
[----:B------:R-:W1:Y:S01]  /*00a0*/  LDCU UR14, c[0x0][0x368] ;  /* 0x00006d00ff0e77ac */ /* 0x000e620008000800 */
[----:B----4-:R-:W-:Y:S01]  /*00b0*/  UIMAD.WIDE.U32 UR4, UR7, -0x6db6db6d, URZ ;  /* 0x92492493070478a5 */ /* 0x010fe2000f8e00ff */
[----:B--2---:R-:W-:-:S03]  /*00c0*/  IMAD R3, R4, UR13, R3 ;  /* 0x0000000d04037c24 */ /* 0x004fc6000f8e0203 */
[----:B------:R-:W-:Y:S01]  /*00d0*/  USHF.R.U32.HI UR5, URZ, 0x4, UR5 ;  /* 0x00000004ff057899 */ /* 0x000fe20008011605 */
[----:B---3--:R-:W-:-:S03]  /*00e0*/  IMAD R6, R3, R2, R0 ;  /* 0x0000000203067224 */ /* 0x008fc600078e0200 */
[----:B------:R-:W-:Y:S02]  /*00f0*/  UIMAD UR10, UR5, -0x1c, UR7 ;  /* 0xffffffe4050a78a4 */ /* 0x000fe4000f8e0207 */
[----:B------:R-:W-:Y:S02]  /*0100*/  ISETP.GT.U32.AND P0, PT, R6, 0x143, PT ;  /* 0x000001430600780c */ /* 0x000fe40003f04070 */
[----:B------:R-:W-:-:S11]  /*0110*/  USHF.R.U32.HI UR11, URZ, 0x1, UR10 ;  /* 0x00000001ff0b7899 */ /* 0x000fd6000801160a */
[----:B-1----:R-:W-:Y:S05]  /*0120*/  @P0 BRA `(.L_x_1) ;  /* 0x0000000400f00947 */ /* 0x002fea0003800000 */
[----:B------:R-:W-:Y:S01]  /*0130*/  IMAD R4, R2, UR13, RZ ;  /* 0x0000000d02047c24 */ /* 0x000fe2000f8e02ff */
[----:B------:R-:W-:Y:S01]  /*0140*/  BSSY.RECONVERGENT B1, `(.L_x_2) ;  /* 0x0000024000017945 */ /* 0x000fe20003800200 */
[----:B------:R-:W-:Y:S02]  /*0150*/  IMAD.MOV.U32 R7, RZ, RZ, -0x1 ;  /* 0xffffffffff077424 */ /* 0x000fe400078e00ff */
[----:B------:R-:W-:Y:S02]  /*0160*/  IMAD R4, R4, UR14, RZ ;  /* 0x0000000e04047c24 */ /* 0x000fe4000f8e02ff */
[----:B------:R-:W-:Y:S02]  /*0170*/  IMAD.MOV.U32 R3, RZ, RZ, RZ ;  /* 0x000000ffff037224 */ /* 0x000fe400078e00ff */
[----:B------:R-:W-:-:S05]  /*0180*/  IMAD.IADD R8, R6, 0x1, R4 ;  /* 0x0000000106087824 */ /* 0x000fca00078e0204 */
[C---:B------:R-:W-:Y:S02]  /*0190*/  ISETP.GT.U32.AND P0, PT, R8.reuse, 0x144, PT ;  /* 0x000001440800780c */ /* 0x040fe40003f04070 */
[C---:B------:R-:W-:Y:S02]  /*01a0*/  ISETP.GE.U32.AND P1, PT, R8.reuse, 0x144, PT ;  /* 0x000001440800780c */ /* 0x040fe40003f26070 */
[----:B------:R-:W-:Y:S02]  /*01b0*/  ISETP.GT.U32.AND.EX P0, PT, RZ, RZ, PT, P0 ;  /* 0x000000ffff00720c */ /* 0x000fe40003f04100 */
[----:B------:R-:W-:Y:S02]  /*01c0*/  SEL R5, RZ, 0x1, P1 ;  /* 0x00000001ff057807 */ /* 0x000fe40000800000 */
[----:B------:R-:W-:-:S04]  /*01d0*/  SEL R11, R8, 0x144, P0 ;  /* 0x00000144080b7807 */ /* 0x000fc80000000000 */
[----:B------:R-:W-:-:S04]  /*01e0*/  IADD3 R11, P0, P1, R11, -R5, -R8 ;  /* 0x800000050b0b7210 */ /* 0x000fc8000791e808 */
[----:B------:R-:W-:-:S04]  /*01f0*/  IADD3.X R7, PT, PT, RZ, -0x1, R7, P0, P1 ;  /* 0xffffffffff077810 */ /* 0x000fc800007e2407 */
[----:B------:R-:W-:-:S13]  /*0200*/  ISETP.NE.U32.AND P0, PT, R7, RZ, PT ;  /* 0x000000ff0700720c */ /* 0x000fda0003f05070 */
[----:B------:R-:W-:Y:S05]  /*0210*/  @P0 BRA `(.L_x_3) ;  /* 0x0000000000500947 */ /* 0x000fea0003800000 */
[----:B------:R-:W1:Y:S01]  /*0220*/  I2F.U32.RP R7, R4 ;  /* 0x0000000400077306 */ /* 0x000e620000209000 */
[----:B------:R-:W-:Y:S02]  /*0230*/  IADD3 R13, PT, PT, RZ, -R4, RZ ;  /* 0x80000004ff0d7210 */ /* 0x000fe40007ffe0ff */
[----:B------:R-:W-:-:S05]  /*0240*/  ISETP.NE.U32.AND P2, PT, R4, RZ, PT ;  /* 0x000000ff0400720c */ /* 0x000fca0003f45070 */
[----:B-1----:R-:W1:Y:S02]  /*0250*/  MUFU.RCP R7, R7 ;  /* 0x0000000700077308 */ /* 0x002e640000001000 */
[----:B-1----:R-:W-:-:S06]  /*0260*/  VIADD R8, R7, 0xffffffe ;  /* 0x0ffffffe07087836 */ /* 0x002fcc0000000000 */
[----:B------:R1:W2:Y:S02]  /*0270*/  F2I.FTZ.U32.TRUNC.NTZ R9, R8 ;  /* 0x0000000800097305 */ /* 0x0002a4000021f000 */
[----:B-1----:R-:W-:Y:S02]  /*0280*/  IMAD.MOV.U32 R8, RZ, RZ, RZ ;  /* 0x000000ffff087224 */ /* 0x002fe400078e00ff */
[----:B--2---:R-:W-:-:S04]  /*0290*/  IMAD R13, R13, R9, RZ ;  /* 0x000000090d0d7224 */ /* 0x004fc800078e02ff */
[----:B------:R-:W-:-:S06]  /*02a0*/  IMAD.HI.U32 R10, R9, R13, R8 ;  /* 0x0000000d090a7227 */ /* 0x000fcc00078e0008 */
[----:B------:R-:W-:-:S04]  /*02b0*/  IMAD.HI.U32 R8, R10, R11, RZ ;  /* 0x0000000b0a087227 */ /* 0x000fc800078e00ff */
[----:B------:R-:W-:-:S04]  /*02c0*/  IMAD.MOV R9, RZ, RZ, -R8 ;  /* 0x000000ffff097224 */ /* 0x000fc800078e0a08 */
[----:B------:R-:W-:Y:S02]  /*02d0*/  IMAD R11, R4, R9, R11 ;  /* 0x00000009040b7224 */ /* 0x000fe400078e020b */
[----:B------:R-:W-:-:S03]  /*02e0*/  HFMA2 R9, -RZ, RZ, 0, 0 ;  /* 0x00000000ff097431 */ /* 0x000fc600000001ff */
[----:B------:R-:W-:-:S13]  /*02f0*/  ISETP.GE.U32.AND P0, PT, R11, R4, PT ;  /* 0x000000040b00720c */ /* 0x000fda0003f06070 */
[----:B------:R-:W-:Y:S02]  /*0300*/  @P0 IMAD.IADD R11, R11, 0x1, -R4 ;  /* 0x000000010b0b0824 */ /* 0x000fe400078e0a04 */
[----:B------:R-:W-:-:S03]  /*0310*/  @P0 VIADD R8, R8, 0x1 ;  /* 0x0000000108080836 */ /* 0x000fc60000000000 */
[----:B------:R-:W-:-:S13]  /*0320*/  ISETP.GE.U32.AND P1, PT, R11, R4, PT ;  /* 0x000000040b00720c */ /* 0x000fda0003f26070 */
[----:B------:R-:W-:Y:S01]  /*0330*/  @P1 VIADD R8, R8, 0x1 ;  /* 0x0000000108081836 */ /* 0x000fe20000000000 */
[----:B------:R-:W-:Y:S01]  /*0340*/  @!P2 LOP3.LUT R8, RZ, R4, RZ, 0x33, !PT ;  /* 0x00000004ff08a212 */ /* 0x000fe200078e33ff */
[----:B------:R-:W-:Y:S06]  /*0350*/  BRA `(.L_x_4) ;  /* 0x0000000000087947 */ /* 0x000fec0003800000 */
.L_x_3:
[----:B------:R-:W-:-:S07]  /*0360*/  MOV R10, 0x380 ;  /* 0x00000380000a7802 */ /* 0x000fce0000000f00 */
[----:B------:R-:W-:Y:S05]  /*0370*/  CALL.REL.NOINC `($__internal_1_$__cuda_sm20_div_u64) ;  /* 0x0000020000787944 */ /* 0x000fea0003c00000 */
.L_x_4:
[----:B------:R-:W-:Y:S05]  /*0380*/  BSYNC.RECONVERGENT B1 ;  /* 0x0000000000017941 */ /* 0x000fea0003800200 */
.L_x_2:
[----:B------:R-:W-:Y:S01]  /*0390*/  IADD3 R5, P0, PT, R8, R5, RZ ;  /* 0x0000000508057210 */ /* 0x000fe20007f1e0ff */
[----:B------:R-:W-:Y:S03]  /*03a0*/  BSSY.RECONVERGENT B1, `(.L_x_5) ;  /* 0x0000026000017945 */ /* 0x000fe60003800200 */
[C---:B------:R-:W-:Y:S01]  /*03b0*/  LOP3.LUT R7, R5.reuse, 0x3, RZ, 0xc0, !PT ;  /* 0x0000000305077812 */ /* 0x040fe200078ec0ff */
[----:B------:R-:W-:Y:S01]  /*03c0*/  IMAD.X R8, RZ, RZ, R9, P0 ;  /* 0x000000ffff087224 */ /* 0x000fe200000e0609 */
[----:B------:R-:W-:Y:S02]  /*03d0*/  ISETP.GE.U32.AND P0, PT, R5, 0x3, PT ;  /* 0x000000030500780c */ /* 0x000fe40003f06070 */
[----:B------:R-:W-:Y:S02]  /*03e0*/  ISETP.NE.U32.AND P1, PT, R7, 0x3, PT ;  /* 0x000000030700780c */ /* 0x000fe40003f25070 */
[----:B------:R-:W-:-:S02]  /*03f0*/  ISETP.GE.U32.AND.EX P0, PT, R8, RZ, PT, P0 ;  /* 0x000000ff0800720c */ /* 0x000fc40003f06100 */
[----:B------:R-:W-:-:S13]  /*0400*/  ISETP.NE.AND.EX P1, PT, RZ, RZ, PT, P1 ;  /* 0x000000ffff00720c */ /* 0x000fda0003f25310 */
[----:B------:R-:W-:Y:S05]  /*0410*/  @!P1 BRA `(.L_x_6) ;  /* 0x0000000000789947 */ /* 0x000fea0003800000 */
[----:B------:R-:W1:Y:S01]  /*0420*/  S2UR UR6, SR_CgaCtaId ;  /* 0x00000000000679c3 */ /* 0x000e620000008800 */
[----:B------:R-:W2:Y:S01]  /*0430*/  LDCU.64 UR16, c[0x0][0x388] ;  /* 0x00007100ff1077ac */ /* 0x000ea20008000a00 */
[----:B------:R-:W-:Y:S01]  /*0440*/  VIADD R10, R5, 0x1 ;  /* 0x00000001050a7836 */ /* 0x000fe20000000000 */
[----:B------:R-:W-:Y:S01]  /*0450*/  UMOV UR4, 0x400 ;  /* 0x0000040000047882 */ /* 0x000fe20000000000 */
[----:B------:R-:W-:-:S03]  /*0460*/  UIMAD UR12, UR13, UR14, URZ ;  /* 0x0000000e0d0c72a4 */ /* 0x000fc6000f8e02ff */
[----:B------:R-:W-:Y:S01]  /*0470*/  LOP3.LUT R10, R10, 0x3, RZ, 0xc0, !PT ;  /* 0x000000030a0a7812 */ /* 0x000fe200078ec0ff */
[----:B------:R-:W-:-:S03]  /*0480*/  UIADD3 UR4, UPT, UPT, UR4, 0xd80, URZ ;  /* 0x00000d8004047890 */ /* 0x000fc6000fffe0ff */
[----:B------:R-:W-:Y:S01]  /*0490*/  IADD3 R10, P2, PT, RZ, -R10, RZ ;  /* 0x8000000aff0a7210 */ /* 0x000fe20007f5e0ff */
[----:B------:R-:W-:-:S04]  /*04a0*/  IMAD R5, R2, UR12, RZ ;  /* 0x0000000c02057c24 */ /* 0x000fc8000f8e02ff */
[----:B------:R-:W-:Y:S01]  /*04b0*/  IMAD.X R11, RZ, RZ, -0x1, P2 ;  /* 0xffffffffff0b7424 */ /* 0x000fe200010e06ff */
[----:B--2---:R-:W-:-:S04]  /*04c0*/  LEA R13, P1, R6, UR16, 0x2 ;  /* 0x00000010060d7c11 */ /* 0x004fc8000f8210ff */
[----:B------:R-:W-:Y:S01]  /*04d0*/  LEA.HI.X R12, R6, UR17, R3, 0x2, P1 ;  /* 0x00000011060c7c11 */ /* 0x000fe200088f1403 */
[----:B-1----:R-:W-:-:S06]  /*04e0*/  ULEA UR4, UR6, UR4, 0x18 ;  /* 0x0000000406047291 */ /* 0x002fcc000f8ec0ff */
[----:B------:R-:W-:-:S07]  /*04f0*/  LEA R7, R6, UR4, 0x2 ;  /* 0x0000000406077c11 */ /* 0x000fce000f8e10ff */
.L_x_7:
[----:B------:R-:W-:Y:S01]  /*0500*/  IADD3 R10, P1, PT, R10, 0x1, RZ ;  /* 0x000000010a0a7810 */ /* 0x000fe20007f3e0ff */
[----:B------:R-:W-:Y:S01]  /*0510*/  IMAD.MOV.U32 R8, RZ, RZ, R13 ;  /* 0x000000ffff087224 */ /* 0x000fe200078e000d */
[----:B------:R-:W-:Y:S01]  /*0520*/  IADD3 R6, P2, PT, R4, R6, RZ ;  /* 0x0000000604067210 */ /* 0x000fe20007f5e0ff */
[----:B------:R-:W-:Y:S01]  /*0530*/  IMAD.MOV.U32 R9, RZ, RZ, R12 ;  /* 0x000000ffff097224 */ /* 0x000fe200078e000c */
[----:B------:R-:W-:Y:S02]  /*0540*/  IADD3.X R11, PT, PT, RZ, R11, RZ, P1, !PT ;  /* 0x0000000bff0b7210 */ /* 0x000fe40000ffe4ff */
[----:B------:R-:W-:Y:S01]  /*0550*/  ISETP.NE.U32.AND P1, PT, R10, RZ, PT ;  /* 0x000000ff0a00720c */ /* 0x000fe20003f25070 */
[----:B------:R-:W-:Y:S01]  /*0560*/  IMAD.X R3, RZ, RZ, R3, P2 ;  /* 0x000000ffff037224 */ /* 0x000fe200010e0603 */
[----:B------:R-:W-:Y:S01]  /*0570*/  LEA R13, P3, R4, R13, 0x2 ;  /* 0x0000000d040d7211 */ /* 0x000fe200078610ff */
[----:B------:R-:W-:Y:S01]  /*0580*/  @!PT LDS RZ, [RZ] ;  /* 0x00000000fffff984 */ /* 0x000fe20000000800 */
[----:B------:R-:W-:Y:S01]  /*0590*/  @!PT LDS RZ, [RZ] ;  /* 0x00000000fffff984 */ /* 0x000fe20000000800 */
[----:B------:R-:W-:Y:S01]  /*05a0*/  @!PT LDS RZ, [RZ] ;  /* 0x00000000fffff984 */ /* 0x000fe20000000800 */
[----:B------:R1:W-:Y:S01]  /*05b0*/  LDGSTS.E [R7], desc[UR8][R8.64] ;  /* 0x0000000008077fae */ /* 0x0003e2000b9a1008 */
[----:B------:R-:W-:-:S02]  /*05c0*/  ISETP.NE.AND.EX P1, PT, R11, RZ, PT, P1 ;  /* 0x000000ff0b00720c */ /* 0x000fc40003f25310 */
[----:B------:R-:W-:Y:S01]  /*05d0*/  LEA.HI.X R12, R4, R12, RZ, 0x2, P3 ;  /* 0x0000000c040c7211 */ /* 0x000fe200018f14ff */
[----:B-1----:R-:W-:-:S10]  /*05e0*/  IMAD R7, R5, 0x4, R7 ;  /* 0x0000000405077824 */ /* 0x002fd400078e0207 */
[----:B------:R-:W-:Y:S05]  /*05f0*/  @P1 BRA `(.L_x_7) ;  /* 0xfffffffc00c01947 */ /* 0x000fea000383ffff */
.L_x_6:
[----:B------:R-:W-:Y:S05]  /*0600*/  BSYNC.RECONVERGENT B1 ;  /* 0x0000000000017941 */ /* 0x000fea0003800200 */
.L_x_5:
[----:B------:R-:W-:Y:S05]  /*0610*/  @!P0 BRA `(.L_x_1) ;  /* 0x0000000000b48947 */ /* 0x000fea0003800000 */
[----:B------:R-:W1:Y:S01]  /*0620*/  S2R R9, SR_CgaCtaId ;  /* 0x0000000000097919 */ /* 0x000e620000008800 */
[----:B------:R-:W2:Y:S01]  /*0630*/  LDCU.64 UR16, c[0x0][0x388] ;  /* 0x00007100ff1077ac */ /* 0x000ea20008000a00 */
[----:B------:R-:W-:Y:S01]  /*0640*/  MOV R5, 0x400 ;  /* 0x0000040000057802 */ /* 0x000fe20000000f00 */
[----:B------:R-:W-:Y:S01]  /*0650*/  IMAD.SHL.U32 R20, R4, 0x4, RZ ;  /* 0x0000000404147824 */ /* 0x000fe200078e00ff */
[----:B------:R-:W-:Y:S01]  /*0660*/  SHF.R.U32.HI R22, RZ, 0x1e, R4 ;  /* 0x0000001eff167819 */ /* 0x000fe20000011604 */
[----:B------:R-:W-:Y:S02]  /*0670*/  UIMAD UR4, UR13, UR14, URZ ;  /* 0x0000000e0d0472a4 */ /* 0x000fe4000f8e02ff */
[----:B------:R-:W-:-:S04]  /*0680*/  VIADD R8, R5, 0xd80 ;  /* 0x00000d8005087836 */ /* 0x000fc80000000000 */
[----:B------:R-:W-:Y:S01]  /*0690*/  IMAD R7, R2, UR4, RZ ;  /* 0x0000000402077c24 */ /* 0x000fe2000f8e02ff */
[----:B--2---:R-:W-:-:S04]  /*06a0*/  LEA R5, P0, R6, UR16, 0x2 ;  /* 0x0000001006057c11 */ /* 0x004fc8000f8010ff */
[----:B------:R-:W-:Y:S02]  /*06b0*/  LEA.HI.X R21, R6, UR17, R3, 0x2, P0 ;  /* 0x0000001106157c11 */ /* 0x000fe400080f1403 */
[----:B-1----:R-:W-:-:S04]  /*06c0*/  LEA R8, R9, R8, 0x18 ;  /* 0x0000000809087211 */ /* 0x002fc800078ec0ff */
[C---:B------:R-:W-:Y:S01]  /*06d0*/  LEA R11, R7.reuse, R8, 0x3 ;  /* 0x00000008070b7211 */ /* 0x040fe200078e18ff */
[C-C-:B------:R-:W-:Y:S02]  /*06e0*/  IMAD R9, R7.reuse, 0x4, R8.reuse ;  /* 0x0000000407097824 */ /* 0x140fe400078e0208 */
[--C-:B------:R-:W-:Y:S02]  /*06f0*/  IMAD R13, R7, 0xc, R8.reuse ;  /* 0x0000000c070d7824 */ /* 0x100fe400078e0208 */
[C---:B------:R-:W-:Y:S02]  /*0700*/  IMAD R19, R6.reuse, 0x4, R8 ;  /* 0x0000000406137824 */ /* 0x040fe400078e0208 */
[C---:B------:R-:W-:Y:S02]  /*0710*/  IMAD R16, R6.reuse, 0x4, R9 ;  /* 0x0000000406107824 */ /* 0x040fe400078e0209 */
[C---:B------:R-:W-:Y:S02]  /*0720*/  IMAD R17, R6.reuse, 0x4, R11 ;  /* 0x0000000406117824 */ /* 0x040fe400078e020b */
[----:B------:R-:W-:-:S07]  /*0730*/  IMAD R18, R6, 0x4, R13 ;  /* 0x0000000406127824 */ /* 0x000fce00078e020d */
.L_x_8:
[----:B------:R-:W-:Y:S01]  /*0740*/  IADD3 R8, P0, PT, R20, R5, RZ ;  /* 0x0000000514087210 */ /* 0x000fe20007f1e0ff */
[----:B------:R-:W-:Y:S01]  /*0750*/  IMAD.MOV.U32 R12, RZ, RZ, R5 ;  /* 0x000000ffff0c7224 */ /* 0x000fe200078e0005 */
[----:B------:R-:W-:Y:S01]  /*0760*/  MOV R13, R21 ;  /* 0x00000015000d7202 */ /* 0x000fe20000000f00 */
[----:B------:R-:W-:Y:S01]  /*0770*/  UMOV UR4, URZ ;  /* 0x000000ff00047c82 */ /* 0x000fe20008000000 */
[----:B------:R-:W-:Y:S01]  /*0780*/  LEA R10, P1, R4, R5, 0x3 ;  /* 0x00000005040a7211 */ /* 0x000fe200078218ff */
[----:B------:R-:W-:Y:S01]  /*0790*/  IMAD.X R9, R22, 0x1, R21, P0 ;  /* 0x0000000116097824 */ /* 0x000fe200000e0615 */
[----:B------:R-:W-:Y:S01]  /*07a0*/  IADD3 R6, P0, PT, R20, R6, RZ ;  /* 0x0000000614067210 */ /* 0x000fe20007f1e0ff */
[C---:B------:R-:W-:Y:S01]  /*07b0*/  IMAD.WIDE.U32 R14, R4.reuse, 0xc, R12 ;  /* 0x0000000c040e7825 */ /* 0x040fe200078e000c */
[C---:B------:R-:W-:Y:S01]  /*07c0*/  LEA.HI.X R11, R4.reuse, R21, RZ, 0x3, P1 ;  /* 0x00000015040b7211 */ /* 0x040fe200008f1cff */
[----:B------:R-:W-:Y:S01]  /*07d0*/  @!PT LDS RZ, [RZ] ;  /* 0x00000000fffff984 */ /* 0x000fe20000000800 */
[----:B------:R-:W-:Y:S01]  /*07e0*/  @!PT LDS RZ, [RZ] ;  /* 0x00000000fffff984 */ /* 0x000fe20000000800 */
[----:B------:R-:W-:Y:S01]  /*07f0*/  @!PT LDS RZ, [RZ] ;  /* 0x00000000fffff984 */ /* 0x000fe20000000800 */
[----:B------:R1:W-:Y:S01]  /*0800*/  LDGSTS.E [R19], desc[UR8][R12.64] ;  /* 0x000000000c137fae */ /* 0x0003e2000b9a1008 */
[----:B------:R-:W-:Y:S01]  /*0810*/  LEA R5, P1, R4, R5, 0x4 ;  /* 0x0000000504057211 */ /* 0x000fe200078220ff */
[----:B------:R-:W-:Y:S01]  /*0820*/  IMAD.X R3, R22, 0x1, R3, P0 ;  /* 0x0000000116037824 */ /* 0x000fe200000e0603 */
[----:B------:R-:W-:Y:S01]  /*0830*/  ISETP.GE.U32.AND P0, PT, R6, 0x144, PT ;  /* 0x000001440600780c */ /* 0x000fe20003f06070 */
[----:B------:R-:W-:Y:S01]  /*0840*/  VIADD R15, R15, UR4 ;  /* 0x000000040f0f7c36 */ /* 0x000fe20008000000 */
[----:B------:R2:W-:Y:S01]  /*0850*/  LDGSTS.E [R16], desc[UR8][R8.64] ;  /* 0x0000000008107fae */ /* 0x0005e2000b9a1008 */
[----:B------:R-:W-:-:S02]  /*0860*/  LEA.HI.X R21, R4, R21, RZ, 0x4, P1 ;  /* 0x0000001504157211 */ /* 0x000fc400008f24ff */
[----:B------:R-:W-:Y:S01]  /*0870*/  ISETP.GE.U32.AND.EX P0, PT, R3, RZ, PT, P0 ;  /* 0x000000ff0300720c */ /* 0x000fe20003f06100 */
[----:B------:R3:W-:Y:S01]  /*0880*/  LDGSTS.E [R17], desc[UR8][R10.64] ;  /* 0x000000000a117fae */ /* 0x0007e2000b9a1008 */
[----:B-1----:R-:W-:-:S03]  /*0890*/  IMAD R19, R7, 0x10, R19 ;  /* 0x0000001007137824 */ /* 0x002fc600078e0213 */
[----:B------:R1:W-:Y:S01]  /*08a0*/  LDGSTS.E [R18], desc[UR8][R14.64] ;  /* 0x000000000e127fae */ /* 0x0003e2000b9a1008 */
[C---:B--2---:R-:W-:Y:S01]  /*08b0*/  IMAD R16, R7.reuse, 0x10, R16 ;  /* 0x0000001007107824 */ /* 0x044fe200078e0210 */
[C---:B---3--:R-:W-:Y:S01]  /*08c0*/  LEA R17, R7.reuse, R17, 0x4 ;  /* 0x0000001107117211 */ /* 0x048fe200078e20ff */
[----:B-1----:R-:W-:-:S05]  /*08d0*/  IMAD R18, R7, 0x10, R18 ;  /* 0x0000001007127824 */ /* 0x002fca00078e0212 */
[----:B------:R-:W-:Y:S05]  /*08e0*/  @!P0 BRA `(.L_x_8) ;  /* 0xfffffffc00948947 */ /* 0x000fea000383ffff */
.L_x_1:
[----:B------:R-:W-:Y:S05]  /*08f0*/  BSYNC.RECONVERGENT B0 ;  /* 0x0000000000007941 */ /* 0x000fea0003800200 */
.L_x_0:
[----:B------:R-:W-:Y:S01]  /*0900*/  LOP3.LUT R6, R2, 0xffff, RZ, 0xc0, !PT ;  /* 0x0000ffff02067812 */ /* 0x000fe200078ec0ff */
[----:B------:R-:W0:Y:S01]  /*0910*/  LDGDEPBAR ;  /* 0x00000000000079af */ /* 0x000e220000000000 */
[----:B------:R-:W-:Y:S03]  /*0920*/  BSSY.RECONVERGENT B0, `(.L_x_9) ;  /* 0x0001ba0000007945 */ /* 0x000fe60003800200 */
[----:B------:R-:W-:-:S05]  /*0930*/  IMAD R6, R6, 0xe38f, RZ ;  /* 0x0000e38f06067824 */ /* 0x000fca00078e02ff */
[----:B------:R-:W-:-:S05]  /*0940*/  SHF.R.U32.HI R7, RZ, 0x15, R6 ;  /* 0x00000015ff077819 */ /* 0x000fca0000011606 */
[----:B------:R-:W-:-:S05]  /*0950*/  IMAD R3, R7, 0x24, RZ ;  /* 0x0000002407037824 */ /* 0x000fca00078e02ff */
[C---:B------:R-:W-:Y:S02]  /*0960*/  ISETP.GE.U32.AND P0, PT, R0.reuse, R3, PT ;  /* 0x000000030000720c */ /* 0x040fe40003f06070 */
[----:B------:R-:W-:-:S11]  /*0970*/  PRMT R3, R0, 0x7610, R3 ;  /* 0x0000761000037816 */ /* 0x000fd60000000003 */
[----:B------:R-:W-:Y:S05]  /*0980*/  @P0 BRA `(.L_x_10) ;  /* 0x000001b800640947 */ /* 0x000fea0003800000 */
[----:B------:R-:W-:Y:S01]  /*0990*/  PRMT R5, R0, 0x9910, RZ ;  /* 0x0000991000057816 */ /* 0x000fe200000000ff */
[----:B------:R-:W-:Y:S01]  /*09a0*/  UISETP.GT.U32.AND UP0, UPT, UR10, 0x1, UPT ;  /* 0x000000010a00788c */ /* 0x000fe2000bf04070 */
[----:B------:R-:W-:Y:S02]  /*09b0*/  HFMA2 R15, -RZ, RZ, 0, 1.430511474609375e-06 ;  /* 0x00000018ff0f7431 */ /* 0x000fe400000001ff */
[----:B------:R-:W-:Y:S02]  /*09c0*/  IMAD.MOV.U32 R18, RZ, RZ, 0x18 ;  /* 0x00000018ff127424 */ /* 0x000fe400078e00ff */
[----:B------:R-:W-:Y:S01]  /*09d0*/  IMAD R4, R5, 0x39, RZ ;  /* 0x0000003905047824 */ /* 0x000fe200078e02ff */
[----:B------:R-:W-:-:S04]  /*09e0*/  UISETP.GT.U32.OR UP1, UPT, UR7, 0x1b, UP0 ;  /* 0x0000001b0700788c */ /* 0x000fc80008724470 */
[----:B------:R-:W-:Y:S01]  /*09f0*/  LOP3.LUT R16, R4, 0xffff, RZ, 0xc0, !PT ;  /* 0x0000ffff04107812 */ /* 0x000fe200078ec0ff */
[----:B------:R-:W-:-:S03]  /*0a00*/  IMAD R4, R5, 0xab, RZ ;  /* 0x000000ab05047824 */ /* 0x000fc600078e02ff */
[----:B------:R-:W-:Y:S02]  /*0a10*/  SHF.R.U32.HI R16, RZ, 0xb, R16 ;  /* 0x0000000bff107819 */ /* 0x000fe40000011610 */
[----:B------:R-:W-:Y:S02]  /*0a20*/  LOP3.LUT R4, R4, 0xffff, RZ, 0xc0, !PT ;  /* 0x0000ffff04047812 */ /* 0x000fe400078ec0ff */
[----:B------:R-:W-:Y:S02]  /*0a30*/  PRMT R5, R16, 0x9910, RZ ;  /* 0x0000991010057816 */ /* 0x000fe400000000ff */
[----:B------:R-:W-:-:S04]  /*0a40*/  SHF.R.U32.HI R4, RZ, 0xa, R4 ;  /* 0x0000000aff047819 */ /* 0x000fc80000011604 */
[----:B------:R-:W-:Y:S01]  /*0a50*/  PRMT R8, R4, 0x9910, RZ ;  /* 0x0000991004087816 */ /* 0x000fe200000000ff */
[----:B------:R-:W-:-:S04]  /*0a60*/  IMAD R4, R5, 0x24, RZ ;  /* 0x0000002405047824 */ /* 0x000fc800078e02ff */
[----:B------:R-:W-:Y:S02]  /*0a70*/  IMAD.MOV R11, RZ, RZ, -R4 ;  /* 0x000000ffff0b7224 */ /* 0x000fe400078e0a04 */
[----:B------:R-:W-:Y:S01]  /*0a80*/  IMAD.MOV.U32 R5, RZ, RZ, R8 ;  /* 0x000000ffff057224 */ /* 0x000fe200078e0008 */
[----:B------:R-:W-:Y:S02]  /*0a90*/  LOP3.LUT R8, R16, 0xffff, RZ, 0xc0, !PT ;  /* 0x0000ffff10087812 */ /* 0x000fe400078ec0ff */
[----:B------:R-:W-:Y:S01]  /*0aa0*/  PRMT R11, R11, 0x7710, RZ ;  /* 0x000077100b0b7816 */ /* 0x000fe200000000ff */
[----:B------:R-:W-:-:S04]  /*0ab0*/  IMAD R4, R5, 0x6, RZ ;  /* 0x0000000605047824 */ /* 0x000fc800078e02ff */
[----:B------:R-:W-:Y:S02]  /*0ac0*/  IMAD.MOV R4, RZ, RZ, -R4 ;  /* 0x000000ffff047224 */ /* 0x000fe400078e0a04 */
[----:B------:R-:W-:-:S03]  /*0ad0*/  IMAD.IADD R11, R11, 0x1, R0 ;  /* 0x000000010b0b7824 */ /* 0x000fc600078e0200 */
[----:B------:R-:W-:Y:S02]  /*0ae0*/  PRMT R5, R4, 0x7710, RZ ;  /* 0x0000771004057816 */ /* 0x000fe400000000ff */
[----:B------:R-:W-:-:S03]  /*0af0*/  LOP3.LUT R10, R11, 0xff, RZ, 0xc0, !PT ;  /* 0x000000ff0b0a7812 */ /* 0x000fc600078ec0ff */
[----:B------:R-:W-:Y:S02]  /*0b00*/  IMAD.IADD R14, R5, 0x1, R0 ;  /* 0x00000001050e7824 */ /* 0x000fe400078e0200 */
[----:B------:R-:W-:-:S03]  /*0b10*/  IMAD R9, R10, 0x2b, RZ ;  /* 0x0000002b0a097824 */ /* 0x000fc600078e02ff */
[----:B------:R-:W-:Y:S02]  /*0b20*/  LOP3.LUT R5, R14, 0xff, RZ, 0xc0, !PT ;  /* 0x000000ff0e057812 */ /* 0x000fe400078ec0ff */
[----:B------:R-:W-:Y:S01]  /*0b30*/  SHF.R.U32.HI R9, RZ, 0x8, R9 ;  /* 0x00000008ff097819 */ /* 0x000fe20000011609 */
[----:B------:R-:W-:Y:S06]  /*0b40*/  BRA.U UP1, `(.L_x_11) ;  /* 0x00000031014c7547 */ /* 0x000fec000b800000 */
[----:B------:R-:W-:Y:S02]  /*0b50*/  LOP3.LUT R11, R7, 0xff, RZ, 0xc0, !PT ;  /* 0x000000ff070b7812 */ /* 0x000fe400078ec0ff */
[----:B------:R-:W-:-:S03]  /*0b60*/  MOV R12, 0xb90 ;  /* 0x00000b90000c7802 */ /* 0x000fc60000000f00 */
[----:B------:R-:W-:-:S07]  /*0b70*/  IMAD.MOV.U32 R20, RZ, RZ, R11 ;  /* 0x000000ffff147224 */ /* 0x000fce00078e000b */
[----:B------:R-:W-:Y:S05]  /*0b80*/  CALL.REL.NOINC `($__internal_2_$__cuda_sm20_rem_u16) ;  /* 0x000001fc007c7944 */ /* 0x000fea0003c00000 */
[----:B------:R-:W-:-:S04]  /*0b90*/  LOP3.LUT P0, RZ, R14, 0xff, RZ, 0xc0, !PT ;  /* 0x000000ff0eff7812 */ /* 0x000fc8000780c0ff */
[----:B------:R-:W-:Y:S01]  /*0ba0*/  ISETP.LT.U32.OR P0, PT, R10, 0x6, !P0 ;  /* 0x000000060a00780c */ /* 0x000fe20004701470 */
[----:B------:R-:W-:-:S04]  /*0bb0*/  IMAD.U32 R10, RZ, RZ, UR5 ;  /* 0x00000005ff0a7e24 */ /* 0x000fc8000f8e00ff */
[----:B------:R-:W-:-:S04]  /*0bc0*/  IMAD R10, R10, 0x4, R9 ;  /* 0x000000040a0a7824 */ /* 0x000fc800078e0209 */
[----:B------:R-:W-:-:S04]  /*0bd0*/  IMAD R10, R10, 0x540, RZ ;  /* 0x000005400a0a7824 */ /* 0x000fc800078e02ff */
[----:B------:R-:W1:Y:S01]  /*0be0*/  @!P0 LDC.64 R12, c[0x0][0x380] ;  /* 0x0000e000ff0c8b82 */ /* 0x000e620000000a00 */
[----:B------:R-:W-:Y:S01]  /*0bf0*/  @!P0 IMAD R15, R5, 0x18, R10 ;  /* 0x00000018050f8824 */ /* 0x000fe200078e020a */
[----:B------:R-:W-:-:S04]  /*0c00*/  @!P0 LOP3.LUT R8, R16, 0xffff, RZ, 0xc0, !PT ;  /* 0x0000ffff10088812 */ /* 0x000fc800078ec0ff */
[----:B------:R-:W-:-:S04]  /*0c10*/  @!P0 IADD3 R15, P1, PT, R8, R15, RZ ;  /* 0x0000000f080f8210 */ /* 0x000fc80007f3e0ff */
[----:B------:R-:W-:Y:S02]  /*0c20*/  @!P0 IADD3.X R14, PT, PT, RZ, RZ, RZ, P1, !PT ;  /* 0x000000ffff0e8210 */ /* 0x000fe40000ffe4ff */
[----:B-1----:R-:W-:-:S04]  /*0c30*/  @!P0 LEA R16, P1, R15, R12, 0x2 ;  /* 0x0000000c0f108211 */ /* 0x002fc800078210ff */
[----:B------:R-:W-:Y:S01]  /*0c40*/  @!P0 LEA.HI.X R17, R15, R13, R14, 0x2, P1 ;  /* 0x0000000d0f118211 */ /* 0x000fe200008f140e */
[----:B------:R-:W-:-:S06]  /*0c50*/  IMAD.MOV.U32 R14, RZ, RZ, RZ ;  /* 0x000000ffff0e7224 */ /* 0x000fcc00078e00ff */
[----:B------:R-:W2:Y:S01]  /*0c60*/  @!P0 LDG.E.CONSTANT R14, desc[UR8][R16.64+-0x1560] ;  /* 0xffeaa008100e8981 */ /* 0x000ea2000c1e9900 */
[----:B------:R-:W-:Y:S01]  /*0c70*/  MOV R12, 0x400 ;  /* 0x00000400000c7802 */ /* 0x000fe20000000f00 */
[----:B------:R-:W-:Y:S01]  /*0c80*/  IMAD R13, R9, 0x6, R5 ;  /* 0x00000006090d7824 */ /* 0x000fe200078e0205 */
[----:B------:R-:W-:Y:S01]  /*0c90*/  BSSY.RECONVERGENT B1, `(.L_x_12) ;  /* 0x0000014000017945 */ /* 0x000fe20003800200 */
[----:B------:R-:W1:Y:S02]  /*0ca0*/  S2R R15, SR_CgaCtaId ;  /* 0x00000000000f7919 */ /* 0x000e640000008800 */
[----:B------:R-:W-:Y:S01]  /*0cb0*/  IMAD R9, R8, 0x24, R13 ;  /* 0x0000002408097824 */ /* 0x000fe200078e020d */
[----:B-1----:R-:W-:Y:S02]  /*0cc0*/  LEA R12, R15, R12, 0x18 ;  /* 0x0000000c0f0c7211 */ /* 0x002fe400078ec0ff */
[----:B------:R-:W-:-:S03]  /*0cd0*/  LEA.HI R15, R6, R8, RZ, 0xb ;  /* 0x00000008060f7211 */ /* 0x000fc600078f58ff */
[----:B------:R-:W-:Y:S01]  /*0ce0*/  IMAD R9, R9, 0x4, R12 ;  /* 0x0000000409097824 */ /* 0x000fe200078e020c */
[----:B------:R-:W-:-:S04]  /*0cf0*/  ISETP.GT.U32.AND P1, PT, R15, 0x17, PT ;  /* 0x000000170f00780c */ /* 0x000fc80003f24070 */
[----:B--2---:R1:W-:Y:S09]  /*0d00*/  STS [R9], R14 ;  /* 0x0000000e09007388 */ /* 0x0043f20000000800 */
[----:B------:R-:W-:Y:S05]  /*0d10*/  @P1 BRA `(.L_x_13) ;  /* 0x00000000002c1947 */ /* 0x000fea0003800000 */
[----:B------:R-:W-:Y:S01]  /*0d20*/  BSSY.RECONVERGENT B2, `(.L_x_14) ;  /* 0x0000009000027945 */ /* 0x000fe20003800200 */
[----:B------:R-:W-:Y:S02]  /*0d30*/  IMAD R17, R7, 0x90, R9 ;  /* 0x0000009007117824 */ /* 0x000fe400078e0209 */
[----:B------:R-:W-:Y:S01]  /*0d40*/  IMAD.MOV.U32 R8, RZ, RZ, RZ ;  /* 0x000000ffff087224 */ /* 0x000fe200078e00ff */
[----:B------:R-:W-:Y:S06]  /*0d50*/  @P0 BRA `(.L_x_15) ;  /* 0x0000000000140947 */ /* 0x000fec0003800000 */
[----:B-1----:R-:W1:Y:S01]  /*0d60*/  LDC.64 R8, c[0x0][0x380] ;  /* 0x0000e000ff087b82 */ /* 0x002e620000000a00 */
[----:B------:R-:W-:-:S04]  /*0d70*/  IMAD R14, R5, 0x18, R10 ;  /* 0x00000018050e7824 */ /* 0x000fc800078e020a */
[----:B------:R-:W-:-:S04]  /*0d80*/  IMAD.IADD R7, R14, 0x1, R15 ;  /* 0x000000010e077824 */ /* 0x000fc800078e020f */
[----:B-1----:R-:W-:-:S06]  /*0d90*/  IMAD.WIDE.U32 R8, R7, 0x4, R8 ;  /* 0x0000000407087825 */ /* 0x002fcc00078e0008 */
[----:B------:R2:W5:Y:S02]  /*0da0*/  LDG.E.CONSTANT R8, desc[UR8][R8.64+-0x1560] ;  /* 0xffeaa00808087981 */ /* 0x000564000c1e9900 */
.L_x_15:
[----:B------:R-:W-:Y:S05]  /*0db0*/  BSYNC.RECONVERGENT B2 ;  /* 0x0000000000027941 */ /* 0x000fea0003800200 */
.L_x_14:
[----:B-----5:R3:W-:Y:S02]  /*0dc0*/  STS [R17], R8 ;  /* 0x0000000811007388 */ /* 0x0207e40000000800 */
.L_x_13:
[----:B------:R-:W-:Y:S05]  /*0dd0*/  BSYNC.RECONVERGENT B1 ;  /* 0x0000000000017941 */ /* 0x000fea0003800200 */
.L_x_12:
[----:B------:R-:W-:Y:S01]  /*0de0*/  PRMT R7, R4, 0x9910, RZ ;  /* 0x0000991004077816 */ /* 0x000fe200000000ff */
[----:B------:R-:W-:Y:S03]  /*0df0*/  BSSY.RECONVERGENT B1, `(.L_x_16) ;  /* 0x000000b000017945 */ /* 0x000fe60003800200 */
[----:B------:R-:W-:-:S13]  /*0e00*/  ISETP.NE.AND P1, PT, R7, RZ, PT ;  /* 0x000000ff0700720c */ /* 0x000fda0003f25270 */
[----:B------:R-:W-:Y:S05]  /*0e10*/  @!P1 BRA `(.L_x_17) ;  /* 0x0000000000149947 */ /* 0x000fea0003800000 */
[----:B-1----:R-:W-:Y:S01]  /*0e20*/  IMAD.MOV.U32 R14, RZ, RZ, R11 ;  /* 0x000000ffff0e7224 */ /* 0x002fe200078e000b */
[----:B---3--:R-:W-:-:S07]  /*0e30*/  MOV R8, 0xe50 ;  /* 0x00000e5000087802 */ /* 0x008fce0000000f00 */
[----:B--2---:R-:W-:Y:S05]  /*0e40*/  CALL.REL.NOINC `($__internal_0_$__cuda_sm20_div_u16) ;  /* 0x000001f4007c7944 */ /* 0x004fea0003c00000 */
[----:B------:R-:W-:Y:S01]  /*0e50*/  IADD3 R7, PT, PT, R7, 0x1, RZ ;  /* 0x0000000107077810 */ /* 0x000fe20007ffe0ff */
[----:B------:R-:W-:Y:S06]  /*0e60*/  BRA `(.L_x_18) ;  /* 0x00000000000c7947 */ /* 0x000fec0003800000 */
.L_x_17:
[----:B-1----:R-:W-:Y:S01]  /*0e70*/  IMAD.MOV.U32 R14, RZ, RZ, R11 ;  /* 0x000000ffff0e7224 */ /* 0x002fe200078e000b */
[----:B---3--:R-:W-:-:S07]  /*0e80*/  MOV R8, 0xea0 ;  /* 0x00000ea000087802 */ /* 0x008fce0000000f00 */
[----:B--2---:R-:W-:Y:S05]  /*0e90*/  CALL.REL.NOINC `($__internal_0_$__cuda_sm20_div_u16) ;  /* 0x000001f400687944 */ /* 0x004fea0003c00000 */
.L_x_18:
[----:B------:R-:W-:Y:S05]  /*0ea0*/  BSYNC.RECONVERGENT B1 ;  /* 0x0000000000017941 */ /* 0x000fea0003800200 */
.L_x_16:
[----:B------:R-:W-:-:S04]  /*0eb0*/  LOP3.LUT R7, R7, 0xffff, RZ, 0xc0, !PT ;  /* 0x0000ffff07077812 */ /* 0x000fc800078ec0ff */
[----:B------:R-:W-:-:S13]  /*0ec0*/  ISETP.GE.U32.AND P1, PT, R7, 0x3, PT ;  /* 0x000000030700780c */ /* 0x000fda0003f26070 */
[----:B------:R-:W-:Y:S05]  /*0ed0*/  @!P1 BRA `(.L_x_10) ;  /* 0x000001b400109947 */ /* 0x000fea0003800000 */
[----:B------:R-:W-:Y:S01]  /*0ee0*/  LEA.HI R15, R6, R15, RZ, 0xb ;  /* 0x0000000f060f7211 */ /* 0x000fe200078f58ff */
[----:B------:R-:W-:Y:S03]  /*0ef0*/  BSSY.RECONVERGENT B1, `(.L_x_19) ;  /* 0x000000f000017945 */ /* 0x000fe60003800200 */
[----:B------:R-:W-:-:S13]  /*0f00*/  ISETP.GT.U32.AND P1, PT, R15, 0x17, PT ;  /* 0x000000170f00780c */ /* 0x000fda0003f24070 */
[----:B------:R-:W-:Y:S05]  /*0f10*/  @P1 BRA `(.L_x_20) ;  /* 0x0000000000301947 */ /* 0x000fea0003800000 */
[----:B------:R-:W-:Y:S01]  /*0f20*/  IMAD R7, R15, 0x24, R13 ;  /* 0x000000240f077824 */ /* 0x000fe200078e020d */
[----:B------:R-:W-:Y:S01]  /*0f30*/  BSSY.RECONVERGENT B2, `(.L_x_21) ;  /* 0x0000009000027945 */ /* 0x000fe20003800200 */
[----:B------:R-:W-:Y:S02]  /*0f40*/  IMAD.MOV.U32 R8, RZ, RZ, RZ ;  /* 0x000000ffff087224 */ /* 0x000fe400078e00ff */
[----:B------:R-:W-:Y:S01]  /*0f50*/  IMAD R17, R7, 0x4, R12 ;  /* 0x0000000407117824 */ /* 0x000fe200078e020c */
[----:B------:R-:W-:Y:S06]  /*0f60*/  @P0 BRA `(.L_x_22) ;  /* 0x0000000000140947 */ /* 0x000fec0003800000 */
[----:B------:R-:W1:Y:S01]  /*0f70*/  LDC.64 R8, c[0x0][0x380] ;  /* 0x0000e000ff087b82 */ /* 0x000e620000000a00 */
[----:B------:R-:W-:-:S04]  /*0f80*/  IMAD R14, R5, 0x18, R10 ;  /* 0x00000018050e7824 */ /* 0x000fc800078e020a */
[----:B------:R-:W-:-:S04]  /*0f90*/  IMAD.IADD R7, R14, 0x1, R15 ;  /* 0x000000010e077824 */ /* 0x000fc800078e020f */
[----:B-1----:R-:W-:-:S06]  /*0fa0*/  IMAD.WIDE.U32 R8, R7, 0x4, R8 ;  /* 0x0000000407087825 */ /* 0x002fcc00078e0008 */
[----:B------:R1:W5:Y:S02]  /*0fb0*/  LDG.E.CONSTANT R8, desc[UR8][R8.64+-0x1560] ;  /* 0xffeaa00808087981 */ /* 0x000364000c1e9900 */
.L_x_22:
[----:B------:R-:W-:Y:S05]  /*0fc0*/  BSYNC.RECONVERGENT B2 ;  /* 0x0000000000027941 */ /* 0x000fea0003800200 */
.L_x_21:
[----:B-----5:R2:W-:Y:S02]  /*0fd0*/  STS [R17], R8 ;  /* 0x0000000811007388 */ /* 0x0205e40000000800 */
.L_x_20:
[----:B------:R-:W-:Y:S05]  /*0fe0*/  BSYNC.RECONVERGENT B1 ;  /* 0x0000000000017941 */ /* 0x000fea0003800200 */
.L_x_19:
[----:B------:R-:W-:Y:S01]  /*0ff0*/  PRMT R7, R4, 0x9910, RZ ;  /* 0x0000991004077816 */ /* 0x000fe200000000ff */
[----:B------:R-:W-:Y:S03]  /*1000*/  BSSY.RECONVERGENT B1, `(.L_x_23) ;  /* 0x000000b000017945 */ /* 0x000fe60003800200 */
[----:B------:R-:W-:-:S13]  /*1010*/  ISETP.NE.AND P1, PT, R7, RZ, PT ;  /* 0x000000ff0700720c */ /* 0x000fda0003f25270 */
[----:B------:R-:W-:Y:S05]  /*1020*/  @!P1 BRA `(.L_x_24) ;  /* 0x0000000000149947 */ /* 0x000fea0003800000 */
[----:B------:R-:W-:Y:S01]  /*1030*/  IMAD.MOV.U32 R14, RZ, RZ, R11 ;  /* 0x000000ffff0e7224 */ /* 0x000fe200078e000b */
[----:B--2---:R-:W-:-:S07]  /*1040*/  MOV R8, 0x1060 ;  /* 0x0000106000087802 */ /* 0x004fce0000000f00 */
[----:B-1----:R-:W-:Y:S05]  /*1050*/  CALL.REL.NOINC `($__internal_0_$__cuda_sm20_div_u16) ;  /* 0x000001f000f87944 */ /* 0x002fea0003c00000 */
[----:B------:R-:W-:Y:S01]  /*1060*/  IADD3 R7, PT, PT, R7, 0x1, RZ ;  /* 0x0000000107077810 */ /* 0x000fe20007ffe0ff */
[----:B------:R-:W-:Y:S06]  /*1070*/  BRA `(.L_x_25) ;  /* 0x00000000000c7947 */ /* 0x000fec0003800000 */
.L_x_24:
[----:B------:R-:W-:Y:S01]  /*1080*/  IMAD.MOV.U32 R14, RZ, RZ, R11 ;  /* 0x000000ffff0e7224 */ /* 0x000fe200078e000b */
[----:B--2---:R-:W-:-:S07]  /*1090*/  MOV R8, 0x10b0 ;  /* 0x000010b000087802 */ /* 0x004fce0000000f00 */
[----:B-1----:R-:W-:Y:S05]  /*10a0*/  CALL.REL.NOINC `($__internal_0_$__cuda_sm20_div_u16) ;  /* 0x000001f000e47944 */ /* 0x002fea0003c00000 */
.L_x_25:
[----:B------:R-:W-:Y:S05]  /*10b0*/  BSYNC.RECONVERGENT B1 ;  /* 0x0000000000017941 */ /* 0x000fea0003800200 */
.L_x_23:
        /* <DEDUP_REMOVED lines=17> */
.L_x_29:
[----:B------:R-:W-:Y:S05]  /*11d0*/  BSYNC.RECONVERGENT B2 ;  /* 0x0000000000027941 */ /* 0x000fea0003800200 */
.L_x_28:
[----:B-----5:R2:W-:Y:S02]  /*11e0*/  STS [R17], R8 ;  /* 0x0000000811007388 */ /* 0x0205e40000000800 */
.L_x_27:
[----:B------:R-:W-:Y:S05]  /*11f0*/  BSYNC.RECONVERGENT B1 ;  /* 0x0000000000017941 */ /* 0x000fea0003800200 */
.L_x_26:
        /* <DEDUP_REMOVED lines=9> */
.L_x_31:
[----:B------:R-:W-:Y:S01]  /*1290*/  IMAD.MOV.U32 R14, RZ, RZ, R11 ;  /* 0x000000ffff0e7224 */ /* 0x000fe200078e000b */
[----:B--2---:R-:W-:-:S07]  /*12a0*/  MOV R8, 0x12c0 ;  /* 0x000012c000087802 */ /* 0x004fce0000000f00 */
[----:B-1----:R-:W-:Y:S05]  /*12b0*/  CALL.REL.NOINC `($__internal_0_$__cuda_sm20_div_u16) ;  /* 0x000001f000607944 */ /* 0x002fea0003c00000 */
.L_x_32:
[----:B------:R-:W-:Y:S05]  /*12c0*/  BSYNC.RECONVERGENT B1 ;  /* 0x0000000000017941 */ /* 0x000fea0003800200 */
.L_x_30:
        /* <DEDUP_REMOVED lines=17> */
.L_x_36:
[----:B------:R-:W-:Y:S05]  /*13e0*/  BSYNC.RECONVERGENT B2 ;  /* 0x0000000000027941 */ /* 0x000fea0003800200 */
.L_x_35:
[----:B-----5:R2:W-:Y:S02]  /*13f0*/  STS [R17], R8 ;  /* 0x0000000811007388 */ /* 0x0205e40000000800 */
.L_x_34:
[----:B------:R-:W-:Y:S05]  /*1400*/  BSYNC.RECONVERGENT B1 ;  /* 0x0000000000017941 */ /* 0x000fea0003800200 */
.L_x_33:
        /* <DEDUP_REMOVED lines=9> */
.L_x_38:
[----:B------:R-:W-:Y:S01]  /*14a0*/  IMAD.MOV.U32 R14, RZ, RZ, R11 ;  /* 0x000000ffff0e7224 */ /* 0x000fe200078e000b */
[----:B--2---:R-:W-:-:S07]  /*14b0*/  MOV R8, 0x14d0 ;  /* 0x000014d000087802 */ /* 0x004fce0000000f00 */
[----:B-1----:R-:W-:Y:S05]  /*14c0*/  CALL.REL.NOINC `($__internal_0_$__cuda_sm20_div_u16) ;  /* 0x000001ec00dc7944 */ /* 0x002fea0003c00000 */
.L_x_39:
[----:B------:R-:W-:Y:S05]  /*14d0*/  BSYNC.RECONVERGENT B1 ;  /* 0x0000000000017941 */ /* 0x000fea0003800200 */
.L_x_37:
        /* <DEDUP_REMOVED lines=17> */
.L_x_43:
[----:B------:R-:W-:Y:S05]  /*15f0*/  BSYNC.RECONVERGENT B2 ;  /* 0x0000000000027941 */ /* 0x000fea0003800200 */
.L_x_42:
[----:B-----5:R2:W-:Y:S02]  /*1600*/  STS [R17], R8 ;  /* 0x0000000811007388 */ /* 0x0205e40000000800 */
.L_x_41:
[----:B------:R-:W-:Y:S05]  /*1610*/  BSYNC.RECONVERGENT B1 ;  /* 0x0000000000017941 */ /* 0x000fea0003800200 */
.L_x_40:
        /* <DEDUP_REMOVED lines=9> */
.L_x_45:
[----:B------:R-:W-:Y:S01]  /*16b0*/  IMAD.MOV.U32 R14, RZ, RZ, R11 ;  /* 0x000000ffff0e7224 */ /* 0x000fe200078e000b */
[----:B--2---:R-:W-:-:S07]  /*16c0*/  MOV R8, 0x16e0 ;  /* 0x000016e000087802 */ /* 0x004fce0000000f00 */
[----:B-1----:R-:W-:Y:S05]  /*16d0*/  CALL.REL.NOINC `($__internal_0_$__cuda_sm20_div_u16) ;  /* 0x000001ec00587944 */ /* 0x002fea0003c00000 */
.L_x_46:
[----:B------:R-:W-:Y:S05]  /*16e0*/  BSYNC.RECONVERGENT B1 ;  /* 0x0000000000017941 */ /* 0x000fea0003800200 */
.L_x_44:
        /* <DEDUP_REMOVED lines=17> */
.L_x_50:
[----:B------:R-:W-:Y:S05]  /*1800*/  BSYNC.RECONVERGENT B2 ;  /* 0x0000000000027941 */ /* 0x000fea0003800200 */
.L_x_49:
[----:B-----5:R2:W-:Y:S02]  /*1810*/  STS [R17], R8 ;  /* 0x0000000811007388 */ /* 0x0205e40000000800 */
.L_x_48:
[----:B------:R-:W-:Y:S05]  /*1820*/  BSYNC.RECONVERGENT B1 ;  /* 0x0000000000017941 */ /* 0x000fea0003800200 */
.L_x_47:
        /* <DEDUP_REMOVED lines=9> */
.L_x_52:
[----:B------:R-:W-:Y:S01]  /*18c0*/  IMAD.MOV.U32 R14, RZ, RZ, R11 ;  /* 0x000000ffff0e7224 */ /* 0x000fe200078e000b */
[----:B--2---:R-:W-:-:S07]  /*18d0*/  MOV R8, 0x18f0 ;  /* 0x000018f000087802 */ /* 0x004fce0000000f00 */
[----:B-1----:R-:W-:Y:S05]  /*18e0*/  CALL.REL.NOINC `($__internal_0_$__cuda_sm20_div_u16) ;  /* 0x000001e800d47944 */ /* 0x002fea0003c00000 */
.L_x_53:
[----:B------:R-:W-:Y:S05]  /*18f0*/  BSYNC.RECONVERGENT B1 ;  /* 0x0000000000017941 */ /* 0x000fea0003800200 */
.L_x_51:
        /* <DEDUP_REMOVED lines=17> */
.L_x_57:
[----:B------:R-:W-:Y:S05]  /*1a10*/  BSYNC.RECONVERGENT B2 ;  /* 0x0000000000027941 */ /* 0x000fea0003800200 */
.L_x_56:
[----:B-----5:R2:W-:Y:S02]  /*1a20*/  STS [R17], R8 ;  /* 0x0000000811007388 */ /* 0x0205e40000000800 */
.L_x_55:
[----:B------:R-:W-:Y:S05]  /*1a30*/  BSYNC.RECONVERGENT B1 ;  /* 0x0000000000017941 */ /* 0x000fea0003800200 */
.L_x_54:
        /* <DEDUP_REMOVED lines=9> */
.L_x_59:
[----:B------:R-:W-:Y:S01]  /*1ad0*/  IMAD.MOV.U32 R14, RZ, RZ, R11 ;  /* 0x000000ffff0e7224 */ /* 0x000fe200078e000b */
[----:B--2---:R-:W-:-:S07]  /*1ae0*/  MOV R8, 0x1b00 ;  /* 0x00001b0000087802 */ /* 0x004fce0000000f00 */
[----:B-1----:R-:W-:Y:S05]  /*1af0*/  CALL.REL.NOINC `($__internal_0_$__cuda_sm20_div_u16) ;  /* 0x000001e800507944 */ /* 0x002fea0003c00000 */
.L_x_60:
[----:B------:R-:W-:Y:S05]  /*1b00*/  BSYNC.RECONVERGENT B1 ;  /* 0x0000000000017941 */ /* 0x000fea0003800200 */
.L_x_58:
        /* <DEDUP_REMOVED lines=17> */
.L_x_64:
[----:B------:R-:W-:Y:S05]  /*1c20*/  BSYNC.RECONVERGENT B2 ;  /* 0x0000000000027941 */ /* 0x000fea0003800200 */
.L_x_63:
[----:B-----5:R2:W-:Y:S02]  /*1c30*/  STS [R17], R8 ;  /* 0x0000000811007388 */ /* 0x0205e40000000800 */
.L_x_62:
[----:B------:R-:W-:Y:S05]  /*1c40*/  BSYNC.RECONVERGENT B1 ;  /* 0x0000000000017941 */ /* 0x000fea0003800200 */
.L_x_61:
        /* <DEDUP_REMOVED lines=9> */
.L_x_66:
[----:B------:R-:W-:Y:S01]  /*1ce0*/  IMAD.MOV.U32 R14, RZ, RZ, R11 ;  /* 0x000000ffff0e7224 */ /* 0x000fe200078e000b */
[----:B--2---:R-:W-:-:S07]  /*1cf0*/  MOV R8, 0x1d10 ;  /* 0x00001d1000087802 */ /* 0x004fce0000000f00 */
[----:B-1----:R-:W-:Y:S05]  /*1d00*/  CALL.REL.NOINC `($__internal_0_$__cuda_sm20_div_u16) ;  /* 0x000001e400cc7944 */ /* 0x002fea0003c00000 */
.L_x_67:
[----:B------:R-:W-:Y:S05]  /*1d10*/  BSYNC.RECONVERGENT B1 ;  /* 0x0000000000017941 */ /* 0x000fea0003800200 */
.L_x_65:
        /* <DEDUP_REMOVED lines=17> */
.L_x_71:
[----:B------:R-:W-:Y:S05]  /*1e30*/  BSYNC.RECONVERGENT B2 ;  /* 0x0000000000027941 */ /* 0x000fea0003800200 */
.L_x_70:
[----:B-----5:R2:W-:Y:S02]  /*1e40*/  STS [R17], R8 ;  /* 0x0000000811007388 */ /* 0x0205e40000000800 */
.L_x_69:
[----:B------:R-:W-:Y:S05]  /*1e50*/  BSYNC.RECONVERGENT B1 ;  /* 0x0000000000017941 */ /* 0x000fea0003800200 */
.L_x_68:
        /* <DEDUP_REMOVED lines=9> */
.L_x_73:
[----:B------:R-:W-:Y:S01]  /*1ef0*/  IMAD.MOV.U32 R14, RZ, RZ, R11 ;  /* 0x000000ffff0e7224 */ /* 0x000fe200078e000b */
[----:B--2---:R-:W-:-:S07]  /*1f00*/  MOV R8, 0x1f20 ;  /* 0x00001f2000087802 */ /* 0x004fce0000000f00 */
[----:B-1----:R-:W-:Y:S05]  /*1f10*/  CALL.REL.NOINC `($__internal_0_$__cuda_sm20_div_u16) ;  /* 0x000001e400487944 */ /* 0x002fea0003c00000 */
.L_x_74:
[----:B------:R-:W-:Y:S05]  /*1f20*/  BSYNC.RECONVERGENT B1 ;  /* 0x0000000000017941 */ /* 0x000fea0003800200 */
.L_x_72:
        /* <DEDUP_REMOVED lines=17> */
.L_x_78:
[----:B------:R-:W-:Y:S05]  /*2040*/  BSYNC.RECONVERGENT B2 ;  /* 0x0000000000027941 */ /* 0x000fea0003800200 */
.L_x_77:
[----:B-----5:R2:W-:Y:S02]  /*2050*/  STS [R17], R8 ;  /* 0x0000000811007388 */ /* 0x0205e40000000800 */
.L_x_76:
[----:B------:R-:W-:Y:S05]  /*2060*/  BSYNC.RECONVERGENT B1 ;  /* 0x0000000000017941 */ /* 0x000fea0003800200 */
.L_x_75:
        /* <DEDUP_REMOVED lines=9> */
.L_x_80:
[----:B------:R-:W-:Y:S01]  /*2100*/  IMAD.MOV.U32 R14, RZ, RZ, R11 ;  /* 0x000000ffff0e7224 */ /* 0x000fe200078e000b */
[----:B--2---:R-:W-:-:S07]  /*2110*/  MOV R8, 0x2130 ;  /* 0x0000213000087802 */ /* 0x004fce0000000f00 */
[----:B-1----:R-:W-:Y:S05]  /*2120*/  CALL.REL.NOINC `($__internal_0_$__cuda_sm20_div_u16) ;  /* 0x000001e000c47944 */ /* 0x002fea0003c00000 */
.L_x_81:
[----:B------:R-:W-:Y:S05]  /*2130*/  BSYNC.RECONVERGENT B1 ;  /* 0x0000000000017941 */ /* 0x000fea0003800200 */
.L_x_79:
        /* <DEDUP_REMOVED lines=17> */
.L_x_85:
[----:B------:R-:W-:Y:S05]  /*2250*/  BSYNC.RECONVERGENT B2 ;  /* 0x0000000000027941 */ /* 0x000fea0003800200 */
.L_x_84:
[----:B-----5:R2:W-:Y:S02]  /*2260*/  STS [R17], R8 ;  /* 0x0000000811007388 */ /* 0x0205e40000000800 */
.L_x_83:
[----:B------:R-:W-:Y:S05]  /*2270*/  BSYNC.RECONVERGENT B1 ;  /* 0x0000000000017941 */ /* 0x000fea0003800200 */
.L_x_82:
        /* <DEDUP_REMOVED lines=9> */
.L_x_87:
[----:B------:R-:W-:Y:S01]  /*2310*/  IMAD.MOV.U32 R14, RZ, RZ, R11 ;  /* 0x000000ffff0e7224 */ /* 0x000fe200078e000b */
[----:B--2---:R-:W-:-:S07]  /*2320*/  MOV R8, 0x2340 ;  /* 0x0000234000087802 */ /* 0x004fce0000000f00 */
[----:B-1----:R-:W-:Y:S05]  /*2330*/  CALL.REL.NOINC `($__internal_0_$__cuda_sm20_div_u16) ;  /* 0x000001e000407944 */ /* 0x002fea0003c00000 */
.L_x_88:
[----:B------:R-:W-:Y:S05]  /*2340*/  BSYNC.RECONVERGENT B1 ;  /* 0x0000000000017941 */ /* 0x000fea0003800200 */
.L_x_86:
        /* <DEDUP_REMOVED lines=17> */
.L_x_92:
[----:B------:R-:W-:Y:S05]  /*2460*/  BSYNC.RECONVERGENT B2 ;  /* 0x0000000000027941 */ /* 0x000fea0003800200 */
.L_x_91:
[----:B-----5:R2:W-:Y:S02]  /*2470*/  STS [R17], R8 ;  /* 0x0000000811007388 */ /* 0x0205e40000000800 */
.L_x_90:
[----:B------:R-:W-:Y:S05]  /*2480*/  BSYNC.RECONVERGENT B1 ;  /* 0x0000000000017941 */ /* 0x000fea0003800200 */
.L_x_89:
        /* <DEDUP_REMOVED lines=9> */
.L_x_94:
[----:B------:R-:W-:Y:S01]  /*2520*/  IMAD.MOV.U32 R14, RZ, RZ, R11 ;  /* 0x000000ffff0e7224 */ /* 0x000fe200078e000b */
[----:B--2---:R-:W-:-:S07]  /*2530*/  MOV R8, 0x2550 ;  /* 0x0000255000087802 */ /* 0x004fce0000000f00 */
[----:B-1----:R-:W-:Y:S05]  /*2540*/  CALL.REL.NOINC `($__internal_0_$__cuda_sm20_div_u16) ;  /* 0x000001dc00bc7944 */ /* 0x002fea0003c00000 */
.L_x_95:
[----:B------:R-:W-:Y:S05]  /*2550*/  BSYNC.RECONVERGENT B1 ;  /* 0x0000000000017941 */ /* 0x000fea0003800200 */
.L_x_93:
        /* <DEDUP_REMOVED lines=17> */
.L_x_99:
[----:B------:R-:W-:Y:S05]  /*2670*/  BSYNC.RECONVERGENT B2 ;  /* 0x0000000000027941 */ /* 0x000fea0003800200 */
.L_x_98:
[----:B-----5:R2:W-:Y:S02]  /*2680*/  STS [R17], R8 ;  /* 0x0000000811007388 */ /* 0x0205e40000000800 */
.L_x_97:
[----:B------:R-:W-:Y:S05]  /*2690*/  BSYNC.RECONVERGENT B1 ;  /* 0x0000000000017941 */ /* 0x000fea0003800200 */
.L_x_96:
        /* <DEDUP_REMOVED lines=9> */
.L_x_101:
[----:B------:R-:W-:Y:S01]  /*2730*/  IMAD.MOV.U32 R14, RZ, RZ, R11 ;  /* 0x000000ffff0e7224 */ /* 0x000fe200078e000b */
[----:B--2---:R-:W-:-:S07]  /*2740*/  MOV R8, 0x2760 ;  /* 0x0000276000087802 */ /* 0x004fce0000000f00 */
[----:B-1----:R-:W-:Y:S05]  /*2750*/  CALL.REL.NOINC `($__internal_0_$__cuda_sm20_div_u16) ;  /* 0x000001dc00387944 */ /* 0x002fea0003c00000 */
.L_x_102:
[----:B------:R-:W-:Y:S05]  /*2760*/  BSYNC.RECONVERGENT B1 ;  /* 0x0000000000017941 */ /* 0x000fea0003800200 */
.L_x_100:
        /* <DEDUP_REMOVED lines=17> */
.L_x_106:
[----:B------:R-:W-:Y:S05]  /*2880*/  BSYNC.RECONVERGENT B2 ;  /* 0x0000000000027941 */ /* 0x000fea0003800200 */
.L_x_105:
[----:B-----5:R2:W-:Y:S02]  /*2890*/  STS [R17], R8 ;  /* 0x0000000811007388 */ /* 0x0205e40000000800 */
.L_x_104:
[----:B------:R-:W-:Y:S05]  /*28a0*/  BSYNC.RECONVERGENT B1 ;  /* 0x0000000000017941 */ /* 0x000fea0003800200 */
.L_x_103:
        /* <DEDUP_REMOVED lines=9> */
.L_x_108:
[----:B------:R-:W-:Y:S01]  /*2940*/  IMAD.MOV.U32 R14, RZ, RZ, R11 ;  /* 0x000000ffff0e7224 */ /* 0x000fe200078e000b */
[----:B--2---:R-:W-:-:S07]  /*2950*/  MOV R8, 0x2970 ;  /* 0x0000297000087802 */ /* 0x004fce0000000f00 */
[----:B-1----:R-:W-:Y:S05]  /*2960*/  CALL.REL.NOINC `($__internal_0_$__cuda_sm20_div_u16) ;  /* 0x000001d800b47944 */ /* 0x002fea0003c00000 */
.L_x_109:
[----:B------:R-:W-:Y:S05]  /*2970*/  BSYNC.RECONVERGENT B1 ;  /* 0x0000000000017941 */ /* 0x000fea0003800200 */
.L_x_107:
        /* <DEDUP_REMOVED lines=17> */
.L_x_113:
[----:B------:R-:W-:Y:S05]  /*2a90*/  BSYNC.RECONVERGENT B2 ;  /* 0x0000000000027941 */ /* 0x000fea0003800200 */
.L_x_112:
[----:B-----5:R2:W-:Y:S02]  /*2aa0*/  STS [R17], R8 ;  /* 0x0000000811007388 */ /* 0x0205e40000000800 */
.L_x_111:
[----:B------:R-:W-:Y:S05]  /*2ab0*/  BSYNC.RECONVERGENT B1 ;  /* 0x0000000000017941 */ /* 0x000fea0003800200 */
.L_x_110:
        /* <DEDUP_REMOVED lines=9> */
.L_x_115:
[----:B------:R-:W-:Y:S01]  /*2b50*/  IMAD.MOV.U32 R14, RZ, RZ, R11 ;  /* 0x000000ffff0e7224 */ /* 0x000fe200078e000b */
[----:B--2---:R-:W-:-:S07]  /*2b60*/  MOV R8, 0x2b80 ;  /* 0x00002b8000087802 */ /* 0x004fce0000000f00 */
[----:B-1----:R-:W-:Y:S05]  /*2b70*/  CALL.REL.NOINC `($__internal_0_$__cuda_sm20_div_u16) ;  /* 0x000001d800307944 */ /* 0x002fea0003c00000 */
.L_x_116:
[----:B------:R-:W-:Y:S05]  /*2b80*/  BSYNC.RECONVERGENT B1 ;  /* 0x0000000000017941 */ /* 0x000fea0003800200 */
.L_x_114:
        /* <DEDUP_REMOVED lines=17> */
.L_x_120:
[----:B------:R-:W-:Y:S05]  /*2ca0*/  BSYNC.RECONVERGENT B2 ;  /* 0x0000000000027941 */ /* 0x000fea0003800200 */
.L_x_119:
[----:B-----5:R2:W-:Y:S02]  /*2cb0*/  STS [R17], R8 ;  /* 0x0000000811007388 */ /* 0x0205e40000000800 */
.L_x_118:
[----:B------:R-:W-:Y:S05]  /*2cc0*/  BSYNC.RECONVERGENT B1 ;  /* 0x0000000000017941 */ /* 0x000fea0003800200 */
.L_x_117:
        /* <DEDUP_REMOVED lines=9> */
.L_x_122:
[----:B------:R-:W-:Y:S01]  /*2d60*/  IMAD.MOV.U32 R14, RZ, RZ, R11 ;  /* 0x000000ffff0e7224 */ /* 0x000fe200078e000b */
[----:B--2---:R-:W-:-:S07]  /*2d70*/  MOV R8, 0x2d90 ;  /* 0x00002d9000087802 */ /* 0x004fce0000000f00 */
[----:B-1----:R-:W-:Y:S05]  /*2d80*/  CALL.REL.NOINC `($__internal_0_$__cuda_sm20_div_u16) ;  /* 0x000001d400ac7944 */ /* 0x002fea0003c00000 */
.L_x_123:
[----:B------:R-:W-:Y:S05]  /*2d90*/  BSYNC.RECONVERGENT B1 ;  /* 0x0000000000017941 */ /* 0x000fea0003800200 */
.L_x_121:
        /* <DEDUP_REMOVED lines=17> */
.L_x_127:
[----:B------:R-:W-:Y:S05]  /*2eb0*/  BSYNC.RECONVERGENT B2 ;  /* 0x0000000000027941 */ /* 0x000fea0003800200 */
.L_x_126:
[----:B-----5:R2:W-:Y:S02]  /*2ec0*/  STS [R17], R8 ;  /* 0x0000000811007388 */ /* 0x0205e40000000800 */
.L_x_125:
[----:B------:R-:W-:Y:S05]  /*2ed0*/  BSYNC.RECONVERGENT B1 ;  /* 0x0000000000017941 */ /* 0x000fea0003800200 */
.L_x_124:
        /* <DEDUP_REMOVED lines=9> */
.L_x_129:
[----:B------:R-:W-:Y:S01]  /*2f70*/  IMAD.MOV.U32 R14, RZ, RZ, R11 ;  /* 0x000000ffff0e7224 */ /* 0x000fe200078e000b */
[----:B--2---:R-:W-:-:S07]  /*2f80*/  MOV R8, 0x2fa0 ;  /* 0x00002fa000087802 */ /* 0x004fce0000000f00 */
[----:B-1----:R-:W-:Y:S05]  /*2f90*/  CALL.REL.NOINC `($__internal_0_$__cuda_sm20_div_u16) ;  /* 0x000001d400287944 */ /* 0x002fea0003c00000 */
.L_x_130:
[----:B------:R-:W-:Y:S05]  /*2fa0*/  BSYNC.RECONVERGENT B1 ;  /* 0x0000000000017941 */ /* 0x000fea0003800200 */
.L_x_128:
        /* <DEDUP_REMOVED lines=17> */
.L_x_134:
[----:B------:R-:W-:Y:S05]  /*30c0*/  BSYNC.RECONVERGENT B2 ;  /* 0x0000000000027941 */ /* 0x000fea0003800200 */
.L_x_133:
[----:B-----5:R2:W-:Y:S02]  /*30d0*/  STS [R17], R8 ;  /* 0x0000000811007388 */ /* 0x0205e40000000800 */
.L_x_132:
[----:B------:R-:W-:Y:S05]  /*30e0*/  BSYNC.RECONVERGENT B1 ;  /* 0x0000000000017941 */ /* 0x000fea0003800200 */
.L_x_131:
        /* <DEDUP_REMOVED lines=9> */
.L_x_136:
[----:B------:R-:W-:Y:S01]  /*3180*/  IMAD.MOV.U32 R14, RZ, RZ, R11 ;  /* 0x000000ffff0e7224 */ /* 0x000fe200078e000b */
[----:B--2---:R-:W-:-:S07]  /*3190*/  MOV R8, 0x31b0 ;  /* 0x000031b000087802 */ /* 0x004fce0000000f00 */
[----:B-1----:R-:W-:Y:S05]  /*31a0*/  CALL.REL.NOINC `($__internal_0_$__cuda_sm20_div_u16) ;  /* 0x000001d000a47944 */ /* 0x002fea0003c00000 */
.L_x_137:
[----:B------:R-:W-:Y:S05]  /*31b0*/  BSYNC.RECONVERGENT B1 ;  /* 0x0000000000017941 */ /* 0x000fea0003800200 */
.L_x_135:
        /* <DEDUP_REMOVED lines=17> */
.L_x_141:
[----:B------:R-:W-:Y:S05]  /*32d0*/  BSYNC.RECONVERGENT B2 ;  /* 0x0000000000027941 */ /* 0x000fea0003800200 */
.L_x_140:
[----:B-----5:R2:W-:Y:S02]  /*32e0*/  STS [R17], R8 ;  /* 0x0000000811007388 */ /* 0x0205e40000000800 */
.L_x_139:
[----:B------:R-:W-:Y:S05]  /*32f0*/  BSYNC.RECONVERGENT B1 ;  /* 0x0000000000017941 */ /* 0x000fea0003800200 */
.L_x_138:
        /* <DEDUP_REMOVED lines=9> */
.L_x_143:
[----:B------:R-:W-:Y:S01]  /*3390*/  IMAD.MOV.U32 R14, RZ, RZ, R11 ;  /* 0x000000ffff0e7224 */ /* 0x000fe200078e000b */
[----:B--2---:R-:W-:-:S07]  /*33a0*/  MOV R8, 0x33c0 ;  /* 0x000033c000087802 */ /* 0x004fce0000000f00 */
[----:B-1----:R-:W-:Y:S05]  /*33b0*/  CALL.REL.NOINC `($__internal_0_$__cuda_sm20_div_u16) ;  /* 0x000001d000207944 */ /* 0x002fea0003c00000 */
.L_x_144:
[----:B------:R-:W-:Y:S05]  /*33c0*/  BSYNC.RECONVERGENT B1 ;  /* 0x0000000000017941 */ /* 0x000fea0003800200 */
.L_x_142:
        /* <DEDUP_REMOVED lines=17> */
.L_x_148:
[----:B------:R-:W-:Y:S05]  /*34e0*/  BSYNC.RECONVERGENT B2 ;  /* 0x0000000000027941 */ /* 0x000fea0003800200 */
.L_x_147:
[----:B-----5:R2:W-:Y:S02]  /*34f0*/  STS [R17], R8 ;  /* 0x0000000811007388 */ /* 0x0205e40000000800 */
.L_x_146:
[----:B------:R-:W-:Y:S05]  /*3500*/  BSYNC.RECONVERGENT B1 ;  /* 0x0000000000017941 */ /* 0x000fea0003800200 */
.L_x_145:
        /* <DEDUP_REMOVED lines=9> */
.L_x_150:
[----:B------:R-:W-:Y:S01]  /*35a0*/  IMAD.MOV.U32 R14, RZ, RZ, R11 ;  /* 0x000000ffff0e7224 */ /* 0x000fe200078e000b */
[----:B--2---:R-:W-:-:S07]  /*35b0*/  MOV R8, 0x35d0 ;  /* 0x000035d000087802 */ /* 0x004fce0000000f00 */
[----:B-1----:R-:W-:Y:S05]  /*35c0*/  CALL.REL.NOINC `($__internal_0_$__cuda_sm20_div_u16) ;  /* 0x000001cc009c7944 */ /* 0x002fea0003c00000 */
.L_x_151:
[----:B------:R-:W-:Y:S05]  /*35d0*/  BSYNC.RECONVERGENT B1 ;  /* 0x0000000000017941 */ /* 0x000fea0003800200 */
.L_x_149:
        /* <DEDUP_REMOVED lines=17> */
.L_x_155:
[----:B------:R-:W-:Y:S05]  /*36f0*/  BSYNC.RECONVERGENT B2 ;  /* 0x0000000000027941 */ /* 0x000fea0003800200 */
.L_x_154:
[----:B-----5:R2:W-:Y:S02]  /*3700*/  STS [R17], R8 ;  /* 0x0000000811007388 */ /* 0x0205e40000000800 */
.L_x_153:
[----:B------:R-:W-:Y:S05]  /*3710*/  BSYNC.RECONVERGENT B1 ;  /* 0x0000000000017941 */ /* 0x000fea0003800200 */
.L_x_152:
        /* <DEDUP_REMOVED lines=9> */
.L_x_157:
[----:B------:R-:W-:Y:S01]  /*37b0*/  IMAD.MOV.U32 R14, RZ, RZ, R11 ;  /* 0x000000ffff0e7224 */ /* 0x000fe200078e000b */
[----:B--2---:R-:W-:-:S07]  /*37c0*/  MOV R8, 0x37e0 ;  /* 0x000037e000087802 */ /* 0x004fce0000000f00 */
[----:B-1----:R-:W-:Y:S05]  /*37d0*/  CALL.REL.NOINC `($__internal_0_$__cuda_sm20_div_u16) ;  /* 0x000001cc00187944 */ /* 0x002fea0003c00000 */
.L_x_158:
[----:B------:R-:W-:Y:S05]  /*37e0*/  BSYNC.RECONVERGENT B1 ;  /* 0x0000000000017941 */ /* 0x000fea0003800200 */
.L_x_156:
        /* <DEDUP_REMOVED lines=17> */
.L_x_162:
[----:B------:R-:W-:Y:S05]  /*3900*/  BSYNC.RECONVERGENT B2 ;  /* 0x0000000000027941 */ /* 0x000fea0003800200 */
.L_x_161:
[----:B-----5:R2:W-:Y:S02]  /*3910*/  STS [R17], R8 ;  /* 0x0000000811007388 */ /* 0x0205e40000000800 */
.L_x_160:
[----:B------:R-:W-:Y:S05]  /*3920*/  BSYNC.RECONVERGENT B1 ;  /* 0x0000000000017941 */ /* 0x000fea0003800200 */
.L_x_159:
        /* <DEDUP_REMOVED lines=9> */
.L_x_164:
[----:B------:R-:W-:Y:S01]  /*39c0*/  IMAD.MOV.U32 R14, RZ, RZ, R11 ;  /* 0x000000ffff0e7224 */ /* 0x000fe200078e000b */
[----:B--2---:R-:W-:-:S07]  /*39d0*/  MOV R8, 0x39f0 ;  /* 0x000039f000087802 */ /* 0x004fce0000000f00 */
[----:B-1----:R-:W-:Y:S05]  /*39e0*/  CALL.REL.NOINC `($__internal_0_$__cuda_sm20_div_u16) ;  /* 0x000001c800947944 */ /* 0x002fea0003c00000 */
.L_x_165:
[----:B------:R-:W-:Y:S05]  /*39f0*/  BSYNC.RECONVERGENT B1 ;  /* 0x0000000000017941 */ /* 0x000fea0003800200 */
.L_x_163:
        /* <DEDUP_REMOVED lines=17> */
.L_x_169:
[----:B------:R-:W-:Y:S05]  /*3b10*/  BSYNC.RECONVERGENT B2 ;  /* 0x0000000000027941 */ /* 0x000fea0003800200 */
.L_x_168:
[----:B-----5:R2:W-:Y:S02]  /*3b20*/  STS [R11], R8 ;  /* 0x000000080b007388 */ /* 0x0205e40000000800 */
.L_x_167:
[----:B------:R-:W-:Y:S05]  /*3b30*/  BSYNC.RECONVERGENT B1 ;  /* 0x0000000000017941 */ /* 0x000fea0003800200 */
.L_x_166:
[----:B------:R-:W-:Y:S02]  /*3b40*/  PRMT R4, R4, 0x9910, RZ ;  /* 0x0000991004047816 */ /* 0x000fe400000000ff */
[----:B------:R-:W-:-:S04]  /*3b50*/  ISETP.GT.U32.AND P1, PT, R2, 0x47, PT ;  /* 0x000000470200780c */ /* 0x000fc80003f24070 */
[----:B------:R-:W-:-:S13]  /*3b60*/  ISETP.EQ.OR P1, PT, R4, RZ, P1 ;  /* 0x000000ff0400720c */ /* 0x000fda0000f22670 */
[----:B------:R-:W-:Y:S05]  /*3b70*/  @P1 BRA `(.L_x_10) ;  /* 0x0000018400e81947 */ /* 0x000fea0003800000 */
[----:B------:R-:W-:-:S04]  /*3b80*/  LEA.HI R4, R6, R15, RZ, 0xb ;  /* 0x0000000f06047211 */ /* 0x000fc800078f58ff */
[----:B------:R-:W-:-:S13]  /*3b90*/  ISETP.GT.U32.AND P1, PT, R4, 0x17, PT ;  /* 0x000000170400780c */ /* 0x000fda0003f24070 */
[----:B------:R-:W-:Y:S05]  /*3ba0*/  @P1 BRA `(.L_x_10) ;  /* 0x0000018400dc1947 */ /* 0x000fea0003800000 */
[----:B------:R-:W-:Y:S01]  /*3bb0*/  IMAD R13, R4, 0x24, R13 ;  /* 0x00000024040d7824 */ /* 0x000fe200078e020d */
[----:B------:R-:W-:Y:S01]  /*3bc0*/  BSSY.RECONVERGENT B1, `(.L_x_170) ;  /* 0x0000009000017945 */ /* 0x000fe20003800200 */
[----:B------:R-:W-:Y:S02]  /*3bd0*/  MOV R6, RZ ;  /* 0x000000ff00067202 */ /* 0x000fe40000000f00 */
[----:B------:R-:W-:Y:S01]  /*3be0*/  IMAD R13, R13, 0x4, R12 ;  /* 0x000000040d0d7824 */ /* 0x000fe200078e020c */
[----:B------:R-:W-:Y:S06]  /*3bf0*/  @P0 BRA `(.L_x_171) ;  /* 0x0000000000140947 */ /* 0x000fec0003800000 */
[----:B------:R-:W3:Y:S01]  /*3c00*/  LDC.64 R6, c[0x0][0x380] ;  /* 0x0000e000ff067b82 */ /* 0x000ee20000000a00 */
[----:B------:R-:W-:-:S04]  /*3c10*/  IMAD R5, R5, 0x18, R10 ;  /* 0x0000001805057824 */ /* 0x000fc800078e020a */
[----:B------:R-:W-:-:S04]  /*3c20*/  IMAD.IADD R5, R5, 0x1, R4 ;  /* 0x0000000105057824 */ /* 0x000fc800078e0204 */
[----:B---3--:R-:W-:-:S05]  /*3c30*/  IMAD.WIDE.U32 R4, R5, 0x4, R6 ;  /* 0x0000000405047825 */ /* 0x008fca00078e0006 */
[----:B------:R3:W5:Y:S02]  /*3c40*/  LDG.E.CONSTANT R6, desc[UR8][R4.64+-0x1560] ;  /* 0xffeaa00804067981 */ /* 0x000764000c1e9900 */
.L_x_171:
[----:B------:R-:W-:Y:S05]  /*3c50*/  BSYNC.RECONVERGENT B1 ;  /* 0x0000000000017941 */ /* 0x000fea0003800200 */
.L_x_170:
[----:B-----5:R4:W-:Y:S01]  /*3c60*/  STS [R13], R6 ;  /* 0x000000060d007388 */ /* 0x0209e20000000800 */
[----:B------:R-:W-:Y:S05]  /*3c70*/  BRA `(.L_x_10) ;  /* 0x0000018400a87947 */ /* 0x000fea0003800000 */
.L_x_11:
[----:B------:R-:W-:-:S04]  /*3c80*/  UISETP.NE.AND UP1, UPT, UR11, 0xd, UPT ;  /* 0x0000000d0b00788c */ /* 0x000fc8000bf25270 */
[----:B------:R-:W-:-:S09]  /*3c90*/  UISETP.GT.U32.OR UP2, UPT, UR7, 0x1b, UP1 ;  /* 0x0000001b0700788c */ /* 0x000fd20008f44470 */
[----:B------:R-:W-:Y:S05]  /*3ca0*/  BRA.U UP2, `(.L_x_172) ;  /* 0x0000003102507547 */ /* 0x000fea000b800000 */
[----:B------:R-:W-:Y:S02]  /*3cb0*/  LOP3.LUT R11, R7, 0xff, RZ, 0xc0, !PT ;  /* 0x000000ff070b7812 */ /* 0x000fe400078ec0ff */
[----:B------:R-:W-:-:S03]  /*3cc0*/  MOV R12, 0x3cf0 ;  /* 0x00003cf0000c7802 */ /* 0x000fc60000000f00 */
[----:B------:R-:W-:-:S07]  /*3cd0*/  IMAD.MOV.U32 R20, RZ, RZ, R11 ;  /* 0x000000ffff147224 */ /* 0x000fce00078e000b */
[----:B------:R-:W-:Y:S05]  /*3ce0*/  CALL.REL.NOINC `($__internal_2_$__cuda_sm20_rem_u16) ;  /* 0x000001cc00247944 */ /* 0x000fea0003c00000 */
[----:B------:R-:W-:-:S04]  /*3cf0*/  LOP3.LUT R14, R14, 0xff, RZ, 0xc0, !PT ;  /* 0x000000ff0e0e7812 */ /* 0x000fc800078ec0ff */
[----:B------:R-:W-:-:S04]  /*3d00*/  ISETP.NE.AND P0, PT, R14, 0x5, PT ;  /* 0x000000050e00780c */ /* 0x000fc80003f05270 */
[----:B------:R-:W-:Y:S01]  /*3d10*/  ISETP.LT.U32.OR P0, PT, R10, 0x6, !P0 ;  /* 0x000000060a00780c */ /* 0x000fe20004701470 */
[----:B------:R-:W-:-:S04]  /*3d20*/  IMAD.U32 R10, RZ, RZ, UR5 ;  /* 0x00000005ff0a7e24 */ /* 0x000fc8000f8e00ff */
[----:B------:R-:W-:-:S04]  /*3d30*/  IMAD R10, R10, 0x4, R9 ;  /* 0x000000040a0a7824 */ /* 0x000fc800078e0209 */
[----:B------:R-:W-:-:S04]  /*3d40*/  IMAD R10, R10, 0x540, RZ ;  /* 0x000005400a0a7824 */ /* 0x000fc800078e02ff */
[----:B------:R-:W1:Y:S01]  /*3d50*/  @!P0 LDC.64 R12, c[0x0][0x380] ;  /* 0x0000e000ff0c8b82 */ /* 0x000e620000000a00 */
[----:B------:R-:W-:Y:S01]  /*3d60*/  @!P0 IMAD R15, R5, 0x18, R10 ;  /* 0x00000018050f8824 */ /* 0x000fe200078e020a */
[----:B------:R-:W-:-:S04]  /*3d70*/  @!P0 LOP3.LUT R8, R16, 0xffff, RZ, 0xc0, !PT ;  /* 0x0000ffff10088812 */ /* 0x000fc800078ec0ff */
[----:B------:R-:W-:-:S05]  /*3d80*/  @!P0 IADD3 R15, P1, PT, R8, R15, RZ ;  /* 0x0000000f080f8210 */ /* 0x000fca0007f3e0ff */
[----:B------:R-:W-:Y:S01]  /*3d90*/  @!P0 IMAD.X R14, RZ, RZ, RZ, P1 ;  /* 0x000000ffff0e8224 */ /* 0x000fe200008e06ff */
[----:B-1----:R-:W-:-:S04]  /*3da0*/  @!P0 LEA R16, P1, R15, R12, 0x2 ;  /* 0x0000000c0f108211 */ /* 0x002fc800078210ff */
[----:B------:R-:W-:Y:S01]  /*3db0*/  @!P0 LEA.HI.X R17, R15, R13, R14, 0x2, P1 ;  /* 0x0000000d0f118211 */ /* 0x000fe200008f140e */
[----:B------:R-:W-:-:S06]  /*3dc0*/  HFMA2 R14, -RZ, RZ, 0, 0 ;  /* 0x00000000ff0e7431 */ /* 0x000fcc00000001ff */
        /* <DEDUP_REMOVED lines=21> */
.L_x_176:
[----:B------:R-:W-:Y:S05]  /*3f20*/  BSYNC.RECONVERGENT B2 ;  /* 0x0000000000027941 */ /* 0x000fea0003800200 */
.L_x_175:
[----:B-----5:R3:W-:Y:S02]  /*3f30*/  STS [R17], R8 ;  /* 0x0000000811007388 */ /* 0x0207e40000000800 */
.L_x_174:
[----:B------:R-:W-:Y:S05]  /*3f40*/  BSYNC.RECONVERGENT B1 ;  /* 0x0000000000017941 */ /* 0x000fea0003800200 */
.L_x_173:
[----:B------:R-:W-:Y:S01]  /*3f50*/  PRMT R7, R4, 0x9910, RZ ;  /* 0x0000991004077816 */ /* 0x000fe200000000ff */
[----:B------:R-:W-:Y:S03]  /*3f60*/  BSSY.RECONVERGENT B1, `(.L_x_177) ;  /* 0x000000b000017945 */ /* 0x000fe60003800200 */
[----:B------:R-:W-:-:S13]  /*3f70*/  ISETP.NE.AND P1, PT, R7, RZ, PT ;  /* 0x000000ff0700720c */ /* 0x000fda0003f25270 */
[----:B------:R-:W-:Y:S05]  /*3f80*/  @!P1 BRA `(.L_x_178) ;  /* 0x0000000000149947 */ /* 0x000fea0003800000 */
[----:B-1----:R-:W-:Y:S01]  /*3f90*/  IMAD.MOV.U32 R14, RZ, RZ, R11 ;  /* 0x000000ffff0e7224 */ /* 0x002fe200078e000b */
[----:B---3--:R-:W-:-:S07]  /*3fa0*/  MOV R8, 0x3fc0 ;  /* 0x00003fc000087802 */ /* 0x008fce0000000f00 */
[----:B--2---:R-:W-:Y:S05]  /*3fb0*/  CALL.REL.NOINC `($__internal_0_$__cuda_sm20_div_u16) ;  /* 0x000001c400207944 */ /* 0x004fea0003c00000 */
[----:B------:R-:W-:Y:S01]  /*3fc0*/  VIADD R7, R7, 0x1 ;  /* 0x0000000107077836 */ /* 0x000fe20000000000 */
[----:B------:R-:W-:Y:S06]  /*3fd0*/  BRA `(.L_x_179) ;  /* 0x00000000000c7947 */ /* 0x000fec0003800000 */
.L_x_178:
[----:B-1----:R-:W-:Y:S02]  /*3fe0*/  MOV R14, R11 ;  /* 0x0000000b000e7202 */ /* 0x002fe40000000f00 */
[----:B---3--:R-:W-:-:S07]  /*3ff0*/  MOV R8, 0x4010 ;  /* 0x0000401000087802 */ /* 0x008fce0000000f00 */
[----:B--2---:R-:W-:Y:S05]  /*4000*/  CALL.REL.NOINC `($__internal_0_$__cuda_sm20_div_u16) ;  /* 0x000001c4000c7944 */ /* 0x004fea0003c00000 */
.L_x_179:
[----:B------:R-:W-:Y:S05]  /*4010*/  BSYNC.RECONVERGENT B1 ;  /* 0x0000000000017941 */ /* 0x000fea0003800200 */
.L_x_177:
        /* <DEDUP_REMOVED lines=17> */
.L_x_183:
[----:B------:R-:W-:Y:S05]  /*4130*/  BSYNC.RECONVERGENT B2 ;  /* 0x0000000000027941 */ /* 0x000fea0003800200 */
.L_x_182:
[----:B-----5:R2:W-:Y:S02]  /*4140*/  STS [R17], R8 ;  /* 0x0000000811007388 */ /* 0x0205e40000000800 */
.L_x_181:
[----:B------:R-:W-:Y:S05]  /*4150*/  BSYNC.RECONVERGENT B1 ;  /* 0x0000000000017941 */ /* 0x000fea0003800200 */
.L_x_180:
[----:B------:R-:W-:Y:S01]  /*4160*/  PRMT R7, R4, 0x9910, RZ ;  /* 0x0000991004077816 */ /* 0x000fe200000000ff */
[----:B------:R-:W-:Y:S03]  /*4170*/  BSSY.RECONVERGENT B1, `(.L_x_184) ;  /* 0x000000b000017945 */ /* 0x000fe60003800200 */
[----:B------:R-:W-:-:S13]  /*4180*/  ISETP.NE.AND P1, PT, R7, RZ, PT ;  /* 0x000000ff0700720c */ /* 0x000fda0003f25270 */
[----:B------:R-:W-:Y:S05]  /*4190*/  @!P1 BRA `(.L_x_185) ;  /* 0x0000000000149947 */ /* 0x000fea0003800000 */
[----:B------:R-:W-:Y:S01]  /*41a0*/  IMAD.MOV.U32 R14, RZ, RZ, R11 ;  /* 0x000000ffff0e7224 */ /* 0x000fe200078e000b */
[----:B--2---:R-:W-:-:S07]  /*41b0*/  MOV R8, 0x41d0 ;  /* 0x000041d000087802 */ /* 0x004fce0000000f00 */
[----:B-1----:R-:W-:Y:S05]  /*41c0*/  CALL.REL.NOINC `($__internal_0_$__cuda_sm20_div_u16) ;  /* 0x000001c0009c7944 */ /* 0x002fea0003c00000 */
[----:B------:R-:W-:Y:S01]  /*41d0*/  VIADD R7, R7, 0x1 ;  /* 0x0000000107077836 */ /* 0x000fe20000000000 */
[----:B------:R-:W-:Y:S06]  /*41e0*/  BRA `(.L_x_186) ;  /* 0x00000000000c7947 */ /* 0x000fec0003800000 */
.L_x_185:
[----:B------:R-:W-:Y:S02]  /*41f0*/  MOV R14, R11 ;  /* 0x0000000b000e7202 */ /* 0x000fe40000000f00 */
[----:B--2---:R-:W-:-:S07]  /*4200*/  MOV R8, 0x4220 ;  /* 0x0000422000087802 */ /* 0x004fce0000000f00 */
[----:B-1----:R-:W-:Y:S05]  /*4210*/  CALL.REL.NOINC `($__internal_0_$__cuda_sm20_div_u16) ;  /* 0x000001c000887944 */ /* 0x002fea0003c00000 */
.L_x_186:
[----:B------:R-:W-:Y:S05]  /*4220*/  BSYNC.RECONVERGENT B1 ;  /* 0x0000000000017941 */ /* 0x000fea0003800200 */
.L_x_184:
        /* <DEDUP_REMOVED lines=17> */
.L_x_190:
[----:B------:R-:W-:Y:S05]  /*4340*/  BSYNC.RECONVERGENT B2 ;  /* 0x0000000000027941 */ /* 0x000fea0003800200 */
.L_x_189:
[----:B-----5:R2:W-:Y:S02]  /*4350*/  STS [R17], R8 ;  /* 0x0000000811007388 */ /* 0x0205e40000000800 */
.L_x_188:
[----:B------:R-:W-:Y:S05]  /*4360*/  BSYNC.RECONVERGENT B1 ;  /* 0x0000000000017941 */ /* 0x000fea0003800200 */
.L_x_187:
        /* <DEDUP_REMOVED lines=9> */
.L_x_192:
[----:B------:R-:W-:Y:S02]  /*4400*/  MOV R14, R11 ;  /* 0x0000000b000e7202 */ /* 0x000fe40000000f00 */
[----:B--2---:R-:W-:-:S07]  /*4410*/  MOV R8, 0x4430 ;  /* 0x0000443000087802 */ /* 0x004fce0000000f00 */
[----:B-1----:R-:W-:Y:S05]  /*4420*/  CALL.REL.NOINC `($__internal_0_$__cuda_sm20_div_u16) ;  /* 0x000001c000047944 */ /* 0x002fea0003c00000 */
.L_x_193:
[----:B------:R-:W-:Y:S05]  /*4430*/  BSYNC.RECONVERGENT B1 ;  /* 0x0000000000017941 */ /* 0x000fea0003800200 */
.L_x_191:
        /* <DEDUP_REMOVED lines=17> */
.L_x_197:
[----:B------:R-:W-:Y:S05]  /*4550*/  BSYNC.RECONVERGENT B2 ;  /* 0x0000000000027941 */ /* 0x000fea0003800200 */
.L_x_196:
[----:B-----5:R2:W-:Y:S02]  /*4560*/  STS [R17], R8 ;  /* 0x0000000811007388 */ /* 0x0205e40000000800 */
.L_x_195:
[----:B------:R-:W-:Y:S05]  /*4570*/  BSYNC.RECONVERGENT B1 ;  /* 0x0000000000017941 */ /* 0x000fea0003800200 */
.L_x_194:
        /* <DEDUP_REMOVED lines=9> */
.L_x_199:
[----:B------:R-:W-:Y:S02]  /*4610*/  MOV R14, R11 ;  /* 0x0000000b000e7202 */ /* 0x000fe40000000f00 */
[----:B--2---:R-:W-:-:S07]  /*4620*/  MOV R8, 0x4640 ;  /* 0x0000464000087802 */ /* 0x004fce0000000f00 */
[----:B-1----:R-:W-:Y:S05]  /*4630*/  CALL.REL.NOINC `($__internal_0_$__cuda_sm20_div_u16) ;  /* 0x000001bc00807944 */ /* 0x002fea0003c00000 */
.L_x_200:
[----:B------:R-:W-:Y:S05]  /*4640*/  BSYNC.RECONVERGENT B1 ;  /* 0x0000000000017941 */ /* 0x000fea0003800200 */
.L_x_198:
        /* <DEDUP_REMOVED lines=17> */
.L_x_204:
[----:B------:R-:W-:Y:S05]  /*4760*/  BSYNC.RECONVERGENT B2 ;  /* 0x0000000000027941 */ /* 0x000fea0003800200 */
.L_x_203:
[----:B-----5:R2:W-:Y:S02]  /*4770*/  STS [R17], R8 ;  /* 0x0000000811007388 */ /* 0x0205e40000000800 */
.L_x_202:
[----:B------:R-:W-:Y:S05]  /*4780*/  BSYNC.RECONVERGENT B1 ;  /* 0x0000000000017941 */ /* 0x000fea0003800200 */
.L_x_201:
        /* <DEDUP_REMOVED lines=9> */
.L_x_206:
[----:B------:R-:W-:Y:S02]  /*4820*/  MOV R14, R11 ;  /* 0x0000000b000e7202 */ /* 0x000fe40000000f00 */
[----:B--2---:R-:W-:-:S07]  /*4830*/  MOV R8, 0x4850 ;  /* 0x0000485000087802 */ /* 0x004fce0000000f00 */
[----:B-1----:R-:W-:Y:S05]  /*4840*/  CALL.REL.NOINC `($__internal_0_$__cuda_sm20_div_u16) ;  /* 0x000001b800fc7944 */ /* 0x002fea0003c00000 */
.L_x_207:
[----:B------:R-:W-:Y:S05]  /*4850*/  BSYNC.RECONVERGENT B1 ;  /* 0x0000000000017941 */ /* 0x000fea0003800200 */
.L_x_205:
        /* <DEDUP_REMOVED lines=17> */
.L_x_211:
[----:B------:R-:W-:Y:S05]  /*4970*/  BSYNC.RECONVERGENT B2 ;  /* 0x0000000000027941 */ /* 0x000fea0003800200 */
.L_x_210:
[----:B-----5:R2:W-:Y:S02]  /*4980*/  STS [R17], R8 ;  /* 0x0000000811007388 */ /* 0x0205e40000000800 */
.L_x_209:
[----:B------:R-:W-:Y:S05]  /*4990*/  BSYNC.RECONVERGENT B1 ;  /* 0x0000000000017941 */ /* 0x000fea0003800200 */
.L_x_208:
        /* <DEDUP_REMOVED lines=9> */
.L_x_213:
[----:B------:R-:W-:Y:S02]  /*4a30*/  MOV R14, R11 ;  /* 0x0000000b000e7202 */ /* 0x000fe40000000f00 */
[----:B--2---:R-:W-:-:S07]  /*4a40*/  MOV R8, 0x4a60 ;  /* 0x00004a6000087802 */ /* 0x004fce0000000f00 */
[----:B-1----:R-:W-:Y:S05]  /*4a50*/  CALL.REL.NOINC `($__internal_0_$__cuda_sm20_div_u16) ;  /* 0x000001b800787944 */ /* 0x002fea0003c00000 */
.L_x_214:
[----:B------:R-:W-:Y:S05]  /*4a60*/  BSYNC.RECONVERGENT B1 ;  /* 0x0000000000017941 */ /* 0x000fea0003800200 */
.L_x_212:
        /* <DEDUP_REMOVED lines=17> */
.L_x_218:
[----:B------:R-:W-:Y:S05]  /*4b80*/  BSYNC.RECONVERGENT B2 ;  /* 0x0000000000027941 */ /* 0x000fea0003800200 */
.L_x_217:
[----:B-----5:R2:W-:Y:S02]  /*4b90*/  STS [R17], R8 ;  /* 0x0000000811007388 */ /* 0x0205e40000000800 */
.L_x_216:
[----:B------:R-:W-:Y:S05]  /*4ba0*/  BSYNC.RECONVERGENT B1 ;  /* 0x0000000000017941 */ /* 0x000fea0003800200 */
.L_x_215:
        /* <DEDUP_REMOVED lines=9> */
.L_x_220:
[----:B------:R-:W-:Y:S02]  /*4c40*/  MOV R14, R11 ;  /* 0x0000000b000e7202 */ /* 0x000fe40000000f00 */
[----:B--2---:R-:W-:-:S07]  /*4c50*/  MOV R8, 0x4c70 ;  /* 0x00004c7000087802 */ /* 0x004fce0000000f00 */
[----:B-1----:R-:W-:Y:S05]  /*4c60*/  CALL.REL.NOINC `($__internal_0_$__cuda_sm20_div_u16) ;  /* 0x000001b400f47944 */ /* 0x002fea0003c00000 */
.L_x_221:
[----:B------:R-:W-:Y:S05]  /*4c70*/  BSYNC.RECONVERGENT B1 ;  /* 0x0000000000017941 */ /* 0x000fea0003800200 */
.L_x_219:
        /* <DEDUP_REMOVED lines=17> */
.L_x_225:
[----:B------:R-:W-:Y:S05]  /*4d90*/  BSYNC.RECONVERGENT B2 ;  /* 0x0000000000027941 */ /* 0x000fea0003800200 */
.L_x_224:
[----:B-----5:R2:W-:Y:S02]  /*4da0*/  STS [R17], R8 ;  /* 0x0000000811007388 */ /* 0x0205e40000000800 */
.L_x_223:
[----:B------:R-:W-:Y:S05]  /*4db0*/  BSYNC.RECONVERGENT B1 ;  /* 0x0000000000017941 */ /* 0x000fea0003800200 */
.L_x_222:
        /* <DEDUP_REMOVED lines=9> */
.L_x_227:
[----:B------:R-:W-:Y:S02]  /*4e50*/  MOV R14, R11 ;  /* 0x0000000b000e7202 */ /* 0x000fe40000000f00 */
[----:B--2---:R-:W-:-:S07]  /*4e60*/  MOV R8, 0x4e80 ;  /* 0x00004e8000087802 */ /* 0x004fce0000000f00 */
[----:B-1----:R-:W-:Y:S05]  /*4e70*/  CALL.REL.NOINC `($__internal_0_$__cuda_sm20_div_u16) ;  /* 0x000001b400707944 */ /* 0x002fea0003c00000 */
.L_x_228:
[----:B------:R-:W-:Y:S05]  /*4e80*/  BSYNC.RECONVERGENT B1 ;  /* 0x0000000000017941 */ /* 0x000fea0003800200 */
.L_x_226:
        /* <DEDUP_REMOVED lines=17> */
.L_x_232:
[----:B------:R-:W-:Y:S05]  /*4fa0*/  BSYNC.RECONVERGENT B2 ;  /* 0x0000000000027941 */ /* 0x000fea0003800200 */
.L_x_231:
[----:B-----5:R2:W-:Y:S02]  /*4fb0*/  STS [R17], R8 ;  /* 0x0000000811007388 */ /* 0x0205e40000000800 */
.L_x_230:
[----:B------:R-:W-:Y:S05]  /*4fc0*/  BSYNC.RECONVERGENT B1 ;  /* 0x0000000000017941 */ /* 0x000fea0003800200 */
.L_x_229:
        /* <DEDUP_REMOVED lines=9> */
.L_x_234:
[----:B------:R-:W-:Y:S02]  /*5060*/  MOV R14, R11 ;  /* 0x0000000b000e7202 */ /* 0x000fe40000000f00 */
[----:B--2---:R-:W-:-:S07]  /*5070*/  MOV R8, 0x5090 ;  /* 0x0000509000087802 */ /* 0x004fce0000000f00 */
[----:B-1----:R-:W-:Y:S05]  /*5080*/  CALL.REL.NOINC `($__internal_0_$__cuda_sm20_div_u16) ;  /* 0x000001b000ec7944 */ /* 0x002fea0003c00000 */
.L_x_235:
[----:B------:R-:W-:Y:S05]  /*5090*/  BSYNC.RECONVERGENT B1 ;  /* 0x0000000000017941 */ /* 0x000fea0003800200 */
.L_x_233:
        /* <DEDUP_REMOVED lines=17> */
.L_x_239:
[----:B------:R-:W-:Y:S05]  /*51b0*/  BSYNC.RECONVERGENT B2 ;  /* 0x0000000000027941 */ /* 0x000fea0003800200 */
.L_x_238:
[----:B-----5:R2:W-:Y:S02]  /*51c0*/  STS [R17], R8 ;  /* 0x0000000811007388 */ /* 0x0205e40000000800 */
.L_x_237:
[----:B------:R-:W-:Y:S05]  /*51d0*/  BSYNC.RECONVERGENT B1 ;  /* 0x0000000000017941 */ /* 0x000fea0003800200 */
.L_x_236:
        /* <DEDUP_REMOVED lines=9> */
.L_x_241:
[----:B------:R-:W-:Y:S02]  /*5270*/  MOV R14, R11 ;  /* 0x0000000b000e7202 */ /* 0x000fe40000000f00 */
[----:B--2---:R-:W-:-:S07]  /*5280*/  MOV R8, 0x52a0 ;  /* 0x000052a000087802 */ /* 0x004fce0000000f00 */
[----:B-1----:R-:W-:Y:S05]  /*5290*/  CALL.REL.NOINC `($__internal_0_$__cuda_sm20_div_u16) ;  /* 0x000001b000687944 */ /* 0x002fea0003c00000 */
.L_x_242:
[----:B------:R-:W-:Y:S05]  /*52a0*/  BSYNC.RECONVERGENT B1 ;  /* 0x0000000000017941 */ /* 0x000fea0003800200 */
.L_x_240:
        /* <DEDUP_REMOVED lines=17> */
.L_x_246:
[----:B------:R-:W-:Y:S05]  /*53c0*/  BSYNC.RECONVERGENT B2 ;  /* 0x0000000000027941 */ /* 0x000fea0003800200 */
.L_x_245:
[----:B-----5:R2:W-:Y:S02]  /*53d0*/  STS [R17], R8 ;  /* 0x0000000811007388 */ /* 0x0205e40000000800 */
.L_x_244:
[----:B------:R-:W-:Y:S05]  /*53e0*/  BSYNC.RECONVERGENT B1 ;  /* 0x0000000000017941 */ /* 0x000fea0003800200 */
.L_x_243:
        /* <DEDUP_REMOVED lines=9> */
.L_x_248:
[----:B------:R-:W-:Y:S02]  /*5480*/  MOV R14, R11 ;  /* 0x0000000b000e7202 */ /* 0x000fe40000000f00 */
[----:B--2---:R-:W-:-:S07]  /*5490*/  MOV R8, 0x54b0 ;  /* 0x000054b000087802 */ /* 0x004fce0000000f00 */
[----:B-1----:R-:W-:Y:S05]  /*54a0*/  CALL.REL.NOINC `($__internal_0_$__cuda_sm20_div_u16) ;  /* 0x000001ac00e47944 */ /* 0x002fea0003c00000 */
.L_x_249:
[----:B------:R-:W-:Y:S05]  /*54b0*/  BSYNC.RECONVERGENT B1 ;  /* 0x0000000000017941 */ /* 0x000fea0003800200 */
.L_x_247:
        /* <DEDUP_REMOVED lines=17> */
.L_x_253:
[----:B------:R-:W-:Y:S05]  /*55d0*/  BSYNC.RECONVERGENT B2 ;  /* 0x0000000000027941 */ /* 0x000fea0003800200 */
.L_x_252:
[----:B-----5:R2:W-:Y:S02]  /*55e0*/  STS [R17], R8 ;  /* 0x0000000811007388 */ /* 0x0205e40000000800 */
.L_x_251:
[----:B------:R-:W-:Y:S05]  /*55f0*/  BSYNC.RECONVERGENT B1 ;  /* 0x0000000000017941 */ /* 0x000fea0003800200 */
.L_x_250:
        /* <DEDUP_REMOVED lines=9> */
.L_x_255:
[----:B------:R-:W-:Y:S02]  /*5690*/  MOV R14, R11 ;  /* 0x0000000b000e7202 */ /* 0x000fe40000000f00 */
[----:B--2---:R-:W-:-:S07]  /*56a0*/  MOV R8, 0x56c0 ;  /* 0x000056c000087802 */ /* 0x004fce0000000f00 */
[----:B-1----:R-:W-:Y:S05]  /*56b0*/  CALL.REL.NOINC `($__internal_0_$__cuda_sm20_div_u16) ;  /* 0x000001ac00607944 */ /* 0x002fea0003c00000 */
.L_x_256:
[----:B------:R-:W-:Y:S05]  /*56c0*/  BSYNC.RECONVERGENT B1 ;  /* 0x0000000000017941 */ /* 0x000fea0003800200 */
.L_x_254:
        /* <DEDUP_REMOVED lines=17> */
.L_x_260:
[----:B------:R-:W-:Y:S05]  /*57e0*/  BSYNC.RECONVERGENT B2 ;  /* 0x0000000000027941 */ /* 0x000fea0003800200 */
.L_x_259:
[----:B-----5:R2:W-:Y:S02]  /*57f0*/  STS [R17], R8 ;  /* 0x0000000811007388 */ /* 0x0205e40000000800 */
.L_x_258:
[----:B------:R-:W-:Y:S05]  /*5800*/  BSYNC.RECONVERGENT B1 ;  /* 0x0000000000017941 */ /* 0x000fea0003800200 */
.L_x_257:
        /* <DEDUP_REMOVED lines=9> */
.L_x_262:
[----:B------:R-:W-:Y:S02]  /*58a0*/  MOV R14, R11 ;  /* 0x0000000b000e7202 */ /* 0x000fe40000000f00 */
[----:B--2---:R-:W-:-:S07]  /*58b0*/  MOV R8, 0x58d0 ;  /* 0x000058d000087802 */ /* 0x004fce0000000f00 */
[----:B-1----:R-:W-:Y:S05]  /*58c0*/  CALL.REL.NOINC `($__internal_0_$__cuda_sm20_div_u16) ;  /* 0x000001a800dc7944 */ /* 0x002fea0003c00000 */
.L_x_263:
[----:B------:R-:W-:Y:S05]  /*58d0*/  BSYNC.RECONVERGENT B1 ;  /* 0x0000000000017941 */ /* 0x000fea0003800200 */
.L_x_261:
        /* <DEDUP_REMOVED lines=17> */
.L_x_267:
[----:B------:R-:W-:Y:S05]  /*59f0*/  BSYNC.RECONVERGENT B2 ;  /* 0x0000000000027941 */ /* 0x000fea0003800200 */
.L_x_266:
[----:B-----5:R2:W-:Y:S02]  /*5a00*/  STS [R17], R8 ;  /* 0x0000000811007388 */ /* 0x0205e40000000800 */
.L_x_265:
[----:B------:R-:W-:Y:S05]  /*5a10*/  BSYNC.RECONVERGENT B1 ;  /* 0x0000000000017941 */ /* 0x000fea0003800200 */
.L_x_264:
        /* <DEDUP_REMOVED lines=9> */
.L_x_269:
[----:B------:R-:W-:Y:S02]  /*5ab0*/  MOV R14, R11 ;  /* 0x0000000b000e7202 */ /* 0x000fe40000000f00 */
[----:B--2---:R-:W-:-:S07]  /*5ac0*/  MOV R8, 0x5ae0 ;  /* 0x00005ae000087802 */ /* 0x004fce0000000f00 */
[----:B-1----:R-:W-:Y:S05]  /*5ad0*/  CALL.REL.NOINC `($__internal_0_$__cuda_sm20_div_u16) ;  /* 0x000001a800587944 */ /* 0x002fea0003c00000 */
.L_x_270:
[----:B------:R-:W-:Y:S05]  /*5ae0*/  BSYNC.RECONVERGENT B1 ;  /* 0x0000000000017941 */ /* 0x000fea0003800200 */
.L_x_268:
        /* <DEDUP_REMOVED lines=17> */
.L_x_274:
[----:B------:R-:W-:Y:S05]  /*5c00*/  BSYNC.RECONVERGENT B2 ;  /* 0x0000000000027941 */ /* 0x000fea0003800200 */
.L_x_273:
[----:B-----5:R2:W-:Y:S02]  /*5c10*/  STS [R17], R8 ;  /* 0x0000000811007388 */ /* 0x0205e40000000800 */
.L_x_272:
[----:B------:R-:W-:Y:S05]  /*5c20*/  BSYNC.RECONVERGENT B1 ;  /* 0x0000000000017941 */ /* 0x000fea0003800200 */
.L_x_271:
        /* <DEDUP_REMOVED lines=9> */
.L_x_276:
[----:B------:R-:W-:Y:S02]  /*5cc0*/  MOV R14, R11 ;  /* 0x0000000b000e7202 */ /* 0x000fe40000000f00 */
[----:B--2---:R-:W-:-:S07]  /*5cd0*/  MOV R8, 0x5cf0 ;  /* 0x00005cf000087802 */ /* 0x004fce0000000f00 */
[----:B-1----:R-:W-:Y:S05]  /*5ce0*/  CALL.REL.NOINC `($__internal_0_$__cuda_sm20_div_u16) ;  /* 0x000001a400d47944 */ /* 0x002fea0003c00000 */
.L_x_277:
[----:B------:R-:W-:Y:S05]  /*5cf0*/  BSYNC.RECONVERGENT B1 ;  /* 0x0000000000017941 */ /* 0x000fea0003800200 */
.L_x_275:
        /* <DEDUP_REMOVED lines=17> */
.L_x_281:
[----:B------:R-:W-:Y:S05]  /*5e10*/  BSYNC.RECONVERGENT B2 ;  /* 0x0000000000027941 */ /* 0x000fea0003800200 */
.L_x_280:
[----:B-----5:R2:W-:Y:S02]  /*5e20*/  STS [R17], R8 ;  /* 0x0000000811007388 */ /* 0x0205e40000000800 */
.L_x_279:
[----:B------:R-:W-:Y:S05]  /*5e30*/  BSYNC.RECONVERGENT B1 ;  /* 0x0000000000017941 */ /* 0x000fea0003800200 */
.L_x_278:
        /* <DEDUP_REMOVED lines=9> */
.L_x_283:
[----:B------:R-:W-:Y:S02]  /*5ed0*/  MOV R14, R11 ;  /* 0x0000000b000e7202 */ /* 0x000fe40000000f00 */
[----:B--2---:R-:W-:-:S07]  /*5ee0*/  MOV R8, 0x5f00 ;  /* 0x00005f0000087802 */ /* 0x004fce0000000f00 */
[----:B-1----:R-:W-:Y:S05]  /*5ef0*/  CALL.REL.NOINC `($__internal_0_$__cuda_sm20_div_u16) ;  /* 0x000001a400507944 */ /* 0x002fea0003c00000 */
.L_x_284:
[----:B------:R-:W-:Y:S05]  /*5f00*/  BSYNC.RECONVERGENT B1 ;  /* 0x0000000000017941 */ /* 0x000fea0003800200 */
.L_x_282:
        /* <DEDUP_REMOVED lines=17> */
.L_x_288:
[----:B------:R-:W-:Y:S05]  /*6020*/  BSYNC.RECONVERGENT B2 ;  /* 0x0000000000027941 */ /* 0x000fea0003800200 */
.L_x_287:
[----:B-----5:R2:W-:Y:S02]  /*6030*/  STS [R17], R8 ;  /* 0x0000000811007388 */ /* 0x0205e40000000800 */
.L_x_286:
[----:B------:R-:W-:Y:S05]  /*6040*/  BSYNC.RECONVERGENT B1 ;  /* 0x0000000000017941 */ /* 0x000fea0003800200 */
.L_x_285:
        /* <DEDUP_REMOVED lines=9> */
.L_x_290:
[----:B------:R-:W-:Y:S02]  /*60e0*/  MOV R14, R11 ;  /* 0x0000000b000e7202 */ /* 0x000fe40000000f00 */
[----:B--2---:R-:W-:-:S07]  /*60f0*/  MOV R8, 0x6110 ;  /* 0x0000611000087802 */ /* 0x004fce0000000f00 */
[----:B-1----:R-:W-:Y:S05]  /*6100*/  CALL.REL.NOINC `($__internal_0_$__cuda_sm20_div_u16) ;  /* 0x000001a000cc7944 */ /* 0x002fea0003c00000 */
.L_x_291:
[----:B------:R-:W-:Y:S05]  /*6110*/  BSYNC.RECONVERGENT B1 ;  /* 0x0000000000017941 */ /* 0x000fea0003800200 */
.L_x_289:
        /* <DEDUP_REMOVED lines=17> */
.L_x_295:
[----:B------:R-:W-:Y:S05]  /*6230*/  BSYNC.RECONVERGENT B2 ;  /* 0x0000000000027941 */ /* 0x000fea0003800200 */
.L_x_294:
[----:B-----5:R2:W-:Y:S02]  /*6240*/  STS [R17], R8 ;  /* 0x0000000811007388 */ /* 0x0205e40000000800 */
.L_x_293:
[----:B------:R-:W-:Y:S05]  /*6250*/  BSYNC.RECONVERGENT B1 ;  /* 0x0000000000017941 */ /* 0x000fea0003800200 */
.L_x_292:
        /* <DEDUP_REMOVED lines=9> */
.L_x_297:
[----:B------:R-:W-:Y:S02]  /*62f0*/  MOV R14, R11 ;  /* 0x0000000b000e7202 */ /* 0x000fe40000000f00 */
[----:B--2---:R-:W-:-:S07]  /*6300*/  MOV R8, 0x6320 ;  /* 0x0000632000087802 */ /* 0x004fce0000000f00 */
[----:B-1----:R-:W-:Y:S05]  /*6310*/  CALL.REL.NOINC `($__internal_0_$__cuda_sm20_div_u16) ;  /* 0x000001a000487944 */ /* 0x002fea0003c00000 */
.L_x_298:
[----:B------:R-:W-:Y:S05]  /*6320*/  BSYNC.RECONVERGENT B1 ;  /* 0x0000000000017941 */ /* 0x000fea0003800200 */
.L_x_296:
        /* <DEDUP_REMOVED lines=17> */
.L_x_302:
[----:B------:R-:W-:Y:S05]  /*6440*/  BSYNC.RECONVERGENT B2 ;  /* 0x0000000000027941 */ /* 0x000fea0003800200 */
.L_x_301:
[----:B-----5:R2:W-:Y:S02]  /*6450*/  STS [R17], R8 ;  /* 0x0000000811007388 */ /* 0x0205e40000000800 */
.L_x_300:
[----:B------:R-:W-:Y:S05]  /*6460*/  BSYNC.RECONVERGENT B1 ;  /* 0x0000000000017941 */ /* 0x000fea0003800200 */
.L_x_299:
        /* <DEDUP_REMOVED lines=9> */
.L_x_304:
[----:B------:R-:W-:Y:S02]  /*6500*/  MOV R14, R11 ;  /* 0x0000000b000e7202 */ /* 0x000fe40000000f00 */
[----:B--2---:R-:W-:-:S07]  /*6510*/  MOV R8, 0x6530 ;  /* 0x0000653000087802 */ /* 0x004fce0000000f00 */
[----:B-1----:R-:W-:Y:S05]  /*6520*/  CALL.REL.NOINC `($__internal_0_$__cuda_sm20_div_u16) ;  /* 0x0000019c00c47944 */ /* 0x002fea0003c00000 */
.L_x_305:
[----:B------:R-:W-:Y:S05]  /*6530*/  BSYNC.RECONVERGENT B1 ;  /* 0x0000000000017941 */ /* 0x000fea0003800200 */
.L_x_303:
        /* <DEDUP_REMOVED lines=17> */
.L_x_309:
[----:B------:R-:W-:Y:S05]  /*6650*/  BSYNC.RECONVERGENT B2 ;  /* 0x0000000000027941 */ /* 0x000fea0003800200 */
.L_x_308:
[----:B-----5:R2:W-:Y:S02]  /*6660*/  STS [R17], R8 ;  /* 0x0000000811007388 */ /* 0x0205e40000000800 */
.L_x_307:
[----:B------:R-:W-:Y:S05]  /*6670*/  BSYNC.RECONVERGENT B1 ;  /* 0x0000000000017941 */ /* 0x000fea0003800200 */
.L_x_306:
        /* <DEDUP_REMOVED lines=9> */
.L_x_311:
[----:B------:R-:W-:Y:S02]  /*6710*/  MOV R14, R11 ;  /* 0x0000000b000e7202 */ /* 0x000fe40000000f00 */
[----:B--2---:R-:W-:-:S07]  /*6720*/  MOV R8, 0x6740 ;  /* 0x0000674000087802 */ /* 0x004fce0000000f00 */
[----:B-1----:R-:W-:Y:S05]  /*6730*/  CALL.REL.NOINC `($__internal_0_$__cuda_sm20_div_u16) ;  /* 0x0000019c00407944 */ /* 0x002fea0003c00000 */
.L_x_312:
[----:B------:R-:W-:Y:S05]  /*6740*/  BSYNC.RECONVERGENT B1 ;  /* 0x0000000000017941 */ /* 0x000fea0003800200 */
.L_x_310:
        /* <DEDUP_REMOVED lines=17> */
.L_x_316:
[----:B------:R-:W-:Y:S05]  /*6860*/  BSYNC.RECONVERGENT B2 ;  /* 0x0000000000027941 */ /* 0x000fea0003800200 */
.L_x_315:
[----:B-----5:R2:W-:Y:S02]  /*6870*/  STS [R17], R8 ;  /* 0x0000000811007388 */ /* 0x0205e40000000800 */
.L_x_314:
[----:B------:R-:W-:Y:S05]  /*6880*/  BSYNC.RECONVERGENT B1 ;  /* 0x0000000000017941 */ /* 0x000fea0003800200 */
.L_x_313:
        /* <DEDUP_REMOVED lines=9> */
.L_x_318:
[----:B------:R-:W-:Y:S02]  /*6920*/  MOV R14, R11 ;  /* 0x0000000b000e7202 */ /* 0x000fe40000000f00 */
[----:B--2---:R-:W-:-:S07]  /*6930*/  MOV R8, 0x6950 ;  /* 0x0000695000087802 */ /* 0x004fce0000000f00 */
[----:B-1----:R-:W-:Y:S05]  /*6940*/  CALL.REL.NOINC `($__internal_0_$__cuda_sm20_div_u16) ;  /* 0x0000019800bc7944 */ /* 0x002fea0003c00000 */
.L_x_319:
[----:B------:R-:W-:Y:S05]  /*6950*/  BSYNC.RECONVERGENT B1 ;  /* 0x0000000000017941 */ /* 0x000fea0003800200 */
.L_x_317:
        /* <DEDUP_REMOVED lines=17> */
.L_x_323:
[----:B------:R-:W-:Y:S05]  /*6a70*/  BSYNC.RECONVERGENT B2 ;  /* 0x0000000000027941 */ /* 0x000fea0003800200 */
.L_x_322:
[----:B-----5:R2:W-:Y:S02]  /*6a80*/  STS [R17], R8 ;  /* 0x0000000811007388 */ /* 0x0205e40000000800 */
.L_x_321:
[----:B------:R-:W-:Y:S05]  /*6a90*/  BSYNC.RECONVERGENT B1 ;  /* 0x0000000000017941 */ /* 0x000fea0003800200 */
.L_x_320:
        /* <DEDUP_REMOVED lines=9> */
.L_x_325:
[----:B------:R-:W-:Y:S02]  /*6b30*/  MOV R14, R11 ;  /* 0x0000000b000e7202 */ /* 0x000fe40000000f00 */
[----:B--2---:R-:W-:-:S07]  /*6b40*/  MOV R8, 0x6b60 ;  /* 0x00006b6000087802 */ /* 0x004fce0000000f00 */
[----:B-1----:R-:W-:Y:S05]  /*6b50*/  CALL.REL.NOINC `($__internal_0_$__cuda_sm20_div_u16) ;  /* 0x0000019800387944 */ /* 0x002fea0003c00000 */
.L_x_326:
[----:B------:R-:W-:Y:S05]  /*6b60*/  BSYNC.RECONVERGENT B1 ;  /* 0x0000000000017941 */ /* 0x000fea0003800200 */
.L_x_324:
        /* <DEDUP_REMOVED lines=17> */
.L_x_330:
[----:B------:R-:W-:Y:S05]  /*6c80*/  BSYNC.RECONVERGENT B2 ;  /* 0x0000000000027941 */ /* 0x000fea0003800200 */
.L_x_329:
[----:B-----5:R2:W-:Y:S02]  /*6c90*/  STS [R11], R8 ;  /* 0x000000080b007388 */ /* 0x0205e40000000800 */
.L_x_328:
[----:B------:R-:W-:Y:S05]  /*6ca0*/  BSYNC.RECONVERGENT B1 ;  /* 0x0000000000017941 */ /* 0x000fea0003800200 */
.L_x_327:
        /* <DEDUP_REMOVED lines=9> */
[----:B------:R-:W-:Y:S02]  /*6d40*/  IMAD.MOV.U32 R6, RZ, RZ, RZ ;  /* 0x000000ffff067224 */ /* 0x000fe400078e00ff */
[----:B------:R-:W-:Y:S01]  /*6d50*/  IMAD R13, R13, 0x4, R12 ;  /* 0x000000040d0d7824 */ /* 0x000fe200078e020c */
[----:B------:R-:W-:Y:S06]  /*6d60*/  @P0 BRA `(.L_x_332) ;  /* 0x0000000000140947 */ /* 0x000fec0003800000 */
[----:B------:R-:W3:Y:S01]  /*6d70*/  LDC.64 R6, c[0x0][0x380] ;  /* 0x0000e000ff067b82 */ /* 0x000ee20000000a00 */
[----:B------:R-:W-:-:S05]  /*6d80*/  IMAD R5, R5, 0x18, R10 ;  /* 0x0000001805057824 */ /* 0x000fca00078e020a */
[----:B------:R-:W-:-:S05]  /*6d90*/  IADD3 R5, PT, PT, R5, R4, RZ ;  /* 0x0000000405057210 */ /* 0x000fca0007ffe0ff */
[----:B---3--:R-:W-:-:S06]  /*6da0*/  IMAD.WIDE.U32 R6, R5, 0x4, R6 ;  /* 0x0000000405067825 */ /* 0x008fcc00078e0006 */
[----:B------:R3:W5:Y:S02]  /*6db0*/  LDG.E.CONSTANT R6, desc[UR8][R6.64+-0x1e0] ;  /* 0xfffe200806067981 */ /* 0x000764000c1e9900 */
.L_x_332:
[----:B------:R-:W-:Y:S05]  /*6dc0*/  BSYNC.RECONVERGENT B1 ;  /* 0x0000000000017941 */ /* 0x000fea0003800200 */
.L_x_331:
[----:B-----5:R4:W-:Y:S01]  /*6dd0*/  STS [R13], R6 ;  /* 0x000000060d007388 */ /* 0x0209e20000000800 */
[----:B------:R-:W-:Y:S05]  /*6de0*/  BRA `(.L_x_10) ;  /* 0x00000154004c7947 */ /* 0x000fea0003800000 */
.L_x_172:
[----:B------:R-:W-:-:S04]  /*6df0*/  UIADD3 UR4, UPT, UPT, UR7, -0x16c, URZ ;  /* 0xfffffe9407047890 */ /* 0x000fc8000fffe0ff */
[----:B------:R-:W-:-:S09]  /*6e00*/  UISETP.GT.U32.OR UP2, UPT, UR4, 0x1b, UP0 ;  /* 0x0000001b0400788c */ /* 0x000fd20008744470 */
[----:B------:R-:W-:Y:S05]  /*6e10*/  BRA.U UP2, `(.L_x_333) ;  /* 0x0000003102547547 */ /* 0x000fea000b800000 */
[----:B------:R-:W-:Y:S02]  /*6e20*/  LOP3.LUT R10, R7, 0xff, RZ, 0xc0, !PT ;  /* 0x000000ff070a7812 */ /* 0x000fe400078ec0ff */
[----:B------:R-:W-:-:S03]  /*6e30*/  MOV R12, 0x6e60 ;  /* 0x00006e60000c7802 */ /* 0x000fc60000000f00 */
[----:B------:R-:W-:-:S07]  /*6e40*/  IMAD.MOV.U32 R20, RZ, RZ, R10 ;  /* 0x000000ffff147224 */ /* 0x000fce00078e000a */
[----:B------:R-:W-:Y:S05]  /*6e50*/  CALL.REL.NOINC `($__internal_2_$__cuda_sm20_rem_u16) ;  /* 0x0000019800c87944 */ /* 0x000fea0003c00000 */
[----:B------:R-:W-:Y:S01]  /*6e60*/  VIADD R11, R11, 0xffffffe2 ;  /* 0xffffffe20b0b7836 */ /* 0x000fe20000000000 */
[----:B------:R-:W-:Y:S01]  /*6e70*/  LOP3.LUT P0, RZ, R14, 0xff, RZ, 0xc0, !PT ;  /* 0x000000ff0eff7812 */ /* 0x000fe2000780c0ff */
[----:B------:R-:W-:-:S03]  /*6e80*/  IMAD.U32 R14, RZ, RZ, UR5 ;  /* 0x00000005ff0e7e24 */ /* 0x000fc6000f8e00ff */
[----:B------:R-:W-:-:S04]  /*6e90*/  LOP3.LUT R11, R11, 0xff, RZ, 0xc0, !PT ;  /* 0x000000ff0b0b7812 */ /* 0x000fc800078ec0ff */
[----:B------:R-:W-:Y:S01]  /*6ea0*/  ISETP.LT.U32.OR P0, PT, R11, 0x6, !P0 ;  /* 0x000000060b00780c */ /* 0x000fe20004701470 */
[----:B------:R-:W-:-:S04]  /*6eb0*/  IMAD R11, R14, 0x4, R9 ;  /* 0x000000040e0b7824 */ /* 0x000fc800078e0209 */
[----:B------:R-:W-:-:S08]  /*6ec0*/  IMAD R11, R11, 0x540, RZ ;  /* 0x000005400b0b7824 */ /* 0x000fd000078e02ff */
        /* <DEDUP_REMOVED lines=29> */
.L_x_337:
[----:B------:R-:W-:Y:S05]  /*70a0*/  BSYNC.RECONVERGENT B2 ;  /* 0x0000000000027941 */ /* 0x000fea0003800200 */
.L_x_336:
[----:B-----5:R3:W-:Y:S02]  /*70b0*/  STS [R17], R8 ;  /* 0x0000000811007388 */ /* 0x0207e40000000800 */
.L_x_335:
[----:B------:R-:W-:Y:S05]  /*70c0*/  BSYNC.RECONVERGENT B1 ;  /* 0x0000000000017941 */ /* 0x000fea0003800200 */
.L_x_334:
        /* <DEDUP_REMOVED lines=9> */
.L_x_339:
[----:B-1----:R-:W-:Y:S02]  /*7160*/  MOV R14, R10 ;  /* 0x0000000a000e7202 */ /* 0x002fe40000000f00 */
[----:B---3--:R-:W-:-:S07]  /*7170*/  MOV R8, 0x7190 ;  /* 0x0000719000087802 */ /* 0x008fce0000000f00 */
[----:B--2---:R-:W-:Y:S05]  /*7180*/  CALL.REL.NOINC `($__internal_0_$__cuda_sm20_div_u16) ;  /* 0x0000019000ac7944 */ /* 0x004fea0003c00000 */
.L_x_340:
[----:B------:R-:W-:Y:S05]  /*7190*/  BSYNC.RECONVERGENT B1 ;  /* 0x0000000000017941 */ /* 0x000fea0003800200 */
.L_x_338:
        /* <DEDUP_REMOVED lines=17> */
.L_x_344:
[----:B------:R-:W-:Y:S05]  /*72b0*/  BSYNC.RECONVERGENT B2 ;  /* 0x0000000000027941 */ /* 0x000fea0003800200 */
.L_x_343:
[----:B-----5:R2:W-:Y:S02]  /*72c0*/  STS [R17], R8 ;  /* 0x0000000811007388 */ /* 0x0205e40000000800 */
.L_x_342:
[----:B------:R-:W-:Y:S05]  /*72d0*/  BSYNC.RECONVERGENT B1 ;  /* 0x0000000000017941 */ /* 0x000fea0003800200 */
.L_x_341:
        /* <DEDUP_REMOVED lines=9> */
.L_x_346:
[----:B------:R-:W-:Y:S02]  /*7370*/  MOV R14, R10 ;  /* 0x0000000a000e7202 */ /* 0x000fe40000000f00 */
[----:B--2---:R-:W-:-:S07]  /*7380*/  MOV R8, 0x73a0 ;  /* 0x000073a000087802 */ /* 0x004fce0000000f00 */
[----:B-1----:R-:W-:Y:S05]  /*7390*/  CALL.REL.NOINC `($__internal_0_$__cuda_sm20_div_u16) ;  /* 0x0000019000287944 */ /* 0x002fea0003c00000 */
.L_x_347:
[----:B------:R-:W-:Y:S05]  /*73a0*/  BSYNC.RECONVERGENT B1 ;  /* 0x0000000000017941 */ /* 0x000fea0003800200 */
.L_x_345:
        /* <DEDUP_REMOVED lines=17> */
.L_x_351:
[----:B------:R-:W-:Y:S05]  /*74c0*/  BSYNC.RECONVERGENT B2 ;  /* 0x0000000000027941 */ /* 0x000fea0003800200 */
.L_x_350:
[----:B-----5:R2:W-:Y:S02]  /*74d0*/  STS [R17], R8 ;  /* 0x0000000811007388 */ /* 0x0205e40000000800 */
.L_x_349:
[----:B------:R-:W-:Y:S05]  /*74e0*/  BSYNC.RECONVERGENT B1 ;  /* 0x0000000000017941 */ /* 0x000fea0003800200 */
.L_x_348:
        /* <DEDUP_REMOVED lines=9> */
.L_x_353:
[----:B------:R-:W-:Y:S02]  /*7580*/  MOV R14, R10 ;  /* 0x0000000a000e7202 */ /* 0x000fe40000000f00 */
[----:B--2---:R-:W-:-:S07]  /*7590*/  MOV R8, 0x75b0 ;  /* 0x000075b000087802 */ /* 0x004fce0000000f00 */
[----:B-1----:R-:W-:Y:S05]  /*75a0*/  CALL.REL.NOINC `($__internal_0_$__cuda_sm20_div_u16) ;  /* 0x0000018c00a47944 */ /* 0x002fea0003c00000 */
.L_x_354:
[----:B------:R-:W-:Y:S05]  /*75b0*/  BSYNC.RECONVERGENT B1 ;  /* 0x0000000000017941 */ /* 0x000fea0003800200 */
.L_x_352:
        /* <DEDUP_REMOVED lines=17> */
.L_x_358:
[----:B------:R-:W-:Y:S05]  /*76d0*/  BSYNC.RECONVERGENT B2 ;  /* 0x0000000000027941 */ /* 0x000fea0003800200 */
.L_x_357:
[----:B-----5:R2:W-:Y:S02]  /*76e0*/  STS [R17], R8 ;  /* 0x0000000811007388 */ /* 0x0205e40000000800 */
.L_x_356:
[----:B------:R-:W-:Y:S05]  /*76f0*/  BSYNC.RECONVERGENT B1 ;  /* 0x0000000000017941 */ /* 0x000fea0003800200 */
.L_x_355:
        /* <DEDUP_REMOVED lines=9> */
.L_x_360:
[----:B------:R-:W-:Y:S02]  /*7790*/  MOV R14, R10 ;  /* 0x0000000a000e7202 */ /* 0x000fe40000000f00 */
[----:B--2---:R-:W-:-:S07]  /*77a0*/  MOV R8, 0x77c0 ;  /* 0x000077c000087802 */ /* 0x004fce0000000f00 */
[----:B-1----:R-:W-:Y:S05]  /*77b0*/  CALL.REL.NOINC `($__internal_0_$__cuda_sm20_div_u16) ;  /* 0x0000018c00207944 */ /* 0x002fea0003c00000 */
.L_x_361:
[----:B------:R-:W-:Y:S05]  /*77c0*/  BSYNC.RECONVERGENT B1 ;  /* 0x0000000000017941 */ /* 0x000fea0003800200 */
.L_x_359:
        /* <DEDUP_REMOVED lines=17> */
.L_x_365:
[----:B------:R-:W-:Y:S05]  /*78e0*/  BSYNC.RECONVERGENT B2 ;  /* 0x0000000000027941 */ /* 0x000fea0003800200 */
.L_x_364:
[----:B-----5:R2:W-:Y:S02]  /*78f0*/  STS [R17], R8 ;  /* 0x0000000811007388 */ /* 0x0205e40000000800 */
.L_x_363:
[----:B------:R-:W-:Y:S05]  /*7900*/  BSYNC.RECONVERGENT B1 ;  /* 0x0000000000017941 */ /* 0x000fea0003800200 */
.L_x_362:
        /* <DEDUP_REMOVED lines=9> */
.L_x_367:
[----:B------:R-:W-:Y:S02]  /*79a0*/  MOV R14, R10 ;  /* 0x0000000a000e7202 */ /* 0x000fe40000000f00 */
[----:B--2---:R-:W-:-:S07]  /*79b0*/  MOV R8, 0x79d0 ;  /* 0x000079d000087802 */ /* 0x004fce0000000f00 */
[----:B-1----:R-:W-:Y:S05]  /*79c0*/  CALL.REL.NOINC `($__internal_0_$__cuda_sm20_div_u16) ;  /* 0x00000188009c7944 */ /* 0x002fea0003c00000 */
.L_x_368:
[----:B------:R-:W-:Y:S05]  /*79d0*/  BSYNC.RECONVERGENT B1 ;  /* 0x0000000000017941 */ /* 0x000fea0003800200 */
.L_x_366:
        /* <DEDUP_REMOVED lines=17> */
.L_x_372:
[----:B------:R-:W-:Y:S05]  /*7af0*/  BSYNC.RECONVERGENT B2 ;  /* 0x0000000000027941 */ /* 0x000fea0003800200 */
.L_x_371:
[----:B-----5:R2:W-:Y:S02]  /*7b00*/  STS [R17], R8 ;  /* 0x0000000811007388 */ /* 0x0205e40000000800 */
.L_x_370:
[----:B------:R-:W-:Y:S05]  /*7b10*/  BSYNC.RECONVERGENT B1 ;  /* 0x0000000000017941 */ /* 0x000fea0003800200 */
.L_x_369:
        /* <DEDUP_REMOVED lines=9> */
.L_x_374:
[----:B------:R-:W-:Y:S02]  /*7bb0*/  MOV R14, R10 ;  /* 0x0000000a000e7202 */ /* 0x000fe40000000f00 */
[----:B--2---:R-:W-:-:S07]  /*7bc0*/  MOV R8, 0x7be0 ;  /* 0x00007be000087802 */ /* 0x004fce0000000f00 */
[----:B-1----:R-:W-:Y:S05]  /*7bd0*/  CALL.REL.NOINC `($__internal_0_$__cuda_sm20_div_u16) ;  /* 0x0000018800187944 */ /* 0x002fea0003c00000 */
.L_x_375:
[----:B------:R-:W-:Y:S05]  /*7be0*/  BSYNC.RECONVERGENT B1 ;  /* 0x0000000000017941 */ /* 0x000fea0003800200 */
.L_x_373:
        /* <DEDUP_REMOVED lines=17> */
.L_x_379:
[----:B------:R-:W-:Y:S05]  /*7d00*/  BSYNC.RECONVERGENT B2 ;  /* 0x0000000000027941 */ /* 0x000fea0003800200 */
.L_x_378:
[----:B-----5:R2:W-:Y:S02]  /*7d10*/  STS [R17], R8 ;  /* 0x0000000811007388 */ /* 0x0205e40000000800 */
.L_x_377:
[----:B------:R-:W-:Y:S05]  /*7d20*/  BSYNC.RECONVERGENT B1 ;  /* 0x0000000000017941 */ /* 0x000fea0003800200 */
.L_x_376:
        /* <DEDUP_REMOVED lines=9> */
.L_x_381:
[----:B------:R-:W-:Y:S02]  /*7dc0*/  MOV R14, R10 ;  /* 0x0000000a000e7202 */ /* 0x000fe40000000f00 */
[----:B--2---:R-:W-:-:S07]  /*7dd0*/  MOV R8, 0x7df0 ;  /* 0x00007df000087802 */ /* 0x004fce0000000f00 */
[----:B-1----:R-:W-:Y:S05]  /*7de0*/  CALL.REL.NOINC `($__internal_0_$__cuda_sm20_div_u16) ;  /* 0x0000018400947944 */ /* 0x002fea0003c00000 */
.L_x_382:
[----:B------:R-:W-:Y:S05]  /*7df0*/  BSYNC.RECONVERGENT B1 ;  /* 0x0000000000017941 */ /* 0x000fea0003800200 */
.L_x_380:
        /* <DEDUP_REMOVED lines=17> */
.L_x_386:
[----:B------:R-:W-:Y:S05]  /*7f10*/  BSYNC.RECONVERGENT B2 ;  /* 0x0000000000027941 */ /* 0x000fea0003800200 */
.L_x_385:
[----:B-----5:R2:W-:Y:S02]  /*7f20*/  STS [R17], R8 ;  /* 0x0000000811007388 */ /* 0x0205e40000000800 */
.L_x_384:
[----:B------:R-:W-:Y:S05]  /*7f30*/  BSYNC.RECONVERGENT B1 ;  /* 0x0000000000017941 */ /* 0x000fea0003800200 */
.L_x_383:
        /* <DEDUP_REMOVED lines=9> */
.L_x_388:
[----:B------:R-:W-:Y:S02]  /*7fd0*/  MOV R14, R10 ;  /* 0x0000000a000e7202 */ /* 0x000fe40000000f00 */
[----:B--2---:R-:W-:-:S07]  /*7fe0*/  MOV R8, 0x8000 ;  /* 0x0000800000087802 */ /* 0x004fce0000000f00 */
[----:B-1----:R-:W-:Y:S05]  /*7ff0*/  CALL.REL.NOINC `($__internal_0_$__cuda_sm20_div_u16) ;  /* 0x0000018400107944 */ /* 0x002fea0003c00000 */
.L_x_389:
[----:B------:R-:W-:Y:S05]  /*8000*/  BSYNC.RECONVERGENT B1 ;  /* 0x0000000000017941 */ /* 0x000fea0003800200 */
.L_x_387:
        /* <DEDUP_REMOVED lines=17> */
.L_x_393:
[----:B------:R-:W-:Y:S05]  /*8120*/  BSYNC.RECONVERGENT B2 ;  /* 0x0000000000027941 */ /* 0x000fea0003800200 */
.L_x_392:
[----:B-----5:R2:W-:Y:S02]  /*8130*/  STS [R17], R8 ;  /* 0x0000000811007388 */ /* 0x0205e40000000800 */
.L_x_391:
[----:B------:R-:W-:Y:S05]  /*8140*/  BSYNC.RECONVERGENT B1 ;  /* 0x0000000000017941 */ /* 0x000fea0003800200 */
.L_x_390:
        /* <DEDUP_REMOVED lines=9> */
.L_x_395:
[----:B------:R-:W-:Y:S02]  /*81e0*/  MOV R14, R10 ;  /* 0x0000000a000e7202 */ /* 0x000fe40000000f00 */
[----:B--2---:R-:W-:-:S07]  /*81f0*/  MOV R8, 0x8210 ;  /* 0x0000821000087802 */ /* 0x004fce0000000f00 */
[----:B-1----:R-:W-:Y:S05]  /*8200*/  CALL.REL.NOINC `($__internal_0_$__cuda_sm20_div_u16) ;  /* 0x00000180008c7944 */ /* 0x002fea0003c00000 */
.L_x_396:
[----:B------:R-:W-:Y:S05]  /*8210*/  BSYNC.RECONVERGENT B1 ;  /* 0x0000000000017941 */ /* 0x000fea0003800200 */
.L_x_394:
        /* <DEDUP_REMOVED lines=17> */
.L_x_400:
[----:B------:R-:W-:Y:S05]  /*8330*/  BSYNC.RECONVERGENT B2 ;  /* 0x0000000000027941 */ /* 0x000fea0003800200 */
.L_x_399:
[----:B-----5:R2:W-:Y:S02]  /*8340*/  STS [R17], R8 ;  /* 0x0000000811007388 */ /* 0x0205e40000000800 */
.L_x_398:
[----:B------:R-:W-:Y:S05]  /*8350*/  BSYNC.RECONVERGENT B1 ;  /* 0x0000000000017941 */ /* 0x000fea0003800200 */
.L_x_397:
        /* <DEDUP_REMOVED lines=9> */
.L_x_402:
[----:B------:R-:W-:Y:S02]  /*83f0*/  MOV R14, R10 ;  /* 0x0000000a000e7202 */ /* 0x000fe40000000f00 */
[----:B--2---:R-:W-:-:S07]  /*8400*/  MOV R8, 0x8420 ;  /* 0x0000842000087802 */ /* 0x004fce0000000f00 */
[----:B-1----:R-:W-:Y:S05]  /*8410*/  CALL.REL.NOINC `($__internal_0_$__cuda_sm20_div_u16) ;  /* 0x0000018000087944 */ /* 0x002fea0003c00000 */
.L_x_403:
[----:B------:R-:W-:Y:S05]  /*8420*/  BSYNC.RECONVERGENT B1 ;  /* 0x0000000000017941 */ /* 0x000fea0003800200 */
.L_x_401:
        /* <DEDUP_REMOVED lines=17> */
.L_x_407:
[----:B------:R-:W-:Y:S05]  /*8540*/  BSYNC.RECONVERGENT B2 ;  /* 0x0000000000027941 */ /* 0x000fea0003800200 */
.L_x_406:
[----:B-----5:R2:W-:Y:S02]  /*8550*/  STS [R17], R8 ;  /* 0x0000000811007388 */ /* 0x0205e40000000800 */
.L_x_405:
[----:B------:R-:W-:Y:S05]  /*8560*/  BSYNC.RECONVERGENT B1 ;  /* 0x0000000000017941 */ /* 0x000fea0003800200 */
.L_x_404:
        /* <DEDUP_REMOVED lines=9> */
.L_x_409:
[----:B------:R-:W-:Y:S02]  /*8600*/  MOV R14, R10 ;  /* 0x0000000a000e7202 */ /* 0x000fe40000000f00 */
[----:B--2---:R-:W-:-:S07]  /*8610*/  MOV R8, 0x8630 ;  /* 0x0000863000087802 */ /* 0x004fce0000000f00 */
[----:B-1----:R-:W-:Y:S05]  /*8620*/  CALL.REL.NOINC `($__internal_0_$__cuda_sm20_div_u16) ;  /* 0x0000017c00847944 */ /* 0x002fea0003c00000 */
.L_x_410:
[----:B------:R-:W-:Y:S05]  /*8630*/  BSYNC.RECONVERGENT B1 ;  /* 0x0000000000017941 */ /* 0x000fea0003800200 */
.L_x_408:
        /* <DEDUP_REMOVED lines=17> */
.L_x_414:
[----:B------:R-:W-:Y:S05]  /*8750*/  BSYNC.RECONVERGENT B2 ;  /* 0x0000000000027941 */ /* 0x000fea0003800200 */
.L_x_413:
[----:B-----5:R2:W-:Y:S02]  /*8760*/  STS [R17], R8 ;  /* 0x0000000811007388 */ /* 0x0205e40000000800 */
.L_x_412:
[----:B------:R-:W-:Y:S05]  /*8770*/  BSYNC.RECONVERGENT B1 ;  /* 0x0000000000017941 */ /* 0x000fea0003800200 */
.L_x_411:
        /* <DEDUP_REMOVED lines=9> */
.L_x_416:
[----:B------:R-:W-:Y:S02]  /*8810*/  MOV R14, R10 ;  /* 0x0000000a000e7202 */ /* 0x000fe40000000f00 */
[----:B--2---:R-:W-:-:S07]  /*8820*/  MOV R8, 0x8840 ;  /* 0x0000884000087802 */ /* 0x004fce0000000f00 */
[----:B-1----:R-:W-:Y:S05]  /*8830*/  CALL.REL.NOINC `($__internal_0_$__cuda_sm20_div_u16) ;  /* 0x0000017c00007944 */ /* 0x002fea0003c00000 */
.L_x_417:
[----:B------:R-:W-:Y:S05]  /*8840*/  BSYNC.RECONVERGENT B1 ;  /* 0x0000000000017941 */ /* 0x000fea0003800200 */
.L_x_415:
        /* <DEDUP_REMOVED lines=17> */
.L_x_421:
[----:B------:R-:W-:Y:S05]  /*8960*/  BSYNC.RECONVERGENT B2 ;  /* 0x0000000000027941 */ /* 0x000fea0003800200 */
.L_x_420:
[----:B-----5:R2:W-:Y:S02]  /*8970*/  STS [R17], R8 ;  /* 0x0000000811007388 */ /* 0x0205e40000000800 */
.L_x_419:
[----:B------:R-:W-:Y:S05]  /*8980*/  BSYNC.RECONVERGENT B1 ;  /* 0x0000000000017941 */ /* 0x000fea0003800200 */
.L_x_418:
        /* <DEDUP_REMOVED lines=9> */
.L_x_423:
[----:B------:R-:W-:Y:S02]  /*8a20*/  MOV R14, R10 ;  /* 0x0000000a000e7202 */ /* 0x000fe40000000f00 */
[----:B--2---:R-:W-:-:S07]  /*8a30*/  MOV R8, 0x8a50 ;  /* 0x00008a5000087802 */ /* 0x004fce0000000f00 */
[----:B-1----:R-:W-:Y:S05]  /*8a40*/  CALL.REL.NOINC `($__internal_0_$__cuda_sm20_div_u16) ;  /* 0x00000178007c7944 */ /* 0x002fea0003c00000 */
.L_x_424:
[----:B------:R-:W-:Y:S05]  /*8a50*/  BSYNC.RECONVERGENT B1 ;  /* 0x0000000000017941 */ /* 0x000fea0003800200 */
.L_x_422:
        /* <DEDUP_REMOVED lines=17> */
.L_x_428:
[----:B------:R-:W-:Y:S05]  /*8b70*/  BSYNC.RECONVERGENT B2 ;  /* 0x0000000000027941 */ /* 0x000fea0003800200 */
.L_x_427:
[----:B-----5:R2:W-:Y:S02]  /*8b80*/  STS [R17], R8 ;  /* 0x0000000811007388 */ /* 0x0205e40000000800 */
.L_x_426:
[----:B------:R-:W-:Y:S05]  /*8b90*/  BSYNC.RECONVERGENT B1 ;  /* 0x0000000000017941 */ /* 0x000fea0003800200 */
.L_x_425:
        /* <DEDUP_REMOVED lines=9> */
.L_x_430:
[----:B------:R-:W-:Y:S02]  /*8c30*/  MOV R14, R10 ;  /* 0x0000000a000e7202 */ /* 0x000fe40000000f00 */
[----:B--2---:R-:W-:-:S07]  /*8c40*/  MOV R8, 0x8c60 ;  /* 0x00008c6000087802 */ /* 0x004fce0000000f00 */
[----:B-1----:R-:W-:Y:S05]  /*8c50*/  CALL.REL.NOINC `($__internal_0_$__cuda_sm20_div_u16) ;  /* 0x0000017400f87944 */ /* 0x002fea0003c00000 */
.L_x_431:
[----:B------:R-:W-:Y:S05]  /*8c60*/  BSYNC.RECONVERGENT B1 ;  /* 0x0000000000017941 */ /* 0x000fea0003800200 */
.L_x_429:
        /* <DEDUP_REMOVED lines=17> */
.L_x_435:
[----:B------:R-:W-:Y:S05]  /*8d80*/  BSYNC.RECONVERGENT B2 ;  /* 0x0000000000027941 */ /* 0x000fea0003800200 */
.L_x_434:
[----:B-----5:R2:W-:Y:S02]  /*8d90*/  STS [R17], R8 ;  /* 0x0000000811007388 */ /* 0x0205e40000000800 */
.L_x_433:
[----:B------:R-:W-:Y:S05]  /*8da0*/  BSYNC.RECONVERGENT B1 ;  /* 0x0000000000017941 */ /* 0x000fea0003800200 */
.L_x_432:
        /* <DEDUP_REMOVED lines=9> */
.L_x_437:
[----:B------:R-:W-:Y:S02]  /*8e40*/  MOV R14, R10 ;  /* 0x0000000a000e7202 */ /* 0x000fe40000000f00 */
[----:B--2---:R-:W-:-:S07]  /*8e50*/  MOV R8, 0x8e70 ;  /* 0x00008e7000087802 */ /* 0x004fce0000000f00 */
[----:B-1----:R-:W-:Y:S05]  /*8e60*/  CALL.REL.NOINC `($__internal_0_$__cuda_sm20_div_u16) ;  /* 0x0000017400747944 */ /* 0x002fea0003c00000 */
.L_x_438:
[----:B------:R-:W-:Y:S05]  /*8e70*/  BSYNC.RECONVERGENT B1 ;  /* 0x0000000000017941 */ /* 0x000fea0003800200 */
.L_x_436:
        /* <DEDUP_REMOVED lines=17> */
.L_x_442:
[----:B------:R-:W-:Y:S05]  /*8f90*/  BSYNC.RECONVERGENT B2 ;  /* 0x0000000000027941 */ /* 0x000fea0003800200 */
.L_x_441:
[----:B-----5:R2:W-:Y:S02]  /*8fa0*/  STS [R17], R8 ;  /* 0x0000000811007388 */ /* 0x0205e40000000800 */
.L_x_440:
[----:B------:R-:W-:Y:S05]  /*8fb0*/  BSYNC.RECONVERGENT B1 ;  /* 0x0000000000017941 */ /* 0x000fea0003800200 */
.L_x_439:
        /* <DEDUP_REMOVED lines=9> */
.L_x_444:
[----:B------:R-:W-:Y:S02]  /*9050*/  MOV R14, R10 ;  /* 0x0000000a000e7202 */ /* 0x000fe40000000f00 */
[----:B--2---:R-:W-:-:S07]  /*9060*/  MOV R8, 0x9080 ;  /* 0x0000908000087802 */ /* 0x004fce0000000f00 */
[----:B-1----:R-:W-:Y:S05]  /*9070*/  CALL.REL.NOINC `($__internal_0_$__cuda_sm20_div_u16) ;  /* 0x0000017000f07944 */ /* 0x002fea0003c00000 */
.L_x_445:
[----:B------:R-:W-:Y:S05]  /*9080*/  BSYNC.RECONVERGENT B1 ;  /* 0x0000000000017941 */ /* 0x000fea0003800200 */
.L_x_443:
        /* <DEDUP_REMOVED lines=17> */
.L_x_449:
[----:B------:R-:W-:Y:S05]  /*91a0*/  BSYNC.RECONVERGENT B2 ;  /* 0x0000000000027941 */ /* 0x000fea0003800200 */
.L_x_448:
[----:B-----5:R2:W-:Y:S02]  /*91b0*/  STS [R17], R8 ;  /* 0x0000000811007388 */ /* 0x0205e40000000800 */
.L_x_447:
[----:B------:R-:W-:Y:S05]  /*91c0*/  BSYNC.RECONVERGENT B1 ;  /* 0x0000000000017941 */ /* 0x000fea0003800200 */
.L_x_446:
        /* <DEDUP_REMOVED lines=9> */
.L_x_451:
[----:B------:R-:W-:Y:S02]  /*9260*/  MOV R14, R10 ;  /* 0x0000000a000e7202 */ /* 0x000fe40000000f00 */
[----:B--2---:R-:W-:-:S07]  /*9270*/  MOV R8, 0x9290 ;  /* 0x0000929000087802 */ /* 0x004fce0000000f00 */
[----:B-1----:R-:W-:Y:S05]  /*9280*/  CALL.REL.NOINC `($__internal_0_$__cuda_sm20_div_u16) ;  /* 0x00000170006c7944 */ /* 0x002fea0003c00000 */
.L_x_452:
[----:B------:R-:W-:Y:S05]  /*9290*/  BSYNC.RECONVERGENT B1 ;  /* 0x0000000000017941 */ /* 0x000fea0003800200 */
.L_x_450:
        /* <DEDUP_REMOVED lines=17> */
.L_x_456:
[----:B------:R-:W-:Y:S05]  /*93b0*/  BSYNC.RECONVERGENT B2 ;  /* 0x0000000000027941 */ /* 0x000fea0003800200 */
.L_x_455:
[----:B-----5:R2:W-:Y:S02]  /*93c0*/  STS [R17], R8 ;  /* 0x0000000811007388 */ /* 0x0205e40000000800 */
.L_x_454:
[----:B------:R-:W-:Y:S05]  /*93d0*/  BSYNC.RECONVERGENT B1 ;  /* 0x0000000000017941 */ /* 0x000fea0003800200 */
.L_x_453:
        /* <DEDUP_REMOVED lines=9> */
.L_x_458:
[----:B------:R-:W-:Y:S02]  /*9470*/  MOV R14, R10 ;  /* 0x0000000a000e7202 */ /* 0x000fe40000000f00 */
[----:B--2---:R-:W-:-:S07]  /*9480*/  MOV R8, 0x94a0 ;  /* 0x000094a000087802 */ /* 0x004fce0000000f00 */
[----:B-1----:R-:W-:Y:S05]  /*9490*/  CALL.REL.NOINC `($__internal_0_$__cuda_sm20_div_u16) ;  /* 0x0000016c00e87944 */ /* 0x002fea0003c00000 */
.L_x_459:
[----:B------:R-:W-:Y:S05]  /*94a0*/  BSYNC.RECONVERGENT B1 ;  /* 0x0000000000017941 */ /* 0x000fea0003800200 */
.L_x_457:
        /* <DEDUP_REMOVED lines=17> */
.L_x_463:
[----:B------:R-:W-:Y:S05]  /*95c0*/  BSYNC.RECONVERGENT B2 ;  /* 0x0000000000027941 */ /* 0x000fea0003800200 */
.L_x_462:
[----:B-----5:R2:W-:Y:S02]  /*95d0*/  STS [R17], R8 ;  /* 0x0000000811007388 */ /* 0x0205e40000000800 */
.L_x_461:
[----:B------:R-:W-:Y:S05]  /*95e0*/  BSYNC.RECONVERGENT B1 ;  /* 0x0000000000017941 */ /* 0x000fea0003800200 */
.L_x_460:
        /* <DEDUP_REMOVED lines=9> */
.L_x_465:
[----:B------:R-:W-:Y:S02]  /*9680*/  MOV R14, R10 ;  /* 0x0000000a000e7202 */ /* 0x000fe40000000f00 */
[----:B--2---:R-:W-:-:S07]  /*9690*/  MOV R8, 0x96b0 ;  /* 0x000096b000087802 */ /* 0x004fce0000000f00 */
[----:B-1----:R-:W-:Y:S05]  /*96a0*/  CALL.REL.NOINC `($__internal_0_$__cuda_sm20_div_u16) ;  /* 0x0000016c00647944 */ /* 0x002fea0003c00000 */
.L_x_466:
[----:B------:R-:W-:Y:S05]  /*96b0*/  BSYNC.RECONVERGENT B1 ;  /* 0x0000000000017941 */ /* 0x000fea0003800200 */
.L_x_464:
        /* <DEDUP_REMOVED lines=17> */
.L_x_470:
[----:B------:R-:W-:Y:S05]  /*97d0*/  BSYNC.RECONVERGENT B2 ;  /* 0x0000000000027941 */ /* 0x000fea0003800200 */
.L_x_469:
[----:B-----5:R2:W-:Y:S02]  /*97e0*/  STS [R17], R8 ;  /* 0x0000000811007388 */ /* 0x0205e40000000800 */
.L_x_468:
[----:B------:R-:W-:Y:S05]  /*97f0*/  BSYNC.RECONVERGENT B1 ;  /* 0x0000000000017941 */ /* 0x000fea0003800200 */
.L_x_467:
        /* <DEDUP_REMOVED lines=9> */
.L_x_472:
[----:B------:R-:W-:Y:S02]  /*9890*/  MOV R14, R10 ;  /* 0x0000000a000e7202 */ /* 0x000fe40000000f00 */
[----:B--2---:R-:W-:-:S07]  /*98a0*/  MOV R8, 0x98c0 ;  /* 0x000098c000087802 */ /* 0x004fce0000000f00 */
[----:B-1----:R-:W-:Y:S05]  /*98b0*/  CALL.REL.NOINC `($__internal_0_$__cuda_sm20_div_u16) ;  /* 0x0000016800e07944 */ /* 0x002fea0003c00000 */
.L_x_473:
[----:B------:R-:W-:Y:S05]  /*98c0*/  BSYNC.RECONVERGENT B1 ;  /* 0x0000000000017941 */ /* 0x000fea0003800200 */
.L_x_471:
        /* <DEDUP_REMOVED lines=17> */
.L_x_477:
[----:B------:R-:W-:Y:S05]  /*99e0*/  BSYNC.RECONVERGENT B2 ;  /* 0x0000000000027941 */ /* 0x000fea0003800200 */
.L_x_476:
[----:B-----5:R2:W-:Y:S02]  /*99f0*/  STS [R17], R8 ;  /* 0x0000000811007388 */ /* 0x0205e40000000800 */
.L_x_475:
[----:B------:R-:W-:Y:S05]  /*9a00*/  BSYNC.RECONVERGENT B1 ;  /* 0x0000000000017941 */ /* 0x000fea0003800200 */
.L_x_474:
        /* <DEDUP_REMOVED lines=9> */
.L_x_479:
[----:B------:R-:W-:Y:S02]  /*9aa0*/  MOV R14, R10 ;  /* 0x0000000a000e7202 */ /* 0x000fe40000000f00 */
[----:B--2---:R-:W-:-:S07]  /*9ab0*/  MOV R8, 0x9ad0 ;  /* 0x00009ad000087802 */ /* 0x004fce0000000f00 */
[----:B-1----:R-:W-:Y:S05]  /*9ac0*/  CALL.REL.NOINC `($__internal_0_$__cuda_sm20_div_u16) ;  /* 0x00000168005c7944 */ /* 0x002fea0003c00000 */
.L_x_480:
[----:B------:R-:W-:Y:S05]  /*9ad0*/  BSYNC.RECONVERGENT B1 ;  /* 0x0000000000017941 */ /* 0x000fea0003800200 */
.L_x_478:
        /* <DEDUP_REMOVED lines=17> */
.L_x_484:
[----:B------:R-:W-:Y:S05]  /*9bf0*/  BSYNC.RECONVERGENT B2 ;  /* 0x0000000000027941 */ /* 0x000fea0003800200 */
.L_x_483:
[----:B-----5:R2:W-:Y:S02]  /*9c00*/  STS [R17], R8 ;  /* 0x0000000811007388 */ /* 0x0205e40000000800 */
.L_x_482:
[----:B------:R-:W-:Y:S05]  /*9c10*/  BSYNC.RECONVERGENT B1 ;  /* 0x0000000000017941 */ /* 0x000fea0003800200 */
.L_x_481:
        /* <DEDUP_REMOVED lines=9> */
.L_x_486:
[----:B------:R-:W-:Y:S02]  /*9cb0*/  MOV R14, R10 ;  /* 0x0000000a000e7202 */ /* 0x000fe40000000f00 */
[----:B--2---:R-:W-:-:S07]  /*9cc0*/  MOV R8, 0x9ce0 ;  /* 0x00009ce000087802 */ /* 0x004fce0000000f00 */
[----:B-1----:R-:W-:Y:S05]  /*9cd0*/  CALL.REL.NOINC `($__internal_0_$__cuda_sm20_div_u16) ;  /* 0x0000016400d87944 */ /* 0x002fea0003c00000 */
.L_x_487:
[----:B------:R-:W-:Y:S05]  /*9ce0*/  BSYNC.RECONVERGENT B1 ;  /* 0x0000000000017941 */ /* 0x000fea0003800200 */
.L_x_485:
        /* <DEDUP_REMOVED lines=17> */
.L_x_491:
[----:B------:R-:W-:Y:S05]  /*9e00*/  BSYNC.RECONVERGENT B2 ;  /* 0x0000000000027941 */ /* 0x000fea0003800200 */
.L_x_490:
[----:B-----5:R2:W-:Y:S02]  /*9e10*/  STS [R17], R8 ;  /* 0x0000000811007388 */ /* 0x0205e40000000800 */
.L_x_489:
[----:B------:R-:W-:Y:S05]  /*9e20*/  BSYNC.RECONVERGENT B1 ;  /* 0x0000000000017941 */ /* 0x000fea0003800200 */
.L_x_488:
        /* <DEDUP_REMOVED lines=17> */
.L_x_493:
[----:B------:R-:W-:Y:S05]  /*9f40*/  BSYNC.RECONVERGENT B1 ;  /* 0x0000000000017941 */ /* 0x000fea0003800200 */
.L_x_492:
[----:B-----5:R4:W-:Y:S01]  /*9f50*/  STS [R13], R6 ;  /* 0x000000060d007388 */ /* 0x0209e20000000800 */
[----:B------:R-:W-:Y:S05]  /*9f60*/  BRA `(.L_x_10) ;  /* 0x0000012000ec7947 */ /* 0x000fea0003800000 */
.L_x_333:
[----:B------:R-:W-:-:S09]  /*9f70*/  UISETP.GT.U32.OR UP2, UPT, UR4, 0x1b, UP1 ;  /* 0x0000001b0400788c */ /* 0x000fd20008f44470 */
[----:B------:R-:W-:Y:S05]  /*9f80*/  BRA.U UP2, `(.L_x_494) ;  /* 0x0000003102587547 */ /* 0x000fea000b800000 */
[----:B------:R-:W-:Y:S02]  /*9f90*/  LOP3.LUT R10, R7, 0xff, RZ, 0xc0, !PT ;  /* 0x000000ff070a7812 */ /* 0x000fe400078ec0ff */
[----:B------:R-:W-:-:S03]  /*9fa0*/  MOV R12, 0x9fd0 ;  /* 0x00009fd0000c7802 */ /* 0x000fc60000000f00 */
[----:B------:R-:W-:-:S07]  /*9fb0*/  IMAD.MOV.U32 R20, RZ, RZ, R10 ;  /* 0x000000ffff147224 */ /* 0x000fce00078e000a */
[----:B------:R-:W-:Y:S05]  /*9fc0*/  CALL.REL.NOINC `($__internal_2_$__cuda_sm20_rem_u16) ;  /* 0x00000168006c7944 */ /* 0x000fea0003c00000 */
[----:B------:R-:W-:Y:S01]  /*9fd0*/  VIADD R11, R11, 0xffffffe2 ;  /* 0xffffffe20b0b7836 */ /* 0x000fe20000000000 */
[----:B------:R-:W-:-:S04]  /*9fe0*/  LOP3.LUT R14, R14, 0xff, RZ, 0xc0, !PT ;  /* 0x000000ff0e0e7812 */ /* 0x000fc800078ec0ff */
[----:B------:R-:W-:-:S04]  /*9ff0*/  LOP3.LUT R11, R11, 0xff, RZ, 0xc0, !PT ;  /* 0x000000ff0b0b7812 */ /* 0x000fc800078ec0ff */
[----:B------:R-:W-:-:S04]  /*a000*/  ISETP.GE.U32.AND P0, PT, R11, 0x6, PT ;  /* 0x000000060b00780c */ /* 0x000fc80003f06070 */
[----:B------:R-:W-:Y:S01]  /*a010*/  ISETP.EQ.OR P0, PT, R14, 0x5, !P0 ;  /* 0x000000050e00780c */ /* 0x000fe20004702670 */
        /* <DEDUP_REMOVED lines=32> */
.L_x_498:
[----:B------:R-:W-:Y:S05]  /*a220*/  BSYNC.RECONVERGENT B2 ;  /* 0x0000000000027941 */ /* 0x000fea0003800200 */
.L_x_497:
[----:B-----5:R3:W-:Y:S02]  /*a230*/  STS [R17], R8 ;  /* 0x0000000811007388 */ /* 0x0207e40000000800 */
.L_x_496:
[----:B------:R-:W-:Y:S05]  /*a240*/  BSYNC.RECONVERGENT B1 ;  /* 0x0000000000017941 */ /* 0x000fea0003800200 */
.L_x_495:
        /* <DEDUP_REMOVED lines=9> */
.L_x_500:
[----:B-1----:R-:W-:Y:S02]  /*a2e0*/  MOV R14, R10 ;  /* 0x0000000a000e7202 */ /* 0x002fe40000000f00 */
[----:B---3--:R-:W-:-:S07]  /*a2f0*/  MOV R8, 0xa310 ;  /* 0x0000a31000087802 */ /* 0x008fce0000000f00 */
[----:B--2---:R-:W-:Y:S05]  /*a300*/  CALL.REL.NOINC `($__internal_0_$__cuda_sm20_div_u16) ;  /* 0x00000160004c7944 */ /* 0x004fea0003c00000 */
.L_x_501:
[----:B------:R-:W-:Y:S05]  /*a310*/  BSYNC.RECONVERGENT B1 ;  /* 0x0000000000017941 */ /* 0x000fea0003800200 */
.L_x_499:
        /* <DEDUP_REMOVED lines=17> */
.L_x_505:
[----:B------:R-:W-:Y:S05]  /*a430*/  BSYNC.RECONVERGENT B2 ;  /* 0x0000000000027941 */ /* 0x000fea0003800200 */
.L_x_504:
[----:B-----5:R2:W-:Y:S02]  /*a440*/  STS [R17], R8 ;  /* 0x0000000811007388 */ /* 0x0205e40000000800 */
.L_x_503:
[----:B------:R-:W-:Y:S05]  /*a450*/  BSYNC.RECONVERGENT B1 ;  /* 0x0000000000017941 */ /* 0x000fea0003800200 */
.L_x_502:
        /* <DEDUP_REMOVED lines=9> */
.L_x_507:
[----:B------:R-:W-:Y:S01]  /*a4f0*/  IMAD.MOV.U32 R14, RZ, RZ, R10 ;  /* 0x000000ffff0e7224 */ /* 0x000fe200078e000a */
[----:B--2---:R-:W-:-:S07]  /*a500*/  MOV R8, 0xa520 ;  /* 0x0000a52000087802 */ /* 0x004fce0000000f00 */
[----:B-1----:R-:W-:Y:S05]  /*a510*/  CALL.REL.NOINC `($__internal_0_$__cuda_sm20_div_u16) ;  /* 0x0000015c00c87944 */ /* 0x002fea0003c00000 */
.L_x_508:
[----:B------:R-:W-:Y:S05]  /*a520*/  BSYNC.RECONVERGENT B1 ;  /* 0x0000000000017941 */ /* 0x000fea0003800200 */
.L_x_506:
        /* <DEDUP_REMOVED lines=17> */
.L_x_512:
[----:B------:R-:W-:Y:S05]  /*a640*/  BSYNC.RECONVERGENT B2 ;  /* 0x0000000000027941 */ /* 0x000fea0003800200 */
.L_x_511:
[----:B-----5:R2:W-:Y:S02]  /*a650*/  STS [R17], R8 ;  /* 0x0000000811007388 */ /* 0x0205e40000000800 */
.L_x_510:
[----:B------:R-:W-:Y:S05]  /*a660*/  BSYNC.RECONVERGENT B1 ;  /* 0x0000000000017941 */ /* 0x000fea0003800200 */
.L_x_509:
[----:B------:R-:W-:Y:S01]  /*a670*/  PRMT R7, R4, 0x9910, RZ ;  /* 0x0000991004077816 */ /* 0x000fe200000000ff */
[----:B------:R-:W-:Y:S03]  /*a680*/  BSSY.RECONVERGENT B1, `(.L_x_513) ;  /* 0x000000b000017945 */ /* 0x000fe60003800200 */
[----:B------:R-:W-:-:S13]  /*a690*/  ISETP.NE.AND P1, PT, R7, RZ, PT ;  /* 0x000000ff0700720c */ /* 0x000fda0003f25270 */
[----:B------:R-:W-:Y:S05]  /*a6a0*/  @!P1 BRA `(.L_x_514) ;  /* 0x0000000000149947 */ /* 0x000fea0003800000 */
[----:B------:R-:W-:Y:S02]  /*a6b0*/  MOV R14, R10 ;  /* 0x0000000a000e7202 */ /* 0x000fe40000000f00 */
[----:B--2---:R-:W-:-:S07]  /*a6c0*/  MOV R8, 0xa6e0 ;  /* 0x0000a6e000087802 */ /* 0x004fce0000000f00 */
[----:B-1----:R-:W-:Y:S05]  /*a6d0*/  CALL.REL.NOINC `($__internal_0_$__cuda_sm20_div_u16) ;  /* 0x0000015c00587944 */ /* 0x002fea0003c00000 */
[----:B------:R-:W-:Y:S01]  /*a6e0*/  VIADD R7, R7, 0x1 ;  /* 0x0000000107077836 */ /* 0x000fe20000000000 */
[----:B------:R-:W-:Y:S06]  /*a6f0*/  BRA `(.L_x_515) ;  /* 0x00000000000c7947 */ /* 0x000fec0003800000 */
.L_x_514:
[----:B------:R-:W-:Y:S01]  /*a700*/  IMAD.MOV.U32 R14, RZ, RZ, R10 ;  /* 0x000000ffff0e7224 */ /* 0x000fe200078e000a */
[----:B--2---:R-:W-:-:S07]  /*a710*/  MOV R8, 0xa730 ;  /* 0x0000a73000087802 */ /* 0x004fce0000000f00 */
[----:B-1----:R-:W-:Y:S05]  /*a720*/  CALL.REL.NOINC `($__internal_0_$__cuda_sm20_div_u16) ;  /* 0x0000015c00447944 */ /* 0x002fea0003c00000 */
.L_x_515:
[----:B------:R-:W-:Y:S05]  /*a730*/  BSYNC.RECONVERGENT B1 ;  /* 0x0000000000017941 */ /* 0x000fea0003800200 */
.L_x_513:
        /* <DEDUP_REMOVED lines=13> */
[----:B------:R-:W-:-:S05]  /*a810*/  IMAD R14, R5, 0x18, R11 ;  /* 0x00000018050e7824 */ /* 0x000fca00078e020b */
[----:B------:R-:W-:-:S05]  /*a820*/  IADD3 R7, PT, PT, R14, R15, RZ ;  /* 0x0000000f0e077210 */ /* 0x000fca0007ffe0ff */
[----:B-1----:R-:W-:-:S06]  /*a830*/  IMAD.WIDE.U32 R8, R7, 0x4, R8 ;  /* 0x0000000407087825 */ /* 0x002fcc00078e0008 */
[----:B------:R1:W5:Y:S02]  /*a840*/  LDG.E.CONSTANT R8, desc[UR8][R8.64+-0x1e0] ;  /* 0xfffe200808087981 */ /* 0x000364000c1e9900 */
.L_x_519:
[----:B------:R-:W-:Y:S05]  /*a850*/  BSYNC.RECONVERGENT B2 ;  /* 0x0000000000027941 */ /* 0x000fea0003800200 */
.L_x_518:
[----:B-----5:R2:W-:Y:S02]  /*a860*/  STS [R17], R8 ;  /* 0x0000000811007388 */ /* 0x0205e40000000800 */
.L_x_517:
[----:B------:R-:W-:Y:S05]  /*a870*/  BSYNC.RECONVERGENT B1 ;  /* 0x0000000000017941 */ /* 0x000fea0003800200 */
.L_x_516:
        /* <DEDUP_REMOVED lines=9> */
.L_x_521:
[----:B------:R-:W-:Y:S01]  /*a910*/  IMAD.MOV.U32 R14, RZ, RZ, R10 ;  /* 0x000000ffff0e7224 */ /* 0x000fe200078e000a */
[----:B--2---:R-:W-:-:S07]  /*a920*/  MOV R8, 0xa940 ;  /* 0x0000a94000087802 */ /* 0x004fce0000000f00 */
[----:B-1----:R-:W-:Y:S05]  /*a930*/  CALL.REL.NOINC `($__internal_0_$__cuda_sm20_div_u16) ;  /* 0x0000015800c07944 */ /* 0x002fea0003c00000 */
.L_x_522:
[----:B------:R-:W-:Y:S05]  /*a940*/  BSYNC.RECONVERGENT B1 ;  /* 0x0000000000017941 */ /* 0x000fea0003800200 */
.L_x_520:
        /* <DEDUP_REMOVED lines=9> */
[----:B------:R-:W-:Y:S02]  /*a9e0*/  HFMA2 R8, -RZ, RZ, 0, 0 ;  /* 0x00000000ff087431 */ /* 0x000fe400000001ff */
[----:B------:R-:W-:Y:S01]  /*a9f0*/  IMAD R17, R7, 0x4, R12 ;  /* 0x0000000407117824 */ /* 0x000fe200078e020c */
[----:B------:R-:W-:Y:S06]  /*aa00*/  @P0 BRA `(.L_x_526) ;  /* 0x0000000000140947 */ /* 0x000fec0003800000 */
[----:B------:R-:W1:Y:S01]  /*aa10*/  LDC.64 R8, c[0x0][0x380] ;  /* 0x0000e000ff087b82 */ /* 0x000e620000000a00 */
[----:B------:R-:W-:-:S04]  /*aa20*/  IMAD R14, R5, 0x18, R11 ;  /* 0x00000018050e7824 */ /* 0x000fc800078e020b */
[----:B------:R-:W-:-:S04]  /*aa30*/  IMAD.IADD R7, R14, 0x1, R15 ;  /* 0x000000010e077824 */ /* 0x000fc800078e020f */
[----:B-1----:R-:W-:-:S06]  /*aa40*/  IMAD.WIDE.U32 R8, R7, 0x4, R8 ;  /* 0x0000000407087825 */ /* 0x002fcc00078e0008 */
[----:B------:R1:W5:Y:S02]  /*aa50*/  LDG.E.CONSTANT R8, desc[UR8][R8.64+-0x1e0] ;  /* 0xfffe200808087981 */ /* 0x000364000c1e9900 */
.L_x_526:
[----:B------:R-:W-:Y:S05]  /*aa60*/  BSYNC.RECONVERGENT B2 ;  /* 0x0000000000027941 */ /* 0x000fea0003800200 */
.L_x_525:
[----:B-----5:R2:W-:Y:S02]  /*aa70*/  STS [R17], R8 ;  /* 0x0000000811007388 */ /* 0x0205e40000000800 */
.L_x_524:
[----:B------:R-:W-:Y:S05]  /*aa80*/  BSYNC.RECONVERGENT B1 ;  /* 0x0000000000017941 */ /* 0x000fea0003800200 */
.L_x_523:
        /* <DEDUP_REMOVED lines=9> */
.L_x_528:
[----:B------:R-:W-:Y:S01]  /*ab20*/  IMAD.MOV.U32 R14, RZ, RZ, R10 ;  /* 0x000000ffff0e7224 */ /* 0x000fe200078e000a */
[----:B--2---:R-:W-:-:S07]  /*ab30*/  MOV R8, 0xab50 ;  /* 0x0000ab5000087802 */ /* 0x004fce0000000f00 */
[----:B-1----:R-:W-:Y:S05]  /*ab40*/  CALL.REL.NOINC `($__internal_0_$__cuda_sm20_div_u16) ;  /* 0x00000158003c7944 */ /* 0x002fea0003c00000 */
.L_x_529:
[----:B------:R-:W-:Y:S05]  /*ab50*/  BSYNC.RECONVERGENT B1 ;  /* 0x0000000000017941 */ /* 0x000fea0003800200 */
.L_x_527:
        /* <DEDUP_REMOVED lines=9> */
[----:B------:R-:W-:-:S03]  /*abf0*/  IMAD.MOV.U32 R8, RZ, RZ, RZ ;  /* 0x000000ffff087224 */ /* 0x000fc600078e00ff */
[----:B------:R-:W-:Y:S01]  /*ac00*/  LEA R17, R7, R12, 0x2 ;  /* 0x0000000c07117211 */ /* 0x000fe200078e10ff */
[----:B------:R-:W-:Y:S06]  /*ac10*/  @P0 BRA `(.L_x_533) ;  /* 0x0000000000140947 */ /* 0x000fec0003800000 */
[----:B------:R-:W1:Y:S01]  /*ac20*/  LDC.64 R8, c[0x0][0x380] ;  /* 0x0000e000ff087b82 */ /* 0x000e620000000a00 */
[----:B------:R-:W-:-:S04]  /*ac30*/  IMAD R14, R5, 0x18, R11 ;  /* 0x00000018050e7824 */ /* 0x000fc800078e020b */
[----:B------:R-:W-:-:S04]  /*ac40*/  IMAD.IADD R7, R14, 0x1, R15 ;  /* 0x000000010e077824 */ /* 0x000fc800078e020f */
[----:B-1----:R-:W-:-:S06]  /*ac50*/  IMAD.WIDE.U32 R8, R7, 0x4, R8 ;  /* 0x0000000407087825 */ /* 0x002fcc00078e0008 */
[----:B------:R1:W5:Y:S02]  /*ac60*/  LDG.E.CONSTANT R8, desc[UR8][R8.64+-0x1e0] ;  /* 0xfffe200808087981 */ /* 0x000364000c1e9900 */
.L_x_533:
[----:B------:R-:W-:Y:S05]  /*ac70*/  BSYNC.RECONVERGENT B2 ;  /* 0x0000000000027941 */ /* 0x000fea0003800200 */
.L_x_532:
[----:B-----5:R2:W-:Y:S02]  /*ac80*/  STS [R17], R8 ;  /* 0x0000000811007388 */ /* 0x0205e40000000800 */
.L_x_531:
[----:B------:R-:W-:Y:S05]  /*ac90*/  BSYNC.RECONVERGENT B1 ;  /* 0x0000000000017941 */ /* 0x000fea0003800200 */
.L_x_530:
        /* <DEDUP_REMOVED lines=9> */
.L_x_535:
[----:B------:R-:W-:Y:S02]  /*ad30*/  MOV R14, R10 ;  /* 0x0000000a000e7202 */ /* 0x000fe40000000f00 */
[----:B--2---:R-:W-:-:S07]  /*ad40*/  MOV R8, 0xad60 ;  /* 0x0000ad6000087802 */ /* 0x004fce0000000f00 */
[----:B-1----:R-:W-:Y:S05]  /*ad50*/  CALL.REL.NOINC `($__internal_0_$__cuda_sm20_div_u16) ;  /* 0x0000015400b87944 */ /* 0x002fea0003c00000 */
.L_x_536:
[----:B------:R-:W-:Y:S05]  /*ad60*/  BSYNC.RECONVERGENT B1 ;  /* 0x0000000000017941 */ /* 0x000fea0003800200 */
.L_x_534:
        /* <DEDUP_REMOVED lines=17> */
.L_x_540:
[----:B------:R-:W-:Y:S05]  /*ae80*/  BSYNC.RECONVERGENT B2 ;  /* 0x0000000000027941 */ /* 0x000fea0003800200 */
.L_x_539:
[----:B-----5:R2:W-:Y:S02]  /*ae90*/  STS [R17], R8 ;  /* 0x0000000811007388 */ /* 0x0205e40000000800 */
.L_x_538:
[----:B------:R-:W-:Y:S05]  /*aea0*/  BSYNC.RECONVERGENT B1 ;  /* 0x0000000000017941 */ /* 0x000fea0003800200 */
.L_x_537:
        /* <DEDUP_REMOVED lines=9> */
.L_x_542:
[----:B------:R-:W-:Y:S01]  /*af40*/  IMAD.MOV.U32 R14, RZ, RZ, R10 ;  /* 0x000000ffff0e7224 */ /* 0x000fe200078e000a */
[----:B--2---:R-:W-:-:S07]  /*af50*/  MOV R8, 0xaf70 ;  /* 0x0000af7000087802 */ /* 0x004fce0000000f00 */
[----:B-1----:R-:W-:Y:S05]  /*af60*/  CALL.REL.NOINC `($__internal_0_$__cuda_sm20_div_u16) ;  /* 0x0000015400347944 */ /* 0x002fea0003c00000 */
.L_x_543:
[----:B------:R-:W-:Y:S05]  /*af70*/  BSYNC.RECONVERGENT B1 ;  /* 0x0000000000017941 */ /* 0x000fea0003800200 */
.L_x_541:
        /* <DEDUP_REMOVED lines=17> */
.L_x_547:
[----:B------:R-:W-:Y:S05]  /*b090*/  BSYNC.RECONVERGENT B2 ;  /* 0x0000000000027941 */ /* 0x000fea0003800200 */
.L_x_546:
[----:B-----5:R2:W-:Y:S02]  /*b0a0*/  STS [R17], R8 ;  /* 0x0000000811007388 */ /* 0x0205e40000000800 */
.L_x_545:
[----:B------:R-:W-:Y:S05]  /*b0b0*/  BSYNC.RECONVERGENT B1 ;  /* 0x0000000000017941 */ /* 0x000fea0003800200 */
.L_x_544:
        /* <DEDUP_REMOVED lines=9> */
.L_x_549:
[----:B------:R-:W-:Y:S01]  /*b150*/  IMAD.MOV.U32 R14, RZ, RZ, R10 ;  /* 0x000000ffff0e7224 */ /* 0x000fe200078e000a */
[----:B--2---:R-:W-:-:S07]  /*b160*/  MOV R8, 0xb180 ;  /* 0x0000b18000087802 */ /* 0x004fce0000000f00 */
[----:B-1----:R-:W-:Y:S05]  /*b170*/  CALL.REL.NOINC `($__internal_0_$__cuda_sm20_div_u16) ;  /* 0x0000015000b07944 */ /* 0x002fea0003c00000 */
.L_x_550:
[----:B------:R-:W-:Y:S05]  /*b180*/  BSYNC.RECONVERGENT B1 ;  /* 0x0000000000017941 */ /* 0x000fea0003800200 */
.L_x_548:
        /* <DEDUP_REMOVED lines=17> */
.L_x_554:
[----:B------:R-:W-:Y:S05]  /*b2a0*/  BSYNC.RECONVERGENT B2 ;  /* 0x0000000000027941 */ /* 0x000fea0003800200 */
.L_x_553:
[----:B-----5:R2:W-:Y:S02]  /*b2b0*/  STS [R17], R8 ;  /* 0x0000000811007388 */ /* 0x0205e40000000800 */
.L_x_552:
[----:B------:R-:W-:Y:S05]  /*b2c0*/  BSYNC.RECONVERGENT B1 ;  /* 0x0000000000017941 */ /* 0x000fea0003800200 */
.L_x_551:
        /* <DEDUP_REMOVED lines=9> */
.L_x_556:
[----:B------:R-:W-:Y:S01]  /*b360*/  IMAD.MOV.U32 R14, RZ, RZ, R10 ;  /* 0x000000ffff0e7224 */ /* 0x000fe200078e000a */
[----:B--2---:R-:W-:-:S07]  /*b370*/  MOV R8, 0xb390 ;  /* 0x0000b39000087802 */ /* 0x004fce0000000f00 */
[----:B-1----:R-:W-:Y:S05]  /*b380*/  CALL.REL.NOINC `($__internal_0_$__cuda_sm20_div_u16) ;  /* 0x00000150002c7944 */ /* 0x002fea0003c00000 */
.L_x_557:
[----:B------:R-:W-:Y:S05]  /*b390*/  BSYNC.RECONVERGENT B1 ;  /* 0x0000000000017941 */ /* 0x000fea0003800200 */
.L_x_555:
        /* <DEDUP_REMOVED lines=17> */
.L_x_561:
[----:B------:R-:W-:Y:S05]  /*b4b0*/  BSYNC.RECONVERGENT B2 ;  /* 0x0000000000027941 */ /* 0x000fea0003800200 */
.L_x_560:
[----:B-----5:R2:W-:Y:S02]  /*b4c0*/  STS [R17], R8 ;  /* 0x0000000811007388 */ /* 0x0205e40000000800 */
.L_x_559:
[----:B------:R-:W-:Y:S05]  /*b4d0*/  BSYNC.RECONVERGENT B1 ;  /* 0x0000000000017941 */ /* 0x000fea0003800200 */
.L_x_558:
        /* <DEDUP_REMOVED lines=9> */
.L_x_563:
[----:B------:R-:W-:Y:S01]  /*b570*/  IMAD.MOV.U32 R14, RZ, RZ, R10 ;  /* 0x000000ffff0e7224 */ /* 0x000fe200078e000a */
[----:B--2---:R-:W-:-:S07]  /*b580*/  MOV R8, 0xb5a0 ;  /* 0x0000b5a000087802 */ /* 0x004fce0000000f00 */
[----:B-1----:R-:W-:Y:S05]  /*b590*/  CALL.REL.NOINC `($__internal_0_$__cuda_sm20_div_u16) ;  /* 0x0000014c00a87944 */ /* 0x002fea0003c00000 */
.L_x_564:
[----:B------:R-:W-:Y:S05]  /*b5a0*/  BSYNC.RECONVERGENT B1 ;  /* 0x0000000000017941 */ /* 0x000fea0003800200 */
.L_x_562:
        /* <DEDUP_REMOVED lines=17> */
.L_x_568:
[----:B------:R-:W-:Y:S05]  /*b6c0*/  BSYNC.RECONVERGENT B2 ;  /* 0x0000000000027941 */ /* 0x000fea0003800200 */
.L_x_567:
[----:B-----5:R2:W-:Y:S02]  /*b6d0*/  STS [R17], R8 ;  /* 0x0000000811007388 */ /* 0x0205e40000000800 */
.L_x_566:
[----:B------:R-:W-:Y:S05]  /*b6e0*/  BSYNC.RECONVERGENT B1 ;  /* 0x0000000000017941 */ /* 0x000fea0003800200 */
.L_x_565:
        /* <DEDUP_REMOVED lines=9> */
.L_x_570:
[----:B------:R-:W-:Y:S02]  /*b780*/  MOV R14, R10 ;  /* 0x0000000a000e7202 */ /* 0x000fe40000000f00 */
[----:B--2---:R-:W-:-:S07]  /*b790*/  MOV R8, 0xb7b0 ;  /* 0x0000b7b000087802 */ /* 0x004fce0000000f00 */
[----:B-1----:R-:W-:Y:S05]  /*b7a0*/  CALL.REL.NOINC `($__internal_0_$__cuda_sm20_div_u16) ;  /* 0x0000014c00247944 */ /* 0x002fea0003c00000 */
.L_x_571:
[----:B------:R-:W-:Y:S05]  /*b7b0*/  BSYNC.RECONVERGENT B1 ;  /* 0x0000000000017941 */ /* 0x000fea0003800200 */
.L_x_569:
        /* <DEDUP_REMOVED lines=17> */
.L_x_575:
[----:B------:R-:W-:Y:S05]  /*b8d0*/  BSYNC.RECONVERGENT B2 ;  /* 0x0000000000027941 */ /* 0x000fea0003800200 */
.L_x_574:
[----:B-----5:R2:W-:Y:S02]  /*b8e0*/  STS [R17], R8 ;  /* 0x0000000811007388 */ /* 0x0205e40000000800 */
.L_x_573:
[----:B------:R-:W-:Y:S05]  /*b8f0*/  BSYNC.RECONVERGENT B1 ;  /* 0x0000000000017941 */ /* 0x000fea0003800200 */
.L_x_572:
        /* <DEDUP_REMOVED lines=9> */
.L_x_577:
[----:B------:R-:W-:Y:S01]  /*b990*/  IMAD.MOV.U32 R14, RZ, RZ, R10 ;  /* 0x000000ffff0e7224 */ /* 0x000fe200078e000a */
[----:B--2---:R-:W-:-:S07]  /*b9a0*/  MOV R8, 0xb9c0 ;  /* 0x0000b9c000087802 */ /* 0x004fce0000000f00 */
[----:B-1----:R-:W-:Y:S05]  /*b9b0*/  CALL.REL.NOINC `($__internal_0_$__cuda_sm20_div_u16) ;  /* 0x0000014800a07944 */ /* 0x002fea0003c00000 */
.L_x_578:
[----:B------:R-:W-:Y:S05]  /*b9c0*/  BSYNC.RECONVERGENT B1 ;  /* 0x0000000000017941 */ /* 0x000fea0003800200 */
.L_x_576:
        /* <DEDUP_REMOVED lines=17> */
.L_x_582:
[----:B------:R-:W-:Y:S05]  /*bae0*/  BSYNC.RECONVERGENT B2 ;  /* 0x0000000000027941 */ /* 0x000fea0003800200 */
.L_x_581:
[----:B-----5:R2:W-:Y:S02]  /*baf0*/  STS [R17], R8 ;  /* 0x0000000811007388 */ /* 0x0205e40000000800 */
.L_x_580:
[----:B------:R-:W-:Y:S05]  /*bb00*/  BSYNC.RECONVERGENT B1 ;  /* 0x0000000000017941 */ /* 0x000fea0003800200 */
.L_x_579:
        /* <DEDUP_REMOVED lines=9> */
.L_x_584:
[----:B------:R-:W-:Y:S01]  /*bba0*/  IMAD.MOV.U32 R14, RZ, RZ, R10 ;  /* 0x000000ffff0e7224 */ /* 0x000fe200078e000a */
[----:B--2---:R-:W-:-:S07]  /*bbb0*/  MOV R8, 0xbbd0 ;  /* 0x0000bbd000087802 */ /* 0x004fce0000000f00 */
[----:B-1----:R-:W-:Y:S05]  /*bbc0*/  CALL.REL.NOINC `($__internal_0_$__cuda_sm20_div_u16) ;  /* 0x00000148001c7944 */ /* 0x002fea0003c00000 */
.L_x_585:
[----:B------:R-:W-:Y:S05]  /*bbd0*/  BSYNC.RECONVERGENT B1 ;  /* 0x0000000000017941 */ /* 0x000fea0003800200 */
.L_x_583:
        /* <DEDUP_REMOVED lines=17> */
.L_x_589:
[----:B------:R-:W-:Y:S05]  /*bcf0*/  BSYNC.RECONVERGENT B2 ;  /* 0x0000000000027941 */ /* 0x000fea0003800200 */
.L_x_588:
[----:B-----5:R2:W-:Y:S02]  /*bd00*/  STS [R17], R8 ;  /* 0x0000000811007388 */ /* 0x0205e40000000800 */
.L_x_587:
[----:B------:R-:W-:Y:S05]  /*bd10*/  BSYNC.RECONVERGENT B1 ;  /* 0x0000000000017941 */ /* 0x000fea0003800200 */
.L_x_586:
        /* <DEDUP_REMOVED lines=9> */
.L_x_591:
[----:B------:R-:W-:Y:S01]  /*bdb0*/  IMAD.MOV.U32 R14, RZ, RZ, R10 ;  /* 0x000000ffff0e7224 */ /* 0x000fe200078e000a */
[----:B--2---:R-:W-:-:S07]  /*bdc0*/  MOV R8, 0xbde0 ;  /* 0x0000bde000087802 */ /* 0x004fce0000000f00 */
[----:B-1----:R-:W-:Y:S05]  /*bdd0*/  CALL.REL.NOINC `($__internal_0_$__cuda_sm20_div_u16) ;  /* 0x0000014400987944 */ /* 0x002fea0003c00000 */
.L_x_592:
[----:B------:R-:W-:Y:S05]  /*bde0*/  BSYNC.RECONVERGENT B1 ;  /* 0x0000000000017941 */ /* 0x000fea0003800200 */
.L_x_590:
        /* <DEDUP_REMOVED lines=17> */
.L_x_596:
[----:B------:R-:W-:Y:S05]  /*bf00*/  BSYNC.RECONVERGENT B2 ;  /* 0x0000000000027941 */ /* 0x000fea0003800200 */
.L_x_595:
[----:B-----5:R2:W-:Y:S02]  /*bf10*/  STS [R17], R8 ;  /* 0x0000000811007388 */ /* 0x0205e40000000800 */
.L_x_594:
[----:B------:R-:W-:Y:S05]  /*bf20*/  BSYNC.RECONVERGENT B1 ;  /* 0x0000000000017941 */ /* 0x000fea0003800200 */
.L_x_593:
        /* <DEDUP_REMOVED lines=9> */
.L_x_598:
[----:B------:R-:W-:Y:S01]  /*bfc0*/  IMAD.MOV.U32 R14, RZ, RZ, R10 ;  /* 0x000000ffff0e7224 */ /* 0x000fe200078e000a */
[----:B--2---:R-:W-:-:S07]  /*bfd0*/  MOV R8, 0xbff0 ;  /* 0x0000bff000087802 */ /* 0x004fce0000000f00 */
[----:B-1----:R-:W-:Y:S05]  /*bfe0*/  CALL.REL.NOINC `($__internal_0_$__cuda_sm20_div_u16) ;  /* 0x0000014400147944 */ /* 0x002fea0003c00000 */
.L_x_599:
[----:B------:R-:W-:Y:S05]  /*bff0*/  BSYNC.RECONVERGENT B1 ;  /* 0x0000000000017941 */ /* 0x000fea0003800200 */
.L_x_597:
        /* <DEDUP_REMOVED lines=17> */
.L_x_603:
[----:B------:R-:W-:Y:S05]  /*c110*/  BSYNC.RECONVERGENT B2 ;  /* 0x0000000000027941 */ /* 0x000fea0003800200 */
.L_x_602:
[----:B-----5:R2:W-:Y:S02]  /*c120*/  STS [R17], R8 ;  /* 0x0000000811007388 */ /* 0x0205e40000000800 */
.L_x_601:
[----:B------:R-:W-:Y:S05]  /*c130*/  BSYNC.RECONVERGENT B1 ;  /* 0x0000000000017941 */ /* 0x000fea0003800200 */
.L_x_600:
        /* <DEDUP_REMOVED lines=9> */
.L_x_605:
[----:B------:R-:W-:Y:S02]  /*c1d0*/  MOV R14, R10 ;  /* 0x0000000a000e7202 */ /* 0x000fe40000000f00 */
[----:B--2---:R-:W-:-:S07]  /*c1e0*/  MOV R8, 0xc200 ;  /* 0x0000c20000087802 */ /* 0x004fce0000000f00 */
[----:B-1----:R-:W-:Y:S05]  /*c1f0*/  CALL.REL.NOINC `($__internal_0_$__cuda_sm20_div_u16) ;  /* 0x0000014000907944 */ /* 0x002fea0003c00000 */
.L_x_606:
[----:B------:R-:W-:Y:S05]  /*c200*/  BSYNC.RECONVERGENT B1 ;  /* 0x0000000000017941 */ /* 0x000fea0003800200 */
.L_x_604:
        /* <DEDUP_REMOVED lines=17> */
.L_x_610:
[----:B------:R-:W-:Y:S05]  /*c320*/  BSYNC.RECONVERGENT B2 ;  /* 0x0000000000027941 */ /* 0x000fea0003800200 */
.L_x_609:
[----:B-----5:R2:W-:Y:S02]  /*c330*/  STS [R17], R8 ;  /* 0x0000000811007388 */ /* 0x0205e40000000800 */
.L_x_608:
[----:B------:R-:W-:Y:S05]  /*c340*/  BSYNC.RECONVERGENT B1 ;  /* 0x0000000000017941 */ /* 0x000fea0003800200 */
.L_x_607:
        /* <DEDUP_REMOVED lines=9> */
.L_x_612:
[----:B------:R-:W-:Y:S01]  /*c3e0*/  IMAD.MOV.U32 R14, RZ, RZ, R10 ;  /* 0x000000ffff0e7224 */ /* 0x000fe200078e000a */
[----:B--2---:R-:W-:-:S07]  /*c3f0*/  MOV R8, 0xc410 ;  /* 0x0000c41000087802 */ /* 0x004fce0000000f00 */
[----:B-1----:R-:W-:Y:S05]  /*c400*/  CALL.REL.NOINC `($__internal_0_$__cuda_sm20_div_u16) ;  /* 0x00000140000c7944 */ /* 0x002fea0003c00000 */
.L_x_613:
[----:B------:R-:W-:Y:S05]  /*c410*/  BSYNC.RECONVERGENT B1 ;  /* 0x0000000000017941 */ /* 0x000fea0003800200 */
.L_x_611:
        /* <DEDUP_REMOVED lines=17> */
.L_x_617:
[----:B------:R-:W-:Y:S05]  /*c530*/  BSYNC.RECONVERGENT B2 ;  /* 0x0000000000027941 */ /* 0x000fea0003800200 */
.L_x_616:
[----:B-----5:R2:W-:Y:S02]  /*c540*/  STS [R17], R8 ;  /* 0x0000000811007388 */ /* 0x0205e40000000800 */
.L_x_615:
[----:B------:R-:W-:Y:S05]  /*c550*/  BSYNC.RECONVERGENT B1 ;  /* 0x0000000000017941 */ /* 0x000fea0003800200 */
.L_x_614:
        /* <DEDUP_REMOVED lines=9> */
.L_x_619:
[----:B------:R-:W-:Y:S01]  /*c5f0*/  IMAD.MOV.U32 R14, RZ, RZ, R10 ;  /* 0x000000ffff0e7224 */ /* 0x000fe200078e000a */
[----:B--2---:R-:W-:-:S07]  /*c600*/  MOV R8, 0xc620 ;  /* 0x0000c62000087802 */ /* 0x004fce0000000f00 */
[----:B-1----:R-:W-:Y:S05]  /*c610*/  CALL.REL.NOINC `($__internal_0_$__cuda_sm20_div_u16) ;  /* 0x0000013c00887944 */ /* 0x002fea0003c00000 */
.L_x_620:
[----:B------:R-:W-:Y:S05]  /*c620*/  BSYNC.RECONVERGENT B1 ;  /* 0x0000000000017941 */ /* 0x000fea0003800200 */
.L_x_618:
        /* <DEDUP_REMOVED lines=17> */
.L_x_624:
[----:B------:R-:W-:Y:S05]  /*c740*/  BSYNC.RECONVERGENT B2 ;  /* 0x0000000000027941 */ /* 0x000fea0003800200 */
.L_x_623:
[----:B-----5:R2:W-:Y:S02]  /*c750*/  STS [R17], R8 ;  /* 0x0000000811007388 */ /* 0x0205e40000000800 */
.L_x_622:
[----:B------:R-:W-:Y:S05]  /*c760*/  BSYNC.RECONVERGENT B1 ;  /* 0x0000000000017941 */ /* 0x000fea0003800200 */
.L_x_621:
        /* <DEDUP_REMOVED lines=9> */
.L_x_626:
[----:B------:R-:W-:Y:S01]  /*c800*/  IMAD.MOV.U32 R14, RZ, RZ, R10 ;  /* 0x000000ffff0e7224 */ /* 0x000fe200078e000a */
[----:B--2---:R-:W-:-:S07]  /*c810*/  MOV R8, 0xc830 ;  /* 0x0000c83000087802 */ /* 0x004fce0000000f00 */
[----:B-1----:R-:W-:Y:S05]  /*c820*/  CALL.REL.NOINC `($__internal_0_$__cuda_sm20_div_u16) ;  /* 0x0000013c00047944 */ /* 0x002fea0003c00000 */
.L_x_627:
[----:B------:R-:W-:Y:S05]  /*c830*/  BSYNC.RECONVERGENT B1 ;  /* 0x0000000000017941 */ /* 0x000fea0003800200 */
.L_x_625:
        /* <DEDUP_REMOVED lines=17> */
.L_x_631:
[----:B------:R-:W-:Y:S05]  /*c950*/  BSYNC.RECONVERGENT B2 ;  /* 0x0000000000027941 */ /* 0x000fea0003800200 */
.L_x_630:
[----:B-----5:R2:W-:Y:S02]  /*c960*/  STS [R17], R8 ;  /* 0x0000000811007388 */ /* 0x0205e40000000800 */
.L_x_629:
[----:B------:R-:W-:Y:S05]  /*c970*/  BSYNC.RECONVERGENT B1 ;  /* 0x0000000000017941 */ /* 0x000fea0003800200 */
.L_x_628:
        /* <DEDUP_REMOVED lines=9> */
.L_x_633:
[----:B------:R-:W-:Y:S01]  /*ca10*/  IMAD.MOV.U32 R14, RZ, RZ, R10 ;  /* 0x000000ffff0e7224 */ /* 0x000fe200078e000a */
[----:B--2---:R-:W-:-:S07]  /*ca20*/  MOV R8, 0xca40 ;  /* 0x0000ca4000087802 */ /* 0x004fce0000000f00 */
[----:B-1----:R-:W-:Y:S05]  /*ca30*/  CALL.REL.NOINC `($__internal_0_$__cuda_sm20_div_u16) ;  /* 0x0000013800807944 */ /* 0x002fea0003c00000 */
.L_x_634:
[----:B------:R-:W-:Y:S05]  /*ca40*/  BSYNC.RECONVERGENT B1 ;  /* 0x0000000000017941 */ /* 0x000fea0003800200 */
.L_x_632:
        /* <DEDUP_REMOVED lines=17> */
.L_x_638:
[----:B------:R-:W-:Y:S05]  /*cb60*/  BSYNC.RECONVERGENT B2 ;  /* 0x0000000000027941 */ /* 0x000fea0003800200 */
.L_x_637:
[----:B-----5:R2:W-:Y:S02]  /*cb70*/  STS [R17], R8 ;  /* 0x0000000811007388 */ /* 0x0205e40000000800 */
.L_x_636:
[----:B------:R-:W-:Y:S05]  /*cb80*/  BSYNC.RECONVERGENT B1 ;  /* 0x0000000000017941 */ /* 0x000fea0003800200 */
.L_x_635:
        /* <DEDUP_REMOVED lines=9> */
.L_x_640:
[----:B------:R-:W-:Y:S02]  /*cc20*/  MOV R14, R10 ;  /* 0x0000000a000e7202 */ /* 0x000fe40000000f00 */
[----:B--2---:R-:W-:-:S07]  /*cc30*/  MOV R8, 0xcc50 ;  /* 0x0000cc5000087802 */ /* 0x004fce0000000f00 */
[----:B-1----:R-:W-:Y:S05]  /*cc40*/  CALL.REL.NOINC `($__internal_0_$__cuda_sm20_div_u16) ;  /* 0x0000013400fc7944 */ /* 0x002fea0003c00000 */
.L_x_641:
[----:B------:R-:W-:Y:S05]  /*cc50*/  BSYNC.RECONVERGENT B1 ;  /* 0x0000000000017941 */ /* 0x000fea0003800200 */
.L_x_639:
        /* <DEDUP_REMOVED lines=17> */
.L_x_645:
[----:B------:R-:W-:Y:S05]  /*cd70*/  BSYNC.RECONVERGENT B2 ;  /* 0x0000000000027941 */ /* 0x000fea0003800200 */
.L_x_644:
[----:B-----5:R2:W-:Y:S02]  /*cd80*/  STS [R17], R8 ;  /* 0x0000000811007388 */ /* 0x0205e40000000800 */
.L_x_643:
[----:B------:R-:W-:Y:S05]  /*cd90*/  BSYNC.RECONVERGENT B1 ;  /* 0x0000000000017941 */ /* 0x000fea0003800200 */
.L_x_642:
        /* <DEDUP_REMOVED lines=9> */
.L_x_647:
[----:B------:R-:W-:Y:S01]  /*ce30*/  IMAD.MOV.U32 R14, RZ, RZ, R10 ;  /* 0x000000ffff0e7224 */ /* 0x000fe200078e000a */
[----:B--2---:R-:W-:-:S07]  /*ce40*/  MOV R8, 0xce60 ;  /* 0x0000ce6000087802 */ /* 0x004fce0000000f00 */
[----:B-1----:R-:W-:Y:S05]  /*ce50*/  CALL.REL.NOINC `($__internal_0_$__cuda_sm20_div_u16) ;  /* 0x0000013400787944 */ /* 0x002fea0003c00000 */
.L_x_648:
[----:B------:R-:W-:Y:S05]  /*ce60*/  BSYNC.RECONVERGENT B1 ;  /* 0x0000000000017941 */ /* 0x000fea0003800200 */
.L_x_646:
        /* <DEDUP_REMOVED lines=17> */
.L_x_652:
[----:B------:R-:W-:Y:S05]  /*cf80*/  BSYNC.RECONVERGENT B2 ;  /* 0x0000000000027941 */ /* 0x000fea0003800200 */
.L_x_651:
[----:B-----5:R2:W-:Y:S02]  /*cf90*/  STS [R17], R8 ;  /* 0x0000000811007388 */ /* 0x0205e40000000800 */
.L_x_650:
[----:B------:R-:W-:Y:S05]  /*cfa0*/  BSYNC.RECONVERGENT B1 ;  /* 0x0000000000017941 */ /* 0x000fea0003800200 */
.L_x_649:
        /* <DEDUP_REMOVED lines=9> */
[----:B------:R-:W-:-:S03]  /*d040*/  IMAD.MOV.U32 R6, RZ, RZ, RZ ;  /* 0x000000ffff067224 */ /* 0x000fc600078e00ff */
[----:B------:R-:W-:Y:S01]  /*d050*/  LEA R13, R13, R12, 0x2 ;  /* 0x0000000c0d0d7211 */ /* 0x000fe200078e10ff */
[----:B------:R-:W-:Y:S06]  /*d060*/  @P0 BRA `(.L_x_654) ;  /* 0x0000000000140947 */ /* 0x000fec0003800000 */
[----:B------:R-:W3:Y:S01]  /*d070*/  LDC.64 R6, c[0x0][0x380] ;  /* 0x0000e000ff067b82 */ /* 0x000ee20000000a00 */
[----:B------:R-:W-:-:S04]  /*d080*/  IMAD R5, R5, 0x18, R11 ;  /* 0x0000001805057824 */ /* 0x000fc800078e020b */
[----:B------:R-:W-:-:S04]  /*d090*/  IMAD.IADD R5, R5, 0x1, R4 ;  /* 0x0000000105057824 */ /* 0x000fc800078e0204 */
[----:B---3--:R-:W-:-:S06]  /*d0a0*/  IMAD.WIDE.U32 R6, R5, 0x4, R6 ;  /* 0x0000000405067825 */ /* 0x008fcc00078e0006 */
[----:B------:R3:W5:Y:S02]  /*d0b0*/  LDG.E.CONSTANT R6, desc[UR8][R6.64+-0x1e0] ;  /* 0xfffe200806067981 */ /* 0x000764000c1e9900 */
.L_x_654:
[----:B------:R-:W-:Y:S05]  /*d0c0*/  BSYNC.RECONVERGENT B1 ;  /* 0x0000000000017941 */ /* 0x000fea0003800200 */
.L_x_653:
[----:B-----5:R4:W-:Y:S01]  /*d0d0*/  STS [R13], R6 ;  /* 0x000000060d007388 */ /* 0x0209e20000000800 */
[----:B------:R-:W-:Y:S05]  /*d0e0*/  BRA `(.L_x_10) ;  /* 0x000000f0008c7947 */ /* 0x000fea0003800000 */
.L_x_494:
[----:B------:R-:W-:-:S04]  /*d0f0*/  UIADD3 UR6, UPT, UPT, UR7, -0x1c, URZ ;  /* 0xffffffe407067890 */ /* 0x000fc8000fffe0ff */
[----:B------:R-:W-:-:S09]  /*d100*/  UISETP.GT.U32.OR UP0, UPT, UR6, 0x14f, UP0 ;  /* 0x0000014f0600788c */ /* 0x000fd20008704470 */
[----:B------:R-:W-:Y:S05]  /*d110*/  BRA.U UP0, `(.L_x_655) ;  /* 0x0000003100a87547 */ /* 0x000fea000b800000 */
[----:B------:R-:W-:Y:S02]  /*d120*/  LOP3.LUT R10, R7, 0xff, RZ, 0xc0, !PT ;  /* 0x000000ff070a7812 */ /* 0x000fe400078ec0ff */
[----:B------:R-:W-:-:S03]  /*d130*/  MOV R12, 0xd160 ;  /* 0x0000d160000c7802 */ /* 0x000fc60000000f00 */
[----:B------:R-:W-:-:S07]  /*d140*/  IMAD.MOV.U32 R20, RZ, RZ, R10 ;  /* 0x000000ffff147224 */ /* 0x000fce00078e000a */
[----:B------:R-:W-:Y:S05]  /*d150*/  CALL.REL.NOINC `($__internal_2_$__cuda_sm20_rem_u16) ;  /* 0x0000013800087944 */ /* 0x000fea0003c00000 */
[----:B------:R-:W-:Y:S01]  /*d160*/  LOP3.LUT P0, R12, R14, 0xff, RZ, 0xc0, !PT ;  /* 0x000000ff0e0c7812 */ /* 0x000fe2000780c0ff */
[----:B------:R-:W-:Y:S02]  /*d170*/  IMAD.U32 R20, RZ, RZ, UR5 ;  /* 0x00000005ff147e24 */ /* 0x000fe4000f8e00ff */
[----:B------:R-:W-:-:S03]  /*d180*/  IMAD.MOV.U32 R17, RZ, RZ, RZ ;  /* 0x000000ffff117224 */ /* 0x000fc600078e00ff */
[----:B------:R-:W-:-:S05]  /*d190*/  LEA R11, R20, R9, 0x2 ;  /* 0x00000009140b7211 */ /* 0x000fca00078e10ff */
[----:B------:R-:W-:Y:S02]  /*d1a0*/  IMAD R11, R11, 0x540, RZ ;  /* 0x000005400b0b7824 */ /* 0x000fe400078e02ff */
[----:B------:R-:W1:Y:S01]  /*d1b0*/  @P0 LDC.64 R14, c[0x0][0x380] ;  /* 0x0000e000ff0e0b82 */ /* 0x000e620000000a00 */
[----:B------:R-:W-:Y:S01]  /*d1c0*/  @P0 LOP3.LUT R8, R16, 0xffff, RZ, 0xc0, !PT ;  /* 0x0000ffff10080812 */ /* 0x000fe200078ec0ff */
[----:B------:R-:W-:-:S05]  /*d1d0*/  @P0 IMAD R13, R5, 0x18, R11 ;  /* 0x00000018050d0824 */ /* 0x000fca00078e020b */
[----:B------:R-:W-:-:S05]  /*d1e0*/  @P0 IADD3 R13, P1, PT, R8, R13, RZ ;  /* 0x0000000d080d0210 */ /* 0x000fca0007f3e0ff */
[----:B------:R-:W-:Y:S01]  /*d1f0*/  @P0 IMAD.X R16, RZ, RZ, RZ, P1 ;  /* 0x000000ffff100224 */ /* 0x000fe200008e06ff */
[----:B-1----:R-:W-:-:S04]  /*d200*/  @P0 LEA R14, P1, R13, R14, 0x2 ;  /* 0x0000000e0d0e0211 */ /* 0x002fc800078210ff */
[----:B------:R-:W-:-:S05]  /*d210*/  @P0 LEA.HI.X R15, R13, R15, R16, 0x2, P1 ;  /* 0x0000000f0d0f0211 */ /* 0x000fca00008f1410 */
[----:B------:R1:W2:Y:S01]  /*d220*/  @P0 LDG.E.CONSTANT R17, desc[UR8][R14.64+-0x1560] ;  /* 0xffeaa0080e110981 */ /* 0x0002a2000c1e9900 */
[----:B------:R-:W-:Y:S01]  /*d230*/  MOV R13, 0x400 ;  /* 0x00000400000d7802 */ /* 0x000fe20000000f00 */
[----:B------:R-:W-:Y:S01]  /*d240*/  BSSY.RECONVERGENT B1, `(.L_x_656) ;  /* 0x0000016000017945 */ /* 0x000fe20003800200 */
[----:B------:R-:W3:Y:S01]  /*d250*/  S2R R20, SR_CgaCtaId ;  /* 0x0000000000147919 */ /* 0x000ee20000008800 */
[----:B-1----:R-:W-:-:S04]  /*d260*/  IMAD R15, R9, 0x6, R5 ;  /* 0x00000006090f7824 */ /* 0x002fc800078e0205 */
[----:B------:R-:W-:Y:S01]  /*d270*/  IMAD R16, R8, 0x24, R15 ;  /* 0x0000002408107824 */ /* 0x000fe200078e020f */
[----:B---3--:R-:W-:-:S05]  /*d280*/  LEA R13, R20, R13, 0x18 ;  /* 0x0000000d140d7211 */ /* 0x008fca00078ec0ff */
[----:B------:R-:W-:Y:S01]  /*d290*/  IMAD R20, R16, 0x4, R13 ;  /* 0x0000000410147824 */ /* 0x000fe200078e020d */
[----:B------:R-:W-:-:S04]  /*d2a0*/  LEA.HI R16, R6, R8, RZ, 0xb ;  /* 0x0000000806107211 */ /* 0x000fc800078f58ff */
[----:B------:R-:W-:Y:S01]  /*d2b0*/  ISETP.GT.U32.AND P0, PT, R16, 0x17, PT ;  /* 0x000000171000780c */ /* 0x000fe20003f04070 */
[----:B--2---:R1:W-:-:S12]  /*d2c0*/  STS [R20], R17 ;  /* 0x0000001114007388 */ /* 0x0043d80000000800 */
[----:B------:R-:W-:Y:S05]  /*d2d0*/  @P0 BRA `(.L_x_657) ;  /* 0x0000000000300947 */ /* 0x000fea0003800000 */
[----:B------:R-:W-:Y:S01]  /*d2e0*/  ISETP.NE.AND P0, PT, R12, RZ, PT ;  /* 0x000000ff0c00720c */ /* 0x000fe20003f05270 */
[----:B------:R-:W-:Y:S01]  /*d2f0*/  BSSY.RECONVERGENT B2, `(.L_x_658) ;  /* 0x0000009000027945 */ /* 0x000fe20003800200 */
[----:B-1----:R-:W-:Y:S02]  /*d300*/  IMAD R17, R7, 0x90, R20 ;  /* 0x0000009007117824 */ /* 0x002fe400078e0214 */
[----:B------:R-:W-:-:S09]  /*d310*/  IMAD.MOV.U32 R8, RZ, RZ, RZ ;  /* 0x000000ffff087224 */ /* 0x000fd200078e00ff */
[----:B------:R-:W-:Y:S05]  /*d320*/  @!P0 BRA `(.L_x_659) ;  /* 0x0000000000148947 */ /* 0x000fea0003800000 */
[----:B------:R-:W1:Y:S01]  /*d330*/  LDC.64 R8, c[0x0][0x380] ;  /* 0x0000e000ff087b82 */ /* 0x000e620000000a00 */
[----:B------:R-:W-:-:S05]  /*d340*/  IMAD R7, R5, 0x18, R11 ;  /* 0x0000001805077824 */ /* 0x000fca00078e020b */
[----:B------:R-:W-:-:S05]  /*d350*/  IADD3 R7, PT, PT, R7, R16, RZ ;  /* 0x0000001007077210 */ /* 0x000fca0007ffe0ff */
[----:B-1----:R-:W-:-:S06]  /*d360*/  IMAD.WIDE.U32 R8, R7, 0x4, R8 ;  /* 0x0000000407087825 */ /* 0x002fcc00078e0008 */
[----:B------:R1:W5:Y:S02]  /*d370*/  LDG.E.CONSTANT R8, desc[UR8][R8.64+-0x1560] ;  /* 0xffeaa00808087981 */ /* 0x000364000c1e9900 */
.L_x_659:
[----:B------:R-:W-:Y:S05]  /*d380*/  BSYNC.RECONVERGENT B2 ;  /* 0x0000000000027941 */ /* 0x000fea0003800200 */
.L_x_658:
[----:B-----5:R2:W-:Y:S02]  /*d390*/  STS [R17], R8 ;  /* 0x0000000811007388 */ /* 0x0205e40000000800 */
.L_x_657:
[----:B------:R-:W-:Y:S05]  /*d3a0*/  BSYNC.RECONVERGENT B1 ;  /* 0x0000000000017941 */ /* 0x000fea0003800200 */
.L_x_656:
        /* <DEDUP_REMOVED lines=9> */
.L_x_661:
[----:B------:R-:W-:Y:S01]  /*d440*/  IMAD.MOV.U32 R14, RZ, RZ, R10 ;  /* 0x000000ffff0e7224 */ /* 0x000fe200078e000a */
[----:B--2---:R-:W-:-:S07]  /*d450*/  MOV R8, 0xd470 ;  /* 0x0000d47000087802 */ /* 0x004fce0000000f00 */
[----:B-1----:R-:W-:Y:S05]  /*d460*/  CALL.REL.NOINC `($__internal_0_$__cuda_sm20_div_u16) ;  /* 0x0000012c00f47944 */ /* 0x002fea0003c00000 */
.L_x_662:
[----:B------:R-:W-:Y:S05]  /*d470*/  BSYNC.RECONVERGENT B1 ;  /* 0x0000000000017941 */ /* 0x000fea0003800200 */
.L_x_660:
[----:B------:R-:W-:-:S04]  /*d480*/  LOP3.LUT R7, R7, 0xffff, RZ, 0xc0, !PT ;  /* 0x0000ffff07077812 */ /* 0x000fc800078ec0ff */
[----:B------:R-:W-:-:S13]  /*d490*/  ISETP.GE.U32.AND P0, PT, R7, 0x3, PT ;  /* 0x000000030700780c */ /* 0x000fda0003f06070 */
[----:B------:R-:W-:Y:S05]  /*d4a0*/  @!P0 BRA `(.L_x_10) ;  /* 0x000000ec009c8947 */ /* 0x000fea0003800000 */
[----:B------:R-:W-:Y:S01]  /*d4b0*/  LEA.HI R16, R6, R16, RZ, 0xb ;  /* 0x0000001006107211 */ /* 0x000fe200078f58ff */
[----:B------:R-:W-:Y:S03]  /*d4c0*/  BSSY.RECONVERGENT B1, `(.L_x_663) ;  /* 0x0000010000017945 */ /* 0x000fe60003800200 */
[----:B------:R-:W-:-:S13]  /*d4d0*/  ISETP.GT.U32.AND P0, PT, R16, 0x17, PT ;  /* 0x000000171000780c */ /* 0x000fda0003f04070 */
[----:B------:R-:W-:Y:S05]  /*d4e0*/  @P0 BRA `(.L_x_664) ;  /* 0x0000000000340947 */ /* 0x000fea0003800000 */
[----:B------:R-:W-:Y:S01]  /*d4f0*/  ISETP.NE.AND P0, PT, R12, RZ, PT ;  /* 0x000000ff0c00720c */ /* 0x000fe20003f05270 */
[----:B------:R-:W-:Y:S01]  /*d500*/  IMAD R8, R16, 0x24, R15 ;  /* 0x0000002410087824 */ /* 0x000fe200078e020f */
[----:B------:R-:W-:Y:S03]  /*d510*/  BSSY.RECONVERGENT B2, `(.L_x_665) ;  /* 0x0000009000027945 */ /* 0x000fe60003800200 */
[----:B------:R-:W-:Y:S02]  /*d520*/  IMAD R17, R8, 0x4, R13 ;  /* 0x0000000408117824 */ /* 0x000fe400078e020d */
[----:B------:R-:W-:-:S06]  /*d530*/  HFMA2 R8, -RZ, RZ, 0, 0 ;  /* 0x00000000ff087431 */ /* 0x000fcc00000001ff */
[----:B------:R-:W-:Y:S05]  /*d540*/  @!P0 BRA `(.L_x_666) ;  /* 0x0000000000148947 */ /* 0x000fea0003800000 */
[----:B------:R-:W1:Y:S01]  /*d550*/  LDC.64 R8, c[0x0][0x380] ;  /* 0x0000e000ff087b82 */ /* 0x000e620000000a00 */
[----:B------:R-:W-:-:S04]  /*d560*/  IMAD R7, R5, 0x18, R11 ;  /* 0x0000001805077824 */ /* 0x000fc800078e020b */
[----:B------:R-:W-:-:S04]  /*d570*/  IMAD.IADD R7, R7, 0x1, R16 ;  /* 0x0000000107077824 */ /* 0x000fc800078e0210 */
[----:B-1----:R-:W-:-:S06]  /*d580*/  IMAD.WIDE.U32 R8, R7, 0x4, R8 ;  /* 0x0000000407087825 */ /* 0x002fcc00078e0008 */
[----:B------:R1:W5:Y:S02]  /*d590*/  LDG.E.CONSTANT R8, desc[UR8][R8.64+-0x1560] ;  /* 0xffeaa00808087981 */ /* 0x000364000c1e9900 */
.L_x_666:
[----:B------:R-:W-:Y:S05]  /*d5a0*/  BSYNC.RECONVERGENT B2 ;  /* 0x0000000000027941 */ /* 0x000fea0003800200 */
.L_x_665:
[----:B-----5:R2:W-:Y:S02]  /*d5b0*/  STS [R17], R8 ;  /* 0x0000000811007388 */ /* 0x0205e40000000800 */
.L_x_664:
[----:B------:R-:W-:Y:S05]  /*d5c0*/  BSYNC.RECONVERGENT B1 ;  /* 0x0000000000017941 */ /* 0x000fea0003800200 */
.L_x_663:
        /* <DEDUP_REMOVED lines=9> */
.L_x_668:
[----:B------:R-:W-:Y:S01]  /*d660*/  IMAD.MOV.U32 R14, RZ, RZ, R10 ;  /* 0x000000ffff0e7224 */ /* 0x000fe200078e000a */
[----:B--2---:R-:W-:-:S07]  /*d670*/  MOV R8, 0xd690 ;  /* 0x0000d69000087802 */ /* 0x004fce0000000f00 */
[----:B-1----:R-:W-:Y:S05]  /*d680*/  CALL.REL.NOINC `($__internal_0_$__cuda_sm20_div_u16) ;  /* 0x0000012c006c7944 */ /* 0x002fea0003c00000 */
.L_x_669:
[----:B------:R-:W-:Y:S05]  /*d690*/  BSYNC.RECONVERGENT B1 ;  /* 0x0000000000017941 */ /* 0x000fea0003800200 */
.L_x_667:
        /* <DEDUP_REMOVED lines=9> */
[----:B------:R-:W-:Y:S04]  /*d730*/  BSSY.RECONVERGENT B2, `(.L_x_672) ;  /* 0x0000009000027945 */ /* 0x000fe80003800200 */
[----:B------:R-:W-:Y:S01]  /*d740*/  LEA R17, R8, R13, 0x2 ;  /* 0x0000000d08117211 */ /* 0x000fe200078e10ff */
[----:B------:R-:W-:-:S06]  /*d750*/  IMAD.MOV.U32 R8, RZ, RZ, RZ ;  /* 0x000000ffff087224 */ /* 0x000fcc00078e00ff */
[----:B------:R-:W-:Y:S05]  /*d760*/  @!P0 BRA `(.L_x_673) ;  /* 0x0000000000148947 */ /* 0x000fea0003800000 */
[----:B------:R-:W1:Y:S01]  /*d770*/  LDC.64 R8, c[0x0][0x380] ;  /* 0x0000e000ff087b82 */ /* 0x000e620000000a00 */
[----:B------:R-:W-:-:S04]  /*d780*/  IMAD R7, R5, 0x18, R11 ;  /* 0x0000001805077824 */ /* 0x000fc800078e020b */
[----:B------:R-:W-:-:S04]  /*d790*/  IMAD.IADD R7, R7, 0x1, R16 ;  /* 0x0000000107077824 */ /* 0x000fc800078e0210 */
[----:B-1----:R-:W-:-:S06]  /*d7a0*/  IMAD.WIDE.U32 R8, R7, 0x4, R8 ;  /* 0x0000000407087825 */ /* 0x002fcc00078e0008 */
[----:B------:R1:W5:Y:S02]  /*d7b0*/  LDG.E.CONSTANT R8, desc[UR8][R8.64+-0x1560] ;  /* 0xffeaa00808087981 */ /* 0x000364000c1e9900 */
.L_x_673:
[----:B------:R-:W-:Y:S05]  /*d7c0*/  BSYNC.RECONVERGENT B2 ;  /* 0x0000000000027941 */ /* 0x000fea0003800200 */
.L_x_672:
[----:B-----5:R2:W-:Y:S02]  /*d7d0*/  STS [R17], R8 ;  /* 0x0000000811007388 */ /* 0x0205e40000000800 */
.L_x_671:
[----:B------:R-:W-:Y:S05]  /*d7e0*/  BSYNC.RECONVERGENT B1 ;  /* 0x0000000000017941 */ /* 0x000fea0003800200 */
.L_x_670:
        /* <DEDUP_REMOVED lines=9> */
.L_x_675:
[----:B------:R-:W-:Y:S02]  /*d880*/  MOV R14, R10 ;  /* 0x0000000a000e7202 */ /* 0x000fe40000000f00 */
[----:B--2---:R-:W-:-:S07]  /*d890*/  MOV R8, 0xd8b0 ;  /* 0x0000d8b000087802 */ /* 0x004fce0000000f00 */
[----:B-1----:R-:W-:Y:S05]  /*d8a0*/  CALL.REL.NOINC `($__internal_0_$__cuda_sm20_div_u16) ;  /* 0x0000012800e47944 */ /* 0x002fea0003c00000 */
.L_x_676:
[----:B------:R-:W-:Y:S05]  /*d8b0*/  BSYNC.RECONVERGENT B1 ;  /* 0x0000000000017941 */ /* 0x000fea0003800200 */
.L_x_674:
        /* <DEDUP_REMOVED lines=11> */
[----:B------:R-:W-:-:S06]  /*d970*/  IMAD.MOV.U32 R8, RZ, RZ, RZ ;  /* 0x000000ffff087224 */ /* 0x000fcc00078e00ff */
[----:B------:R-:W-:Y:S05]  /*d980*/  @!P0 BRA `(.L_x_680) ;  /* 0x0000000000148947 */ /* 0x000fea0003800000 */
[----:B------:R-:W1:Y:S01]  /*d990*/  LDC.64 R8, c[0x0][0x380] ;  /* 0x0000e000ff087b82 */ /* 0x000e620000000a00 */
[----:B------:R-:W-:-:S04]  /*d9a0*/  IMAD R7, R5, 0x18, R11 ;  /* 0x0000001805077824 */ /* 0x000fc800078e020b */
[----:B------:R-:W-:-:S04]  /*d9b0*/  IMAD.IADD R7, R7, 0x1, R16 ;  /* 0x0000000107077824 */ /* 0x000fc800078e0210 */
[----:B-1----:R-:W-:-:S06]  /*d9c0*/  IMAD.WIDE.U32 R8, R7, 0x4, R8 ;  /* 0x0000000407087825 */ /* 0x002fcc00078e0008 */
[----:B------:R1:W5:Y:S02]  /*d9d0*/  LDG.E.CONSTANT R8, desc[UR8][R8.64+-0x1560] ;  /* 0xffeaa00808087981 */ /* 0x000364000c1e9900 */
.L_x_680:
[----:B------:R-:W-:Y:S05]  /*d9e0*/  BSYNC.RECONVERGENT B2 ;  /* 0x0000000000027941 */ /* 0x000fea0003800200 */
.L_x_679:
[----:B-----5:R2:W-:Y:S02]  /*d9f0*/  STS [R17], R8 ;  /* 0x0000000811007388 */ /* 0x0205e40000000800 */
.L_x_678:
[----:B------:R-:W-:Y:S05]  /*da00*/  BSYNC.RECONVERGENT B1 ;  /* 0x0000000000017941 */ /* 0x000fea0003800200 */
.L_x_677:
        /* <DEDUP_REMOVED lines=9> */
.L_x_682:
[----:B------:R-:W-:Y:S01]  /*daa0*/  IMAD.MOV.U32 R14, RZ, RZ, R10 ;  /* 0x000000ffff0e7224 */ /* 0x000fe200078e000a */
[----:B--2---:R-:W-:-:S07]  /*dab0*/  MOV R8, 0xdad0 ;  /* 0x0000dad000087802 */ /* 0x004fce0000000f00 */
[----:B-1----:R-:W-:Y:S05]  /*dac0*/  CALL.REL.NOINC `($__internal_0_$__cuda_sm20_div_u16) ;  /* 0x00000128005c7944 */ /* 0x002fea0003c00000 */
.L_x_683:
[----:B------:R-:W-:Y:S05]  /*dad0*/  BSYNC.RECONVERGENT B1 ;  /* 0x0000000000017941 */ /* 0x000fea0003800200 */
.L_x_681:
        /* <DEDUP_REMOVED lines=18> */
.L_x_687:
[----:B------:R-:W-:Y:S05]  /*dc00*/  BSYNC.RECONVERGENT B2 ;  /* 0x0000000000027941 */ /* 0x000fea0003800200 */
.L_x_686:
[----:B-----5:R2:W-:Y:S02]  /*dc10*/  STS [R17], R8 ;  /* 0x0000000811007388 */ /* 0x0205e40000000800 */
.L_x_685:
[----:B------:R-:W-:Y:S05]  /*dc20*/  BSYNC.RECONVERGENT B1 ;  /* 0x0000000000017941 */ /* 0x000fea0003800200 */
.L_x_684:
        /* <DEDUP_REMOVED lines=9> */
.L_x_689:
[----:B------:R-:W-:Y:S01]  /*dcc0*/  IMAD.MOV.U32 R14, RZ, RZ, R10 ;  /* 0x000000ffff0e7224 */ /* 0x000fe200078e000a */
[----:B--2---:R-:W-:-:S07]  /*dcd0*/  MOV R8, 0xdcf0 ;  /* 0x0000dcf000087802 */ /* 0x004fce0000000f00 */
[----:B-1----:R-:W-:Y:S05]  /*dce0*/  CALL.REL.NOINC `($__internal_0_$__cuda_sm20_div_u16) ;  /* 0x0000012400d47944 */ /* 0x002fea0003c00000 */
.L_x_690:
[----:B------:R-:W-:Y:S05]  /*dcf0*/  BSYNC.RECONVERGENT B1 ;  /* 0x0000000000017941 */ /* 0x000fea0003800200 */
.L_x_688:
        /* <DEDUP_REMOVED lines=14> */
[----:B------:R-:W-:-:S05]  /*dde0*/  IMAD R7, R5, 0x18, R11 ;  /* 0x0000001805077824 */ /* 0x000fca00078e020b */
[----:B------:R-:W-:-:S05]  /*ddf0*/  IADD3 R7, PT, PT, R7, R16, RZ ;  /* 0x0000001007077210 */ /* 0x000fca0007ffe0ff */
[----:B-1----:R-:W-:-:S06]  /*de00*/  IMAD.WIDE.U32 R8, R7, 0x4, R8 ;  /* 0x0000000407087825 */ /* 0x002fcc00078e0008 */
[----:B------:R1:W5:Y:S02]  /*de10*/  LDG.E.CONSTANT R8, desc[UR8][R8.64+-0x1560] ;  /* 0xffeaa00808087981 */ /* 0x000364000c1e9900 */
.L_x_694:
[----:B------:R-:W-:Y:S05]  /*de20*/  BSYNC.RECONVERGENT B2 ;  /* 0x0000000000027941 */ /* 0x000fea0003800200 */
.L_x_693:
[----:B-----5:R2:W-:Y:S02]  /*de30*/  STS [R17], R8 ;  /* 0x0000000811007388 */ /* 0x0205e40000000800 */
.L_x_692:
[----:B------:R-:W-:Y:S05]  /*de40*/  BSYNC.RECONVERGENT B1 ;  /* 0x0000000000017941 */ /* 0x000fea0003800200 */
.L_x_691:
        /* <DEDUP_REMOVED lines=9> */
.L_x_696:
[----:B------:R-:W-:Y:S01]  /*dee0*/  IMAD.MOV.U32 R14, RZ, RZ, R10 ;  /* 0x000000ffff0e7224 */ /* 0x000fe200078e000a */
[----:B--2---:R-:W-:-:S07]  /*def0*/  MOV R8, 0xdf10 ;  /* 0x0000df1000087802 */ /* 0x004fce0000000f00 */
[----:B-1----:R-:W-:Y:S05]  /*df00*/  CALL.REL.NOINC `($__internal_0_$__cuda_sm20_div_u16) ;  /* 0x00000124004c7944 */ /* 0x002fea0003c00000 */
.L_x_697:
[----:B------:R-:W-:Y:S05]  /*df10*/  BSYNC.RECONVERGENT B1 ;  /* 0x0000000000017941 */ /* 0x000fea0003800200 */
.L_x_695:
        /* <DEDUP_REMOVED lines=18> */
.L_x_701:
[----:B------:R-:W-:Y:S05]  /*e040*/  BSYNC.RECONVERGENT B2 ;  /* 0x0000000000027941 */ /* 0x000fea0003800200 */
.L_x_700:
[----:B-----5:R2:W-:Y:S02]  /*e050*/  STS [R17], R8 ;  /* 0x0000000811007388 */ /* 0x0205e40000000800 */
.L_x_699:
[----:B------:R-:W-:Y:S05]  /*e060*/  BSYNC.RECONVERGENT B1 ;  /* 0x0000000000017941 */ /* 0x000fea0003800200 */
.L_x_698:
        /* <DEDUP_REMOVED lines=9> */
.L_x_703:
[----:B------:R-:W-:Y:S01]  /*e100*/  IMAD.MOV.U32 R14, RZ, RZ, R10 ;  /* 0x000000ffff0e7224 */ /* 0x000fe200078e000a */
[----:B--2---:R-:W-:-:S07]  /*e110*/  MOV R8, 0xe130 ;  /* 0x0000e13000087802 */ /* 0x004fce0000000f00 */
[----:B-1----:R-:W-:Y:S05]  /*e120*/  CALL.REL.NOINC `($__internal_0_$__cuda_sm20_div_u16) ;  /* 0x0000012000c47944 */ /* 0x002fea0003c00000 */
.L_x_704:
[----:B------:R-:W-:Y:S05]  /*e130*/  BSYNC.RECONVERGENT B1 ;  /* 0x0000000000017941 */ /* 0x000fea0003800200 */
.L_x_702:
        /* <DEDUP_REMOVED lines=18> */
.L_x_708:
[----:B------:R-:W-:Y:S05]  /*e260*/  BSYNC.RECONVERGENT B2 ;  /* 0x0000000000027941 */ /* 0x000fea0003800200 */
.L_x_707:
[----:B-----5:R2:W-:Y:S02]  /*e270*/  STS [R17], R8 ;  /* 0x0000000811007388 */ /* 0x0205e40000000800 */
.L_x_706:
[----:B------:R-:W-:Y:S05]  /*e280*/  BSYNC.RECONVERGENT B1 ;  /* 0x0000000000017941 */ /* 0x000fea0003800200 */
.L_x_705:
        /* <DEDUP_REMOVED lines=9> */
.L_x_710:
[----:B------:R-:W-:Y:S02]  /*e320*/  MOV R14, R10 ;  /* 0x0000000a000e7202 */ /* 0x000fe40000000f00 */
[----:B--2---:R-:W-:-:S07]  /*e330*/  MOV R8, 0xe350 ;  /* 0x0000e35000087802 */ /* 0x004fce0000000f00 */
[----:B-1----:R-:W-:Y:S05]  /*e340*/  CALL.REL.NOINC `($__internal_0_$__cuda_sm20_div_u16) ;  /* 0x00000120003c7944 */ /* 0x002fea0003c00000 */
.L_x_711:
[----:B------:R-:W-:Y:S05]  /*e350*/  BSYNC.RECONVERGENT B1 ;  /* 0x0000000000017941 */ /* 0x000fea0003800200 */
.L_x_709:
        /* <DEDUP_REMOVED lines=18> */
.L_x_715:
[----:B------:R-:W-:Y:S05]  /*e480*/  BSYNC.RECONVERGENT B2 ;  /* 0x0000000000027941 */ /* 0x000fea0003800200 */
.L_x_714:
[----:B-----5:R2:W-:Y:S02]  /*e490*/  STS [R17], R8 ;  /* 0x0000000811007388 */ /* 0x0205e40000000800 */
.L_x_713:
[----:B------:R-:W-:Y:S05]  /*e4a0*/  BSYNC.RECONVERGENT B1 ;  /* 0x0000000000017941 */ /* 0x000fea0003800200 */
.L_x_712:
        /* <DEDUP_REMOVED lines=9> */
.L_x_717:
[----:B------:R-:W-:Y:S01]  /*e540*/  IMAD.MOV.U32 R14, RZ, RZ, R10 ;  /* 0x000000ffff0e7224 */ /* 0x000fe200078e000a */
[----:B--2---:R-:W-:-:S07]  /*e550*/  MOV R8, 0xe570 ;  /* 0x0000e57000087802 */ /* 0x004fce0000000f00 */
[----:B-1----:R-:W-:Y:S05]  /*e560*/  CALL.REL.NOINC `($__internal_0_$__cuda_sm20_div_u16) ;  /* 0x0000011c00b47944 */ /* 0x002fea0003c00000 */
.L_x_718:
[----:B------:R-:W-:Y:S05]  /*e570*/  BSYNC.RECONVERGENT B1 ;  /* 0x0000000000017941 */ /* 0x000fea0003800200 */
.L_x_716:
        /* <DEDUP_REMOVED lines=18> */
.L_x_722:
[----:B------:R-:W-:Y:S05]  /*e6a0*/  BSYNC.RECONVERGENT B2 ;  /* 0x0000000000027941 */ /* 0x000fea0003800200 */
.L_x_721:
[----:B-----5:R2:W-:Y:S02]  /*e6b0*/  STS [R17], R8 ;  /* 0x0000000811007388 */ /* 0x0205e40000000800 */
.L_x_720:
[----:B------:R-:W-:Y:S05]  /*e6c0*/  BSYNC.RECONVERGENT B1 ;  /* 0x0000000000017941 */ /* 0x000fea0003800200 */
.L_x_719:
        /* <DEDUP_REMOVED lines=9> */
.L_x_724:
[----:B------:R-:W-:Y:S01]  /*e760*/  IMAD.MOV.U32 R14, RZ, RZ, R10 ;  /* 0x000000ffff0e7224 */ /* 0x000fe200078e000a */
[----:B--2---:R-:W-:-:S07]  /*e770*/  MOV R8, 0xe790 ;  /* 0x0000e79000087802 */ /* 0x004fce0000000f00 */
[----:B-1----:R-:W-:Y:S05]  /*e780*/  CALL.REL.NOINC `($__internal_0_$__cuda_sm20_div_u16) ;  /* 0x0000011c002c7944 */ /* 0x002fea0003c00000 */
.L_x_725:
[----:B------:R-:W-:Y:S05]  /*e790*/  BSYNC.RECONVERGENT B1 ;  /* 0x0000000000017941 */ /* 0x000fea0003800200 */
.L_x_723:
        /* <DEDUP_REMOVED lines=18> */
.L_x_729:
[----:B------:R-:W-:Y:S05]  /*e8c0*/  BSYNC.RECONVERGENT B2 ;  /* 0x0000000000027941 */ /* 0x000fea0003800200 */
.L_x_728:
[----:B-----5:R2:W-:Y:S02]  /*e8d0*/  STS [R17], R8 ;  /* 0x0000000811007388 */ /* 0x0205e40000000800 */
.L_x_727:
[----:B------:R-:W-:Y:S05]  /*e8e0*/  BSYNC.RECONVERGENT B1 ;  /* 0x0000000000017941 */ /* 0x000fea0003800200 */
.L_x_726:
        /* <DEDUP_REMOVED lines=9> */
.L_x_731:
[----:B------:R-:W-:Y:S01]  /*e980*/  IMAD.MOV.U32 R14, RZ, RZ, R10 ;  /* 0x000000ffff0e7224 */ /* 0x000fe200078e000a */
[----:B--2---:R-:W-:-:S07]  /*e990*/  MOV R8, 0xe9b0 ;  /* 0x0000e9b000087802 */ /* 0x004fce0000000f00 */
[----:B-1----:R-:W-:Y:S05]  /*e9a0*/  CALL.REL.NOINC `($__internal_0_$__cuda_sm20_div_u16) ;  /* 0x0000011800a47944 */ /* 0x002fea0003c00000 */
.L_x_732:
[----:B------:R-:W-:Y:S05]  /*e9b0*/  BSYNC.RECONVERGENT B1 ;  /* 0x0000000000017941 */ /* 0x000fea0003800200 */
.L_x_730:
        /* <DEDUP_REMOVED lines=18> */
.L_x_736:
[----:B------:R-:W-:Y:S05]  /*eae0*/  BSYNC.RECONVERGENT B2 ;  /* 0x0000000000027941 */ /* 0x000fea0003800200 */
.L_x_735:
[----:B-----5:R2:W-:Y:S02]  /*eaf0*/  STS [R17], R8 ;  /* 0x0000000811007388 */ /* 0x0205e40000000800 */
.L_x_734:
[----:B------:R-:W-:Y:S05]  /*eb00*/  BSYNC.RECONVERGENT B1 ;  /* 0x0000000000017941 */ /* 0x000fea0003800200 */
.L_x_733:
        /* <DEDUP_REMOVED lines=9> */
.L_x_738:
[----:B------:R-:W-:Y:S01]  /*eba0*/  IMAD.MOV.U32 R14, RZ, RZ, R10 ;  /* 0x000000ffff0e7224 */ /* 0x000fe200078e000a */
[----:B--2---:R-:W-:-:S07]  /*ebb0*/  MOV R8, 0xebd0 ;  /* 0x0000ebd000087802 */ /* 0x004fce0000000f00 */
[----:B-1----:R-:W-:Y:S05]  /*ebc0*/  CALL.REL.NOINC `($__internal_0_$__cuda_sm20_div_u16) ;  /* 0x00000118001c7944 */ /* 0x002fea0003c00000 */
.L_x_739:
[----:B------:R-:W-:Y:S05]  /*ebd0*/  BSYNC.RECONVERGENT B1 ;  /* 0x0000000000017941 */ /* 0x000fea0003800200 */
.L_x_737:
        /* <DEDUP_REMOVED lines=18> */
.L_x_743:
[----:B------:R-:W-:Y:S05]  /*ed00*/  BSYNC.RECONVERGENT B2 ;  /* 0x0000000000027941 */ /* 0x000fea0003800200 */
.L_x_742:
[----:B-----5:R2:W-:Y:S02]  /*ed10*/  STS [R17], R8 ;  /* 0x0000000811007388 */ /* 0x0205e40000000800 */
.L_x_741:
[----:B------:R-:W-:Y:S05]  /*ed20*/  BSYNC.RECONVERGENT B1 ;  /* 0x0000000000017941 */ /* 0x000fea0003800200 */
.L_x_740:
        /* <DEDUP_REMOVED lines=9> */
.L_x_745:
[----:B------:R-:W-:Y:S02]  /*edc0*/  MOV R14, R10 ;  /* 0x0000000a000e7202 */ /* 0x000fe40000000f00 */
[----:B--2---:R-:W-:-:S07]  /*edd0*/  MOV R8, 0xedf0 ;  /* 0x0000edf000087802 */ /* 0x004fce0000000f00 */
[----:B-1----:R-:W-:Y:S05]  /*ede0*/  CALL.REL.NOINC `($__internal_0_$__cuda_sm20_div_u16) ;  /* 0x0000011400947944 */ /* 0x002fea0003c00000 */
.L_x_746:
[----:B------:R-:W-:Y:S05]  /*edf0*/  BSYNC.RECONVERGENT B1 ;  /* 0x0000000000017941 */ /* 0x000fea0003800200 */
.L_x_744:
        /* <DEDUP_REMOVED lines=18> */
.L_x_750:
[----:B------:R-:W-:Y:S05]  /*ef20*/  BSYNC.RECONVERGENT B2 ;  /* 0x0000000000027941 */ /* 0x000fea0003800200 */
.L_x_749:
[----:B-----5:R2:W-:Y:S02]  /*ef30*/  STS [R17], R8 ;  /* 0x0000000811007388 */ /* 0x0205e40000000800 */
.L_x_748:
[----:B------:R-:W-:Y:S05]  /*ef40*/  BSYNC.RECONVERGENT B1 ;  /* 0x0000000000017941 */ /* 0x000fea0003800200 */
.L_x_747:
        /* <DEDUP_REMOVED lines=9> */
.L_x_752:
[----:B------:R-:W-:Y:S01]  /*efe0*/  IMAD.MOV.U32 R14, RZ, RZ, R10 ;  /* 0x000000ffff0e7224 */ /* 0x000fe200078e000a */
[----:B--2---:R-:W-:-:S07]  /*eff0*/  MOV R8, 0xf010 ;  /* 0x0000f01000087802 */ /* 0x004fce0000000f00 */
[----:B-1----:R-:W-:Y:S05]  /*f000*/  CALL.REL.NOINC `($__internal_0_$__cuda_sm20_div_u16) ;  /* 0x00000114000c7944 */ /* 0x002fea0003c00000 */
.L_x_753:
[----:B------:R-:W-:Y:S05]  /*f010*/  BSYNC.RECONVERGENT B1 ;  /* 0x0000000000017941 */ /* 0x000fea0003800200 */
.L_x_751:
        /* <DEDUP_REMOVED lines=18> */
.L_x_757:
[----:B------:R-:W-:Y:S05]  /*f140*/  BSYNC.RECONVERGENT B2 ;  /* 0x0000000000027941 */ /* 0x000fea0003800200 */
.L_x_756:
[----:B-----5:R2:W-:Y:S02]  /*f150*/  STS [R17], R8 ;  /* 0x0000000811007388 */ /* 0x0205e40000000800 */
.L_x_755:
[----:B------:R-:W-:Y:S05]  /*f160*/  BSYNC.RECONVERGENT B1 ;  /* 0x0000000000017941 */ /* 0x000fea0003800200 */
.L_x_754:
        /* <DEDUP_REMOVED lines=9> */
.L_x_759:
[----:B------:R-:W-:Y:S01]  /*f200*/  IMAD.MOV.U32 R14, RZ, RZ, R10 ;  /* 0x000000ffff0e7224 */ /* 0x000fe200078e000a */
[----:B--2---:R-:W-:-:S07]  /*f210*/  MOV R8, 0xf230 ;  /* 0x0000f23000087802 */ /* 0x004fce0000000f00 */
[----:B-1----:R-:W-:Y:S05]  /*f220*/  CALL.REL.NOINC `($__internal_0_$__cuda_sm20_div_u16) ;  /* 0x0000011000847944 */ /* 0x002fea0003c00000 */
.L_x_760:
[----:B------:R-:W-:Y:S05]  /*f230*/  BSYNC.RECONVERGENT B1 ;  /* 0x0000000000017941 */ /* 0x000fea0003800200 */
.L_x_758:
        /* <DEDUP_REMOVED lines=18> */
.L_x_764:
[----:B------:R-:W-:Y:S05]  /*f360*/  BSYNC.RECONVERGENT B2 ;  /* 0x0000000000027941 */ /* 0x000fea0003800200 */
.L_x_763:
[----:B-----5:R2:W-:Y:S02]  /*f370*/  STS [R17], R8 ;  /* 0x0000000811007388 */ /* 0x0205e40000000800 */
.L_x_762:
[----:B------:R-:W-:Y:S05]  /*f380*/  BSYNC.RECONVERGENT B1 ;  /* 0x0000000000017941 */ /* 0x000fea0003800200 */
.L_x_761:
        /* <DEDUP_REMOVED lines=9> */
.L_x_766:
[----:B------:R-:W-:Y:S01]  /*f420*/  IMAD.MOV.U32 R14, RZ, RZ, R10 ;  /* 0x000000ffff0e7224 */ /* 0x000fe200078e000a */
[----:B--2---:R-:W-:-:S07]  /*f430*/  MOV R8, 0xf450 ;  /* 0x0000f45000087802 */ /* 0x004fce0000000f00 */
[----:B-1----:R-:W-:Y:S05]  /*f440*/  CALL.REL.NOINC `($__internal_0_$__cuda_sm20_div_u16) ;  /* 0x0000010c00fc7944 */ /* 0x002fea0003c00000 */
.L_x_767:
[----:B------:R-:W-:Y:S05]  /*f450*/  BSYNC.RECONVERGENT B1 ;  /* 0x0000000000017941 */ /* 0x000fea0003800200 */
.L_x_765:
        /* <DEDUP_REMOVED lines=18> */
.L_x_771:
[----:B------:R-:W-:Y:S05]  /*f580*/  BSYNC.RECONVERGENT B2 ;  /* 0x0000000000027941 */ /* 0x000fea0003800200 */
.L_x_770:
[----:B-----5:R2:W-:Y:S02]  /*f590*/  STS [R17], R8 ;  /* 0x0000000811007388 */ /* 0x0205e40000000800 */
.L_x_769:
[----:B------:R-:W-:Y:S05]  /*f5a0*/  BSYNC.RECONVERGENT B1 ;  /* 0x0000000000017941 */ /* 0x000fea0003800200 */
.L_x_768:
        /* <DEDUP_REMOVED lines=9> */
.L_x_773:
[----:B------:R-:W-:Y:S01]  /*f640*/  IMAD.MOV.U32 R14, RZ, RZ, R10 ;  /* 0x000000ffff0e7224 */ /* 0x000fe200078e000a */
[----:B--2---:R-:W-:-:S07]  /*f650*/  MOV R8, 0xf670 ;  /* 0x0000f67000087802 */ /* 0x004fce0000000f00 */
[----:B-1----:R-:W-:Y:S05]  /*f660*/  CALL.REL.NOINC `($__internal_0_$__cuda_sm20_div_u16) ;  /* 0x0000010c00747944 */ /* 0x002fea0003c00000 */
.L_x_774:
[----:B------:R-:W-:Y:S05]  /*f670*/  BSYNC.RECONVERGENT B1 ;  /* 0x0000000000017941 */ /* 0x000fea0003800200 */
.L_x_772:
        /* <DEDUP_REMOVED lines=18> */
.L_x_778:
[----:B------:R-:W-:Y:S05]  /*f7a0*/  BSYNC.RECONVERGENT B2 ;  /* 0x0000000000027941 */ /* 0x000fea0003800200 */
.L_x_777:
[----:B-----5:R2:W-:Y:S02]  /*f7b0*/  STS [R17], R8 ;  /* 0x0000000811007388 */ /* 0x0205e40000000800 */
.L_x_776:
[----:B------:R-:W-:Y:S05]  /*f7c0*/  BSYNC.RECONVERGENT B1 ;  /* 0x0000000000017941 */ /* 0x000fea0003800200 */
.L_x_775:
        /* <DEDUP_REMOVED lines=9> */
.L_x_780:
[----:B------:R-:W-:Y:S02]  /*f860*/  MOV R14, R10 ;  /* 0x0000000a000e7202 */ /* 0x000fe40000000f00 */
[----:B--2---:R-:W-:-:S07]  /*f870*/  MOV R8, 0xf890 ;  /* 0x0000f89000087802 */ /* 0x004fce0000000f00 */
[----:B-1----:R-:W-:Y:S05]  /*f880*/  CALL.REL.NOINC `($__internal_0_$__cuda_sm20_div_u16) ;  /* 0x0000010800ec7944 */ /* 0x002fea0003c00000 */
.L_x_781:
[----:B------:R-:W-:Y:S05]  /*f890*/  BSYNC.RECONVERGENT B1 ;  /* 0x0000000000017941 */ /* 0x000fea0003800200 */
.L_x_779:
        /* <DEDUP_REMOVED lines=18> */
.L_x_785:
[----:B------:R-:W-:Y:S05]  /*f9c0*/  BSYNC.RECONVERGENT B2 ;  /* 0x0000000000027941 */ /* 0x000fea0003800200 */
.L_x_784:
[----:B-----5:R2:W-:Y:S02]  /*f9d0*/  STS [R17], R8 ;  /* 0x0000000811007388 */ /* 0x0205e40000000800 */
.L_x_783:
[----:B------:R-:W-:Y:S05]  /*f9e0*/  BSYNC.RECONVERGENT B1 ;  /* 0x0000000000017941 */ /* 0x000fea0003800200 */
.L_x_782:
        /* <DEDUP_REMOVED lines=9> */
.L_x_787:
[----:B------:R-:W-:Y:S01]  /*fa80*/  IMAD.MOV.U32 R14, RZ, RZ, R10 ;  /* 0x000000ffff0e7224 */ /* 0x000fe200078e000a */
[----:B--2---:R-:W-:-:S07]  /*fa90*/  MOV R8, 0xfab0 ;  /* 0x0000fab000087802 */ /* 0x004fce0000000f00 */
[----:B-1----:R-:W-:Y:S05]  /*faa0*/  CALL.REL.NOINC `($__internal_0_$__cuda_sm20_div_u16) ;  /* 0x0000010800647944 */ /* 0x002fea0003c00000 */
.L_x_788:
[----:B------:R-:W-:Y:S05]  /*fab0*/  BSYNC.RECONVERGENT B1 ;  /* 0x0000000000017941 */ /* 0x000fea0003800200 */
.L_x_786:
        /* <DEDUP_REMOVED lines=18> */
.L_x_792:
[----:B------:R-:W-:Y:S05]  /*fbe0*/  BSYNC.RECONVERGENT B2 ;  /* 0x0000000000027941 */ /* 0x000fea0003800200 */
.L_x_791:
[----:B-----5:R2:W-:Y:S02]  /*fbf0*/  STS [R17], R8 ;  /* 0x0000000811007388 */ /* 0x0205e40000000800 */
.L_x_790:
[----:B------:R-:W-:Y:S05]  /*fc00*/  BSYNC.RECONVERGENT B1 ;  /* 0x0000000000017941 */ /* 0x000fea0003800200 */
.L_x_789:
        /* <DEDUP_REMOVED lines=9> */
.L_x_794:
[----:B------:R-:W-:Y:S01]  /*fca0*/  IMAD.MOV.U32 R14, RZ, RZ, R10 ;  /* 0x000000ffff0e7224 */ /* 0x000fe200078e000a */
[----:B--2---:R-:W-:-:S07]  /*fcb0*/  MOV R8, 0xfcd0 ;  /* 0x0000fcd000087802 */ /* 0x004fce0000000f00 */
[----:B-1----:R-:W-:Y:S05]  /*fcc0*/  CALL.REL.NOINC `($__internal_0_$__cuda_sm20_div_u16) ;  /* 0x0000010400dc7944 */ /* 0x002fea0003c00000 */
.L_x_795:
[----:B------:R-:W-:Y:S05]  /*fcd0*/  BSYNC.RECONVERGENT B1 ;  /* 0x0000000000017941 */ /* 0x000fea0003800200 */
.L_x_793:
        /* <DEDUP_REMOVED lines=18> */
.L_x_799:
[----:B------:R-:W-:Y:S05]  /*fe00*/  BSYNC.RECONVERGENT B2 ;  /* 0x0000000000027941 */ /* 0x000fea0003800200 */
.L_x_798:
[----:B-----5:R2:W-:Y:S02]  /*fe10*/  STS [R17], R8 ;  /* 0x0000000811007388 */ /* 0x0205e40000000800 */
.L_x_797:
[----:B------:R-:W-:Y:S05]  /*fe20*/  BSYNC.RECONVERGENT B1 ;  /* 0x0000000000017941 */ /* 0x000fea0003800200 */
.L_x_796:
        /* <DEDUP_REMOVED lines=9> */
.L_x_801:
[----:B------:R-:W-:Y:S01]  /*fec0*/  IMAD.MOV.U32 R14, RZ, RZ, R10 ;  /* 0x000000ffff0e7224 */ /* 0x000fe200078e000a */
[----:B--2---:R-:W-:-:S07]  /*fed0*/  MOV R8, 0xfef0 ;  /* 0x0000fef000087802 */ /* 0x004fce0000000f00 */
[----:B-1----:R-:W-:Y:S05]  /*fee0*/  CALL.REL.NOINC `($__internal_0_$__cuda_sm20_div_u16) ;  /* 0x0000010400547944 */ /* 0x002fea0003c00000 */
.L_x_802:
[----:B------:R-:W-:Y:S05]  /*fef0*/  BSYNC.RECONVERGENT B1 ;  /* 0x0000000000017941 */ /* 0x000fea0003800200 */
.L_x_800:
        /* <DEDUP_REMOVED lines=18> */
.L_x_806:
[----:B------:R-:W-:Y:S05]  /*10020*/  BSYNC.RECONVERGENT B2 ;  /* 0x0000000000027941 */ /* 0x000fea0003800200 */
.L_x_805:
[----:B-----5:R2:W-:Y:S02]  /*10030*/  STS [R17], R8 ;  /* 0x0000000811007388 */ /* 0x0205e40000000800 */
.L_x_804:
[----:B------:R-:W-:Y:S05]  /*10040*/  BSYNC.RECONVERGENT B1 ;  /* 0x0000000000017941 */ /* 0x000fea0003800200 */
.L_x_803:
        /* <DEDUP_REMOVED lines=9> */
.L_x_808:
[----:B------:R-:W-:Y:S01]  /*100e0*/  IMAD.MOV.U32 R14, RZ, RZ, R10 ;  /* 0x000000ffff0e7224 */ /* 0x000fe200078e000a */
[----:B--2---:R-:W-:-:S07]  /*100f0*/  MOV R8, 0x10110 ;  /* 0x0001011000087802 */ /* 0x004fce0000000f00 */
[----:B-1----:R-:W-:Y:S05]  /*10100*/  CALL.REL.NOINC `($__internal_0_$__cuda_sm20_div_u16) ;  /* 0x0000010000cc7944 */ /* 0x002fea0003c00000 */
.L_x_809:
[----:B------:R-:W-:Y:S05]  /*10110*/  BSYNC.RECONVERGENT B1 ;  /* 0x0000000000017941 */ /* 0x000fea0003800200 */
.L_x_807:
        /* <DEDUP_REMOVED lines=18> */
.L_x_813:
[----:B------:R-:W-:Y:S05]  /*10240*/  BSYNC.RECONVERGENT B2 ;  /* 0x0000000000027941 */ /* 0x000fea0003800200 */
.L_x_812:
[----:B-----5:R2:W-:Y:S02]  /*10250*/  STS [R17], R8 ;  /* 0x0000000811007388 */ /* 0x0205e40000000800 */
.L_x_811:
[----:B------:R-:W-:Y:S05]  /*10260*/  BSYNC.RECONVERGENT B1 ;  /* 0x0000000000017941 */ /* 0x000fea0003800200 */
.L_x_810:
[----:B------:R-:W-:Y:S02]  /*10270*/  PRMT R4, R4, 0x9910, RZ ;  /* 0x0000991004047816 */ /* 0x000fe400000000ff */
[----:B------:R-:W-:-:S04]  /*10280*/  ISETP.GT.U32.AND P0, PT, R2, 0x47, PT ;  /* 0x000000470200780c */ /* 0x000fc80003f04070 */
[----:B------:R-:W-:-:S13]  /*10290*/  ISETP.EQ.OR P0, PT, R4, RZ, P0 ;  /* 0x000000ff0400720c */ /* 0x000fda0000702670 */
[----:B------:R-:W-:Y:S05]  /*102a0*/  @P0 BRA `(.L_x_10) ;  /* 0x000000c0001c0947 */ /* 0x000fea0003800000 */
[----:B------:R-:W-:-:S04]  /*102b0*/  LEA.HI R16, R6, R16, RZ, 0xb ;  /* 0x0000001006107211 */ /* 0x000fc800078f58ff */
[----:B------:R-:W-:-:S13]  /*102c0*/  ISETP.GT.U32.AND P0, PT, R16, 0x17, PT ;  /* 0x000000171000780c */ /* 0x000fda0003f04070 */
[----:B------:R-:W-:Y:S05]  /*102d0*/  @P0 BRA `(.L_x_10) ;  /* 0x000000c000100947 */ /* 0x000fea0003800000 */
[----:B------:R-:W-:Y:S01]  /*102e0*/  ISETP.NE.AND P0, PT, R12, RZ, PT ;  /* 0x000000ff0c00720c */ /* 0x000fe20003f05270 */
[----:B------:R-:W-:Y:S01]  /*102f0*/  IMAD R4, R16, 0x24, R15 ;  /* 0x0000002410047824 */ /* 0x000fe200078e020f */
[----:B------:R-:W-:Y:S01]  /*10300*/  BSSY.RECONVERGENT B1, `(.L_x_814) ;  /* 0x0000009000017945 */ /* 0x000fe20003800200 */
[----:B------:R-:W-:Y:S02]  /*10310*/  IMAD.MOV.U32 R6, RZ, RZ, RZ ;  /* 0x000000ffff067224 */ /* 0x000fe400078e00ff */
[----:B------:R-:W-:-:S08]  /*10320*/  IMAD R13, R4, 0x4, R13 ;  /* 0x00000004040d7824 */ /* 0x000fd000078e020d */
[----:B------:R-:W-:Y:S05]  /*10330*/  @!P0 BRA `(.L_x_815) ;  /* 0x0000000000148947 */ /* 0x000fea0003800000 */
[----:B------:R-:W3:Y:S01]  /*10340*/  LDC.64 R6, c[0x0][0x380] ;  /* 0x0000e000ff067b82 */ /* 0x000ee20000000a00 */
[----:B------:R-:W-:-:S05]  /*10350*/  IMAD R5, R5, 0x18, R11 ;  /* 0x0000001805057824 */ /* 0x000fca00078e020b */
[----:B------:R-:W-:-:S05]  /*10360*/  IADD3 R5, PT, PT, R5, R16, RZ ;  /* 0x0000001005057210 */ /* 0x000fca0007ffe0ff */
[----:B---3--:R-:W-:-:S06]  /*10370*/  IMAD.WIDE.U32 R6, R5, 0x4, R6 ;  /* 0x0000000405067825 */ /* 0x008fcc00078e0006 */
[----:B------:R3:W5:Y:S02]  /*10380*/  LDG.E.CONSTANT R6, desc[UR8][R6.64+-0x1560] ;  /* 0xffeaa00806067981 */ /* 0x000764000c1e9900 */
.L_x_815:
[----:B------:R-:W-:Y:S05]  /*10390*/  BSYNC.RECONVERGENT B1 ;  /* 0x0000000000017941 */ /* 0x000fea0003800200 */
.L_x_814:
[----:B-----5:R4:W-:Y:S01]  /*103a0*/  STS [R13], R6 ;  /* 0x000000060d007388 */ /* 0x0209e20000000800 */
[----:B------:R-:W-:Y:S05]  /*103b0*/  BRA `(.L_x_10) ;  /* 0x000000bc00d87947 */ /* 0x000fea0003800000 */
.L_x_655:
[----:B------:R-:W-:-:S09]  /*103c0*/  UISETP.GT.U32.OR UP1, UPT, UR6, 0x14f, UP1 ;  /* 0x0000014f0600788c */ /* 0x000fd20008f24470 */
[----:B------:R-:W-:Y:S05]  /*103d0*/  BRA.U UP1, `(.L_x_816) ;  /* 0x0000003101a87547 */ /* 0x000fea000b800000 */
[----:B------:R-:W-:Y:S02]  /*103e0*/  LOP3.LUT R10, R7, 0xff, RZ, 0xc0, !PT ;  /* 0x000000ff070a7812 */ /* 0x000fe400078ec0ff */
[----:B------:R-:W-:-:S03]  /*103f0*/  MOV R12, 0x10420 ;  /* 0x00010420000c7802 */ /* 0x000fc60000000f00 */
[----:B------:R-:W-:-:S07]  /*10400*/  IMAD.MOV.U32 R20, RZ, RZ, R10 ;  /* 0x000000ffff147224 */ /* 0x000fce00078e000a */
[----:B------:R-:W-:Y:S05]  /*10410*/  CALL.REL.NOINC `($__internal_2_$__cuda_sm20_rem_u16) ;  /* 0x0000010400587944 */ /* 0x000fea0003c00000 */
[----:B------:R-:W-:Y:S01]  /*10420*/  LOP3.LUT R12, R14, 0xff, RZ, 0xc0, !PT ;  /* 0x000000ff0e0c7812 */ /* 0x000fe200078ec0ff */
[----:B------:R-:W-:Y:S01]  /*10430*/  IMAD.U32 R20, RZ, RZ, UR5 ;  /* 0x00000005ff147e24 */ /* 0x000fe2000f8e00ff */
[----:B------:R-:W-:Y:S02]  /*10440*/  MOV R17, RZ ;  /* 0x000000ff00117202 */ /* 0x000fe40000000f00 */
[----:B------:R-:W-:Y:S01]  /*10450*/  ISETP.NE.AND P0, PT, R12, 0x5, PT ;  /* 0x000000050c00780c */ /* 0x000fe20003f05270 */
[----:B------:R-:W-:-:S04]  /*10460*/  IMAD R11, R20, 0x4, R9 ;  /* 0x00000004140b7824 */ /* 0x000fc800078e0209 */
[----:B------:R-:W-:-:S08]  /*10470*/  IMAD R11, R11, 0x540, RZ ;  /* 0x000005400b0b7824 */ /* 0x000fd000078e02ff */
[----:B------:R-:W1:Y:S01]  /*10480*/  @P0 LDC.64 R14, c[0x0][0x380] ;  /* 0x0000e000ff0e0b82 */ /* 0x000e620000000a00 */
[----:B------:R-:W-:Y:S01]  /*10490*/  @P0 IMAD R13, R5, 0x18, R11 ;  /* 0x00000018050d0824 */ /* 0x000fe200078e020b */
[----:B------:R-:W-:-:S04]  /*104a0*/  @P0 LOP3.LUT R8, R16, 0xffff, RZ, 0xc0, !PT ;  /* 0x0000ffff10080812 */ /* 0x000fc800078ec0ff */
        /* <DEDUP_REMOVED lines=16> */
[----:B------:R-:W-:Y:S01]  /*105b0*/  BSSY.RECONVERGENT B2, `(.L_x_819) ;  /* 0x0000009000027945 */ /* 0x000fe20003800200 */
[----:B-1----:R-:W-:Y:S02]  /*105c0*/  IMAD R17, R7, 0x90, R20 ;  /* 0x0000009007117824 */ /* 0x002fe400078e0214 */
[----:B------:R-:W-:Y:S01]  /*105d0*/  IMAD.MOV.U32 R8, RZ, RZ, RZ ;  /* 0x000000ffff087224 */ /* 0x000fe200078e00ff */
[----:B------:R-:W-:Y:S06]  /*105e0*/  @!P0 BRA `(.L_x_820) ;  /* 0x0000000000148947 */ /* 0x000fec0003800000 */
[----:B------:R-:W1:Y:S01]  /*105f0*/  LDC.64 R8, c[0x0][0x380] ;  /* 0x0000e000ff087b82 */ /* 0x000e620000000a00 */
[----:B------:R-:W-:-:S04]  /*10600*/  IMAD R7, R5, 0x18, R11 ;  /* 0x0000001805077824 */ /* 0x000fc800078e020b */
[----:B------:R-:W-:-:S04]  /*10610*/  IMAD.IADD R7, R7, 0x1, R16 ;  /* 0x0000000107077824 */ /* 0x000fc800078e0210 */
[----:B-1----:R-:W-:-:S06]  /*10620*/  IMAD.WIDE.U32 R8, R7, 0x4, R8 ;  /* 0x0000000407087825 */ /* 0x002fcc00078e0008 */
[----:B------:R1:W5:Y:S02]  /*10630*/  LDG.E.CONSTANT R8, desc[UR8][R8.64+-0x1e0] ;  /* 0xfffe200808087981 */ /* 0x000364000c1e9900 */
.L_x_820:
[----:B------:R-:W-:Y:S05]  /*10640*/  BSYNC.RECONVERGENT B2 ;  /* 0x0000000000027941 */ /* 0x000fea0003800200 */
.L_x_819:
[----:B-----5:R2:W-:Y:S02]  /*10650*/  STS [R17], R8 ;  /* 0x0000000811007388 */ /* 0x0205e40000000800 */
.L_x_818:
[----:B------:R-:W-:Y:S05]  /*10660*/  BSYNC.RECONVERGENT B1 ;  /* 0x0000000000017941 */ /* 0x000fea0003800200 */
.L_x_817:
        /* <DEDUP_REMOVED lines=9> */
.L_x_822:
[----:B------:R-:W-:Y:S01]  /*10700*/  IMAD.MOV.U32 R14, RZ, RZ, R10 ;  /* 0x000000ffff0e7224 */ /* 0x000fe200078e000a */
[----:B--2---:R-:W-:-:S07]  /*10710*/  MOV R8, 0x10730 ;  /* 0x0001073000087802 */ /* 0x004fce0000000f00 */
[----:B-1----:R-:W-:Y:S05]  /*10720*/  CALL.REL.NOINC `($__internal_0_$__cuda_sm20_div_u16) ;  /* 0x000000fc00447944 */ /* 0x002fea0003c00000 */
.L_x_823:
[----:B------:R-:W-:Y:S05]  /*10730*/  BSYNC.RECONVERGENT B1 ;  /* 0x0000000000017941 */ /* 0x000fea0003800200 */
.L_x_821:
[----:B------:R-:W-:-:S04]  /*10740*/  LOP3.LUT R7, R7, 0xffff, RZ, 0xc0, !PT ;  /* 0x0000ffff07077812 */ /* 0x000fc800078ec0ff */
[----:B------:R-:W-:-:S13]  /*10750*/  ISETP.GE.U32.AND P0, PT, R7, 0x3, PT ;  /* 0x000000030700780c */ /* 0x000fda0003f06070 */
[----:B------:R-:W-:Y:S05]  /*10760*/  @!P0 BRA `(.L_x_10) ;  /* 0x000000b800ec8947 */ /* 0x000fea0003800000 */
[----:B------:R-:W-:Y:S01]  /*10770*/  LEA.HI R16, R6, R16, RZ, 0xb ;  /* 0x0000001006107211 */ /* 0x000fe200078f58ff */
[----:B------:R-:W-:Y:S03]  /*10780*/  BSSY.RECONVERGENT B1, `(.L_x_824) ;  /* 0x0000010000017945 */ /* 0x000fe60003800200 */
[----:B------:R-:W-:-:S13]  /*10790*/  ISETP.GT.U32.AND P0, PT, R16, 0x17, PT ;  /* 0x000000171000780c */ /* 0x000fda0003f04070 */
[----:B------:R-:W-:Y:S05]  /*107a0*/  @P0 BRA `(.L_x_825) ;  /* 0x0000000000340947 */ /* 0x000fea0003800000 */
[----:B------:R-:W-:Y:S01]  /*107b0*/  ISETP.NE.AND P0, PT, R12, 0x5, PT ;  /* 0x000000050c00780c */ /* 0x000fe20003f05270 */
        /* <DEDUP_REMOVED lines=10> */
.L_x_827:
[----:B------:R-:W-:Y:S05]  /*10860*/  BSYNC.RECONVERGENT B2 ;  /* 0x0000000000027941 */ /* 0x000fea0003800200 */
.L_x_826:
[----:B-----5:R2:W-:Y:S02]  /*10870*/  STS [R17], R8 ;  /* 0x0000000811007388 */ /* 0x0205e40000000800 */
.L_x_825:
[----:B------:R-:W-:Y:S05]  /*10880*/  BSYNC.RECONVERGENT B1 ;  /* 0x0000000000017941 */ /* 0x000fea0003800200 */
.L_x_824:
        /* <DEDUP_REMOVED lines=9> */
.L_x_829:
[----:B------:R-:W-:Y:S01]  /*10920*/  IMAD.MOV.U32 R14, RZ, RZ, R10 ;  /* 0x000000ffff0e7224 */ /* 0x000fe200078e000a */
[----:B--2---:R-:W-:-:S07]  /*10930*/  MOV R8, 0x10950 ;  /* 0x0001095000087802 */ /* 0x004fce0000000f00 */
[----:B-1----:R-:W-:Y:S05]  /*10940*/  CALL.REL.NOINC `($__internal_0_$__cuda_sm20_div_u16) ;  /* 0x000000f800bc7944 */ /* 0x002fea0003c00000 */
.L_x_830:
[----:B------:R-:W-:Y:S05]  /*10950*/  BSYNC.RECONVERGENT B1 ;  /* 0x0000000000017941 */ /* 0x000fea0003800200 */
.L_x_828:
        /* <DEDUP_REMOVED lines=18> */
.L_x_834:
[----:B------:R-:W-:Y:S05]  /*10a80*/  BSYNC.RECONVERGENT B2 ;  /* 0x0000000000027941 */ /* 0x000fea0003800200 */
.L_x_833:
[----:B-----5:R2:W-:Y:S02]  /*10a90*/  STS [R17], R8 ;  /* 0x0000000811007388 */ /* 0x0205e40000000800 */
.L_x_832:
[----:B------:R-:W-:Y:S05]  /*10aa0*/  BSYNC.RECONVERGENT B1 ;  /* 0x0000000000017941 */ /* 0x000fea0003800200 */
.L_x_831:
        /* <DEDUP_REMOVED lines=9> */
.L_x_836:
[----:B------:R-:W-:Y:S01]  /*10b40*/  IMAD.MOV.U32 R14, RZ, RZ, R10 ;  /* 0x000000ffff0e7224 */ /* 0x000fe200078e000a */
[----:B--2---:R-:W-:-:S07]  /*10b50*/  MOV R8, 0x10b70 ;  /* 0x00010b7000087802 */ /* 0x004fce0000000f00 */
[----:B-1----:R-:W-:Y:S05]  /*10b60*/  CALL.REL.NOINC `($__internal_0_$__cuda_sm20_div_u16) ;  /* 0x000000f800347944 */ /* 0x002fea0003c00000 */
.L_x_837:
[----:B------:R-:W-:Y:S05]  /*10b70*/  BSYNC.RECONVERGENT B1 ;  /* 0x0000000000017941 */ /* 0x000fea0003800200 */
.L_x_835:
        /* <DEDUP_REMOVED lines=18> */
.L_x_841:
[----:B------:R-:W-:Y:S05]  /*10ca0*/  BSYNC.RECONVERGENT B2 ;  /* 0x0000000000027941 */ /* 0x000fea0003800200 */
.L_x_840:
[----:B-----5:R2:W-:Y:S02]  /*10cb0*/  STS [R17], R8 ;  /* 0x0000000811007388 */ /* 0x0205e40000000800 */
.L_x_839:
[----:B------:R-:W-:Y:S05]  /*10cc0*/  BSYNC.RECONVERGENT B1 ;  /* 0x0000000000017941 */ /* 0x000fea0003800200 */
.L_x_838:
        /* <DEDUP_REMOVED lines=9> */
.L_x_843:
[----:B------:R-:W-:Y:S01]  /*10d60*/  IMAD.MOV.U32 R14, RZ, RZ, R10 ;  /* 0x000000ffff0e7224 */ /* 0x000fe200078e000a */
[----:B--2---:R-:W-:-:S07]  /*10d70*/  MOV R8, 0x10d90 ;  /* 0x00010d9000087802 */ /* 0x004fce0000000f00 */
[----:B-1----:R-:W-:Y:S05]  /*10d80*/  CALL.REL.NOINC `($__internal_0_$__cuda_sm20_div_u16) ;  /* 0x000000f400ac7944 */ /* 0x002fea0003c00000 */
.L_x_844:
[----:B------:R-:W-:Y:S05]  /*10d90*/  BSYNC.RECONVERGENT B1 ;  /* 0x0000000000017941 */ /* 0x000fea0003800200 */
.L_x_842:
        /* <DEDUP_REMOVED lines=18> */
.L_x_848:
[----:B------:R-:W-:Y:S05]  /*10ec0*/  BSYNC.RECONVERGENT B2 ;  /* 0x0000000000027941 */ /* 0x000fea0003800200 */
.L_x_847:
[----:B-----5:R2:W-:Y:S02]  /*10ed0*/  STS [R17], R8 ;  /* 0x0000000811007388 */ /* 0x0205e40000000800 */
.L_x_846:
[----:B------:R-:W-:Y:S05]  /*10ee0*/  BSYNC.RECONVERGENT B1 ;  /* 0x0000000000017941 */ /* 0x000fea0003800200 */
.L_x_845:
        /* <DEDUP_REMOVED lines=9> */
.L_x_850:
[----:B------:R-:W-:Y:S02]  /*10f80*/  MOV R14, R10 ;  /* 0x0000000a000e7202 */ /* 0x000fe40000000f00 */
[----:B--2---:R-:W-:-:S07]  /*10f90*/  MOV R8, 0x10fb0 ;  /* 0x00010fb000087802 */ /* 0x004fce0000000f00 */
[----:B-1----:R-:W-:Y:S05]  /*10fa0*/  CALL.REL.NOINC `($__internal_0_$__cuda_sm20_div_u16) ;  /* 0x000000f400247944 */ /* 0x002fea0003c00000 */
.L_x_851:
[----:B------:R-:W-:Y:S05]  /*10fb0*/  BSYNC.RECONVERGENT B1 ;  /* 0x0000000000017941 */ /* 0x000fea0003800200 */
.L_x_849:
        /* <DEDUP_REMOVED lines=18> */
.L_x_855:
[----:B------:R-:W-:Y:S05]  /*110e0*/  BSYNC.RECONVERGENT B2 ;  /* 0x0000000000027941 */ /* 0x000fea0003800200 */
.L_x_854:
[----:B-----5:R2:W-:Y:S02]  /*110f0*/  STS [R17], R8 ;  /* 0x0000000811007388 */ /* 0x0205e40000000800 */
.L_x_853:
[----:B------:R-:W-:Y:S05]  /*11100*/  BSYNC.RECONVERGENT B1 ;  /* 0x0000000000017941 */ /* 0x000fea0003800200 */
.L_x_852:
        /* <DEDUP_REMOVED lines=9> */
.L_x_857:
[----:B------:R-:W-:Y:S01]  /*111a0*/  IMAD.MOV.U32 R14, RZ, RZ, R10 ;  /* 0x000000ffff0e7224 */ /* 0x000fe200078e000a */
[----:B--2---:R-:W-:-:S07]  /*111b0*/  MOV R8, 0x111d0 ;  /* 0x000111d000087802 */ /* 0x004fce0000000f00 */
[----:B-1----:R-:W-:Y:S05]  /*111c0*/  CALL.REL.NOINC `($__internal_0_$__cuda_sm20_div_u16) ;  /* 0x000000f0009c7944 */ /* 0x002fea0003c00000 */
.L_x_858:
[----:B------:R-:W-:Y:S05]  /*111d0*/  BSYNC.RECONVERGENT B1 ;  /* 0x0000000000017941 */ /* 0x000fea0003800200 */
.L_x_856:
        /* <DEDUP_REMOVED lines=18> */
.L_x_862:
[----:B------:R-:W-:Y:S05]  /*11300*/  BSYNC.RECONVERGENT B2 ;  /* 0x0000000000027941 */ /* 0x000fea0003800200 */
.L_x_861:
[----:B-----5:R2:W-:Y:S02]  /*11310*/  STS [R17], R8 ;  /* 0x0000000811007388 */ /* 0x0205e40000000800 */
.L_x_860:
[----:B------:R-:W-:Y:S05]  /*11320*/  BSYNC.RECONVERGENT B1 ;  /* 0x0000000000017941 */ /* 0x000fea0003800200 */
.L_x_859:
        /* <DEDUP_REMOVED lines=9> */
.L_x_864:
[----:B------:R-:W-:Y:S01]  /*113c0*/  IMAD.MOV.U32 R14, RZ, RZ, R10 ;  /* 0x000000ffff0e7224 */ /* 0x000fe200078e000a */
[----:B--2---:R-:W-:-:S07]  /*113d0*/  MOV R8, 0x113f0 ;  /* 0x000113f000087802 */ /* 0x004fce0000000f00 */
[----:B-1----:R-:W-:Y:S05]  /*113e0*/  CALL.REL.NOINC `($__internal_0_$__cuda_sm20_div_u16) ;  /* 0x000000f000147944 */ /* 0x002fea0003c00000 */
.L_x_865:
[----:B------:R-:W-:Y:S05]  /*113f0*/  BSYNC.RECONVERGENT B1 ;  /* 0x0000000000017941 */ /* 0x000fea0003800200 */
.L_x_863:
        /* <DEDUP_REMOVED lines=18> */
.L_x_869:
[----:B------:R-:W-:Y:S05]  /*11520*/  BSYNC.RECONVERGENT B2 ;  /* 0x0000000000027941 */ /* 0x000fea0003800200 */
.L_x_868:
[----:B-----5:R2:W-:Y:S02]  /*11530*/  STS [R17], R8 ;  /* 0x0000000811007388 */ /* 0x0205e40000000800 */
.L_x_867:
[----:B------:R-:W-:Y:S05]  /*11540*/  BSYNC.RECONVERGENT B1 ;  /* 0x0000000000017941 */ /* 0x000fea0003800200 */
.L_x_866:
        /* <DEDUP_REMOVED lines=9> */
.L_x_871:
[----:B------:R-:W-:Y:S01]  /*115e0*/  IMAD.MOV.U32 R14, RZ, RZ, R10 ;  /* 0x000000ffff0e7224 */ /* 0x000fe200078e000a */
[----:B--2---:R-:W-:-:S07]  /*115f0*/  MOV R8, 0x11610 ;  /* 0x0001161000087802 */ /* 0x004fce0000000f00 */
[----:B-1----:R-:W-:Y:S05]  /*11600*/  CALL.REL.NOINC `($__internal_0_$__cuda_sm20_div_u16) ;  /* 0x000000ec008c7944 */ /* 0x002fea0003c00000 */
.L_x_872:
[----:B------:R-:W-:Y:S05]  /*11610*/  BSYNC.RECONVERGENT B1 ;  /* 0x0000000000017941 */ /* 0x000fea0003800200 */
.L_x_870:
        /* <DEDUP_REMOVED lines=18> */
.L_x_876:
[----:B------:R-:W-:Y:S05]  /*11740*/  BSYNC.RECONVERGENT B2 ;  /* 0x0000000000027941 */ /* 0x000fea0003800200 */
.L_x_875:
[----:B-----5:R2:W-:Y:S02]  /*11750*/  STS [R17], R8 ;  /* 0x0000000811007388 */ /* 0x0205e40000000800 */
.L_x_874:
[----:B------:R-:W-:Y:S05]  /*11760*/  BSYNC.RECONVERGENT B1 ;  /* 0x0000000000017941 */ /* 0x000fea0003800200 */
.L_x_873:
        /* <DEDUP_REMOVED lines=9> */
.L_x_878:
[----:B------:R-:W-:Y:S01]  /*11800*/  IMAD.MOV.U32 R14, RZ, RZ, R10 ;  /* 0x000000ffff0e7224 */ /* 0x000fe200078e000a */
[----:B--2---:R-:W-:-:S07]  /*11810*/  MOV R8, 0x11830 ;  /* 0x0001183000087802 */ /* 0x004fce0000000f00 */
[----:B-1----:R-:W-:Y:S05]  /*11820*/  CALL.REL.NOINC `($__internal_0_$__cuda_sm20_div_u16) ;  /* 0x000000ec00047944 */ /* 0x002fea0003c00000 */
.L_x_879:
[----:B------:R-:W-:Y:S05]  /*11830*/  BSYNC.RECONVERGENT B1 ;  /* 0x0000000000017941 */ /* 0x000fea0003800200 */
.L_x_877:
        /* <DEDUP_REMOVED lines=18> */
.L_x_883:
[----:B------:R-:W-:Y:S05]  /*11960*/  BSYNC.RECONVERGENT B2 ;  /* 0x0000000000027941 */ /* 0x000fea0003800200 */
.L_x_882:
[----:B-----5:R2:W-:Y:S02]  /*11970*/  STS [R17], R8 ;  /* 0x0000000811007388 */ /* 0x0205e40000000800 */
.L_x_881:
[----:B------:R-:W-:Y:S05]  /*11980*/  BSYNC.RECONVERGENT B1 ;  /* 0x0000000000017941 */ /* 0x000fea0003800200 */
.L_x_880:
        /* <DEDUP_REMOVED lines=9> */
.L_x_885:
[----:B------:R-:W-:Y:S02]  /*11a20*/  MOV R14, R10 ;  /* 0x0000000a000e7202 */ /* 0x000fe40000000f00 */
[----:B--2---:R-:W-:-:S07]  /*11a30*/  MOV R8, 0x11a50 ;  /* 0x00011a5000087802 */ /* 0x004fce0000000f00 */
[----:B-1----:R-:W-:Y:S05]  /*11a40*/  CALL.REL.NOINC `($__internal_0_$__cuda_sm20_div_u16) ;  /* 0x000000e8007c7944 */ /* 0x002fea0003c00000 */
.L_x_886:
[----:B------:R-:W-:Y:S05]  /*11a50*/  BSYNC.RECONVERGENT B1 ;  /* 0x0000000000017941 */ /* 0x000fea0003800200 */
.L_x_884:
        /* <DEDUP_REMOVED lines=18> */
.L_x_890:
[----:B------:R-:W-:Y:S05]  /*11b80*/  BSYNC.RECONVERGENT B2 ;  /* 0x0000000000027941 */ /* 0x000fea0003800200 */
.L_x_889:
[----:B-----5:R2:W-:Y:S02]  /*11b90*/  STS [R17], R8 ;  /* 0x0000000811007388 */ /* 0x0205e40000000800 */
.L_x_888:
[----:B------:R-:W-:Y:S05]  /*11ba0*/  BSYNC.RECONVERGENT B1 ;  /* 0x0000000000017941 */ /* 0x000fea0003800200 */
.L_x_887:
        /* <DEDUP_REMOVED lines=9> */
.L_x_892:
[----:B------:R-:W-:Y:S01]  /*11c40*/  IMAD.MOV.U32 R14, RZ, RZ, R10 ;  /* 0x000000ffff0e7224 */ /* 0x000fe200078e000a */
[----:B--2---:R-:W-:-:S07]  /*11c50*/  MOV R8, 0x11c70 ;  /* 0x00011c7000087802 */ /* 0x004fce0000000f00 */
[----:B-1----:R-:W-:Y:S05]  /*11c60*/  CALL.REL.NOINC `($__internal_0_$__cuda_sm20_div_u16) ;  /* 0x000000e400f47944 */ /* 0x002fea0003c00000 */
.L_x_893:
[----:B------:R-:W-:Y:S05]  /*11c70*/  BSYNC.RECONVERGENT B1 ;  /* 0x0000000000017941 */ /* 0x000fea0003800200 */
.L_x_891:
        /* <DEDUP_REMOVED lines=18> */
.L_x_897:
[----:B------:R-:W-:Y:S05]  /*11da0*/  BSYNC.RECONVERGENT B2 ;  /* 0x0000000000027941 */ /* 0x000fea0003800200 */
.L_x_896:
[----:B-----5:R2:W-:Y:S02]  /*11db0*/  STS [R17], R8 ;  /* 0x0000000811007388 */ /* 0x0205e40000000800 */
.L_x_895:
[----:B------:R-:W-:Y:S05]  /*11dc0*/  BSYNC.RECONVERGENT B1 ;  /* 0x0000000000017941 */ /* 0x000fea0003800200 */
.L_x_894:
        /* <DEDUP_REMOVED lines=9> */
.L_x_899:
[----:B------:R-:W-:Y:S01]  /*11e60*/  IMAD.MOV.U32 R14, RZ, RZ, R10 ;  /* 0x000000ffff0e7224 */ /* 0x000fe200078e000a */
[----:B--2---:R-:W-:-:S07]  /*11e70*/  MOV R8, 0x11e90 ;  /* 0x00011e9000087802 */ /* 0x004fce0000000f00 */
[----:B-1----:R-:W-:Y:S05]  /*11e80*/  CALL.REL.NOINC `($__internal_0_$__cuda_sm20_div_u16) ;  /* 0x000000e4006c7944 */ /* 0x002fea0003c00000 */
.L_x_900:
[----:B------:R-:W-:Y:S05]  /*11e90*/  BSYNC.RECONVERGENT B1 ;  /* 0x0000000000017941 */ /* 0x000fea0003800200 */
.L_x_898:
        /* <DEDUP_REMOVED lines=18> */
.L_x_904:
[----:B------:R-:W-:Y:S05]  /*11fc0*/  BSYNC.RECONVERGENT B2 ;  /* 0x0000000000027941 */ /* 0x000fea0003800200 */
.L_x_903:
[----:B-----5:R2:W-:Y:S02]  /*11fd0*/  STS [R17], R8 ;  /* 0x0000000811007388 */ /* 0x0205e40000000800 */
.L_x_902:
[----:B------:R-:W-:Y:S05]  /*11fe0*/  BSYNC.RECONVERGENT B1 ;  /* 0x0000000000017941 */ /* 0x000fea0003800200 */
.L_x_901:
        /* <DEDUP_REMOVED lines=9> */
.L_x_906:
[----:B------:R-:W-:Y:S01]  /*12080*/  IMAD.MOV.U32 R14, RZ, RZ, R10 ;  /* 0x000000ffff0e7224 */ /* 0x000fe200078e000a */
[----:B--2---:R-:W-:-:S07]  /*12090*/  MOV R8, 0x120b0 ;  /* 0x000120b000087802 */ /* 0x004fce0000000f00 */
[----:B-1----:R-:W-:Y:S05]  /*120a0*/  CALL.REL.NOINC `($__internal_0_$__cuda_sm20_div_u16) ;  /* 0x000000e000e47944 */ /* 0x002fea0003c00000 */
.L_x_907:
[----:B------:R-:W-:Y:S05]  /*120b0*/  BSYNC.RECONVERGENT B1 ;  /* 0x0000000000017941 */ /* 0x000fea0003800200 */
.L_x_905:
        /* <DEDUP_REMOVED lines=18> */
.L_x_911:
[----:B------:R-:W-:Y:S05]  /*121e0*/  BSYNC.RECONVERGENT B2 ;  /* 0x0000000000027941 */ /* 0x000fea0003800200 */
.L_x_910:
[----:B-----5:R2:W-:Y:S02]  /*121f0*/  STS [R17], R8 ;  /* 0x0000000811007388 */ /* 0x0205e40000000800 */
.L_x_909:
[----:B------:R-:W-:Y:S05]  /*12200*/  BSYNC.RECONVERGENT B1 ;  /* 0x0000000000017941 */ /* 0x000fea0003800200 */
.L_x_908:
        /* <DEDUP_REMOVED lines=9> */
.L_x_913:
[----:B------:R-:W-:Y:S01]  /*122a0*/  IMAD.MOV.U32 R14, RZ, RZ, R10 ;  /* 0x000000ffff0e7224 */ /* 0x000fe200078e000a */
[----:B--2---:R-:W-:-:S07]  /*122b0*/  MOV R8, 0x122d0 ;  /* 0x000122d000087802 */ /* 0x004fce0000000f00 */
[----:B-1----:R-:W-:Y:S05]  /*122c0*/  CALL.REL.NOINC `($__internal_0_$__cuda_sm20_div_u16) ;  /* 0x000000e0005c7944 */ /* 0x002fea0003c00000 */
.L_x_914:
[----:B------:R-:W-:Y:S05]  /*122d0*/  BSYNC.RECONVERGENT B1 ;  /* 0x0000000000017941 */ /* 0x000fea0003800200 */
.L_x_912:
        /* <DEDUP_REMOVED lines=18> */
.L_x_918:
[----:B------:R-:W-:Y:S05]  /*12400*/  BSYNC.RECONVERGENT B2 ;  /* 0x0000000000027941 */ /* 0x000fea0003800200 */
.L_x_917:
[----:B-----5:R2:W-:Y:S02]  /*12410*/  STS [R17], R8 ;  /* 0x0000000811007388 */ /* 0x0205e40000000800 */
.L_x_916:
[----:B------:R-:W-:Y:S05]  /*12420*/  BSYNC.RECONVERGENT B1 ;  /* 0x0000000000017941 */ /* 0x000fea0003800200 */
.L_x_915:
        /* <DEDUP_REMOVED lines=9> */
.L_x_920:
[----:B------:R-:W-:Y:S02]  /*124c0*/  MOV R14, R10 ;  /* 0x0000000a000e7202 */ /* 0x000fe40000000f00 */
[----:B--2---:R-:W-:-:S07]  /*124d0*/  MOV R8, 0x124f0 ;  /* 0x000124f000087802 */ /* 0x004fce0000000f00 */
[----:B-1----:R-:W-:Y:S05]  /*124e0*/  CALL.REL.NOINC `($__internal_0_$__cuda_sm20_div_u16) ;  /* 0x000000dc00d47944 */ /* 0x002fea0003c00000 */
.L_x_921:
[----:B------:R-:W-:Y:S05]  /*124f0*/  BSYNC.RECONVERGENT B1 ;  /* 0x0000000000017941 */ /* 0x000fea0003800200 */
.L_x_919:
        /* <DEDUP_REMOVED lines=18> */
.L_x_925:
[----:B------:R-:W-:Y:S05]  /*12620*/  BSYNC.RECONVERGENT B2 ;  /* 0x0000000000027941 */ /* 0x000fea0003800200 */
.L_x_924:
[----:B-----5:R2:W-:Y:S02]  /*12630*/  STS [R17], R8 ;  /* 0x0000000811007388 */ /* 0x0205e40000000800 */
.L_x_923:
[----:B------:R-:W-:Y:S05]  /*12640*/  BSYNC.RECONVERGENT B1 ;  /* 0x0000000000017941 */ /* 0x000fea0003800200 */
.L_x_922:
        /* <DEDUP_REMOVED lines=9> */
.L_x_927:
[----:B------:R-:W-:Y:S01]  /*126e0*/  IMAD.MOV.U32 R14, RZ, RZ, R10 ;  /* 0x000000ffff0e7224 */ /* 0x000fe200078e000a */
[----:B--2---:R-:W-:-:S07]  /*126f0*/  MOV R8, 0x12710 ;  /* 0x0001271000087802 */ /* 0x004fce0000000f00 */
[----:B-1----:R-:W-:Y:S05]  /*12700*/  CALL.REL.NOINC `($__internal_0_$__cuda_sm20_div_u16) ;  /* 0x000000dc004c7944 */ /* 0x002fea0003c00000 */
.L_x_928:
[----:B------:R-:W-:Y:S05]  /*12710*/  BSYNC.RECONVERGENT B1 ;  /* 0x0000000000017941 */ /* 0x000fea0003800200 */
.L_x_926:
        /* <DEDUP_REMOVED lines=18> */
.L_x_932:
[----:B------:R-:W-:Y:S05]  /*12840*/  BSYNC.RECONVERGENT B2 ;  /* 0x0000000000027941 */ /* 0x000fea0003800200 */
.L_x_931:
[----:B-----5:R2:W-:Y:S02]  /*12850*/  STS [R17], R8 ;  /* 0x0000000811007388 */ /* 0x0205e40000000800 */
.L_x_930:
[----:B------:R-:W-:Y:S05]  /*12860*/  BSYNC.RECONVERGENT B1 ;  /* 0x0000000000017941 */ /* 0x000fea0003800200 */
.L_x_929:
        /* <DEDUP_REMOVED lines=9> */
.L_x_934:
[----:B------:R-:W-:Y:S01]  /*12900*/  IMAD.MOV.U32 R14, RZ, RZ, R10 ;  /* 0x000000ffff0e7224 */ /* 0x000fe200078e000a */
[----:B--2---:R-:W-:-:S07]  /*12910*/  MOV R8, 0x12930 ;  /* 0x0001293000087802 */ /* 0x004fce0000000f00 */
[----:B-1----:R-:W-:Y:S05]  /*12920*/  CALL.REL.NOINC `($__internal_0_$__cuda_sm20_div_u16) ;  /* 0x000000d800c47944 */ /* 0x002fea0003c00000 */
.L_x_935:
[----:B------:R-:W-:Y:S05]  /*12930*/  BSYNC.RECONVERGENT B1 ;  /* 0x0000000000017941 */ /* 0x000fea0003800200 */
.L_x_933:
        /* <DEDUP_REMOVED lines=18> */
.L_x_939:
[----:B------:R-:W-:Y:S05]  /*12a60*/  BSYNC.RECONVERGENT B2 ;  /* 0x0000000000027941 */ /* 0x000fea0003800200 */
.L_x_938:
[----:B-----5:R2:W-:Y:S02]  /*12a70*/  STS [R17], R8 ;  /* 0x0000000811007388 */ /* 0x0205e40000000800 */
.L_x_937:
[----:B------:R-:W-:Y:S05]  /*12a80*/  BSYNC.RECONVERGENT B1 ;  /* 0x0000000000017941 */ /* 0x000fea0003800200 */
.L_x_936:
        /* <DEDUP_REMOVED lines=9> */
.L_x_941:
[----:B------:R-:W-:Y:S01]  /*12b20*/  IMAD.MOV.U32 R14, RZ, RZ, R10 ;  /* 0x000000ffff0e7224 */ /* 0x000fe200078e000a */
[----:B--2---:R-:W-:-:S07]  /*12b30*/  MOV R8, 0x12b50 ;  /* 0x00012b5000087802 */ /* 0x004fce0000000f00 */
[----:B-1----:R-:W-:Y:S05]  /*12b40*/  CALL.REL.NOINC `($__internal_0_$__cuda_sm20_div_u16) ;  /* 0x000000d8003c7944 */ /* 0x002fea0003c00000 */
.L_x_942:
[----:B------:R-:W-:Y:S05]  /*12b50*/  BSYNC.RECONVERGENT B1 ;  /* 0x0000000000017941 */ /* 0x000fea0003800200 */
.L_x_940:
        /* <DEDUP_REMOVED lines=18> */
.L_x_946:
[----:B------:R-:W-:Y:S05]  /*12c80*/  BSYNC.RECONVERGENT B2 ;  /* 0x0000000000027941 */ /* 0x000fea0003800200 */
.L_x_945:
[----:B-----5:R2:W-:Y:S02]  /*12c90*/  STS [R17], R8 ;  /* 0x0000000811007388 */ /* 0x0205e40000000800 */
.L_x_944:
[----:B------:R-:W-:Y:S05]  /*12ca0*/  BSYNC.RECONVERGENT B1 ;  /* 0x0000000000017941 */ /* 0x000fea0003800200 */
.L_x_943:
        /* <DEDUP_REMOVED lines=9> */
.L_x_948:
[----:B------:R-:W-:Y:S01]  /*12d40*/  IMAD.MOV.U32 R14, RZ, RZ, R10 ;  /* 0x000000ffff0e7224 */ /* 0x000fe200078e000a */
[----:B--2---:R-:W-:-:S07]  /*12d50*/  MOV R8, 0x12d70 ;  /* 0x00012d7000087802 */ /* 0x004fce0000000f00 */
[----:B-1----:R-:W-:Y:S05]  /*12d60*/  CALL.REL.NOINC `($__internal_0_$__cuda_sm20_div_u16) ;  /* 0x000000d400b47944 */ /* 0x002fea0003c00000 */
.L_x_949:
[----:B------:R-:W-:Y:S05]  /*12d70*/  BSYNC.RECONVERGENT B1 ;  /* 0x0000000000017941 */ /* 0x000fea0003800200 */
.L_x_947:
        /* <DEDUP_REMOVED lines=18> */
.L_x_953:
[----:B------:R-:W-:Y:S05]  /*12ea0*/  BSYNC.RECONVERGENT B2 ;  /* 0x0000000000027941 */ /* 0x000fea0003800200 */
.L_x_952:
[----:B-----5:R2:W-:Y:S02]  /*12eb0*/  STS [R17], R8 ;  /* 0x0000000811007388 */ /* 0x0205e40000000800 */
.L_x_951:
[----:B------:R-:W-:Y:S05]  /*12ec0*/  BSYNC.RECONVERGENT B1 ;  /* 0x0000000000017941 */ /* 0x000fea0003800200 */
.L_x_950:
        /* <DEDUP_REMOVED lines=9> */
.L_x_955:
[----:B------:R-:W-:Y:S02]  /*12f60*/  MOV R14, R10 ;  /* 0x0000000a000e7202 */ /* 0x000fe40000000f00 */
[----:B--2---:R-:W-:-:S07]  /*12f70*/  MOV R8, 0x12f90 ;  /* 0x00012f9000087802 */ /* 0x004fce0000000f00 */
[----:B-1----:R-:W-:Y:S05]  /*12f80*/  CALL.REL.NOINC `($__internal_0_$__cuda_sm20_div_u16) ;  /* 0x000000d4002c7944 */ /* 0x002fea0003c00000 */
.L_x_956:
[----:B------:R-:W-:Y:S05]  /*12f90*/  BSYNC.RECONVERGENT B1 ;  /* 0x0000000000017941 */ /* 0x000fea0003800200 */
.L_x_954:
        /* <DEDUP_REMOVED lines=18> */
.L_x_960:
[----:B------:R-:W-:Y:S05]  /*130c0*/  BSYNC.RECONVERGENT B2 ;  /* 0x0000000000027941 */ /* 0x000fea0003800200 */
.L_x_959:
[----:B-----5:R2:W-:Y:S02]  /*130d0*/  STS [R17], R8 ;  /* 0x0000000811007388 */ /* 0x0205e40000000800 */
.L_x_958:
[----:B------:R-:W-:Y:S05]  /*130e0*/  BSYNC.RECONVERGENT B1 ;  /* 0x0000000000017941 */ /* 0x000fea0003800200 */
.L_x_957:
        /* <DEDUP_REMOVED lines=9> */
.L_x_962:
[----:B------:R-:W-:Y:S01]  /*13180*/  IMAD.MOV.U32 R14, RZ, RZ, R10 ;  /* 0x000000ffff0e7224 */ /* 0x000fe200078e000a */
[----:B--2---:R-:W-:-:S07]  /*13190*/  MOV R8, 0x131b0 ;  /* 0x000131b000087802 */ /* 0x004fce0000000f00 */
[----:B-1----:R-:W-:Y:S05]  /*131a0*/  CALL.REL.NOINC `($__internal_0_$__cuda_sm20_div_u16) ;  /* 0x000000d000a47944 */ /* 0x002fea0003c00000 */
.L_x_963:
[----:B------:R-:W-:Y:S05]  /*131b0*/  BSYNC.RECONVERGENT B1 ;  /* 0x0000000000017941 */ /* 0x000fea0003800200 */
.L_x_961:
        /* <DEDUP_REMOVED lines=18> */
.L_x_967:
[----:B------:R-:W-:Y:S05]  /*132e0*/  BSYNC.RECONVERGENT B2 ;  /* 0x0000000000027941 */ /* 0x000fea0003800200 */
.L_x_966:
[----:B-----5:R2:W-:Y:S02]  /*132f0*/  STS [R17], R8 ;  /* 0x0000000811007388 */ /* 0x0205e40000000800 */
.L_x_965:
[----:B------:R-:W-:Y:S05]  /*13300*/  BSYNC.RECONVERGENT B1 ;  /* 0x0000000000017941 */ /* 0x000fea0003800200 */
.L_x_964:
        /* <DEDUP_REMOVED lines=9> */
.L_x_969:
[----:B------:R-:W-:Y:S01]  /*133a0*/  IMAD.MOV.U32 R14, RZ, RZ, R10 ;  /* 0x000000ffff0e7224 */ /* 0x000fe200078e000a */
[----:B--2---:R-:W-:-:S07]  /*133b0*/  MOV R8, 0x133d0 ;  /* 0x000133d000087802 */ /* 0x004fce0000000f00 */
[----:B-1----:R-:W-:Y:S05]  /*133c0*/  CALL.REL.NOINC `($__internal_0_$__cuda_sm20_div_u16) ;  /* 0x000000d0001c7944 */ /* 0x002fea0003c00000 */
.L_x_970:
[----:B------:R-:W-:Y:S05]  /*133d0*/  BSYNC.RECONVERGENT B1 ;  /* 0x0000000000017941 */ /* 0x000fea0003800200 */
.L_x_968:
        /* <DEDUP_REMOVED lines=18> */
.L_x_974:
[----:B------:R-:W-:Y:S05]  /*13500*/  BSYNC.RECONVERGENT B2 ;  /* 0x0000000000027941 */ /* 0x000fea0003800200 */
.L_x_973:
[----:B-----5:R2:W-:Y:S02]  /*13510*/  STS [R17], R8 ;  /* 0x0000000811007388 */ /* 0x0205e40000000800 */
.L_x_972:
[----:B------:R-:W-:Y:S05]  /*13520*/  BSYNC.RECONVERGENT B1 ;  /* 0x0000000000017941 */ /* 0x000fea0003800200 */
.L_x_971:
[----:B------:R-:W-:Y:S02]  /*13530*/  PRMT R4, R4, 0x9910, RZ ;  /* 0x0000991004047816 */ /* 0x000fe400000000ff */
[----:B------:R-:W-:-:S04]  /*13540*/  ISETP.GT.U32.AND P0, PT, R2, 0x47, PT ;  /* 0x000000470200780c */ /* 0x000fc80003f04070 */
[----:B------:R-:W-:-:S13]  /*13550*/  ISETP.EQ.OR P0, PT, R4, RZ, P0 ;  /* 0x000000ff0400720c */ /* 0x000fda0000702670 */
[----:B------:R-:W-:Y:S05]  /*13560*/  @P0 BRA `(.L_x_10) ;  /* 0x0000008c006c0947 */ /* 0x000fea0003800000 */
[----:B------:R-:W-:-:S04]  /*13570*/  LEA.HI R16, R6, R16, RZ, 0xb ;  /* 0x0000001006107211 */ /* 0x000fc800078f58ff */
[----:B------:R-:W-:-:S13]  /*13580*/  ISETP.GT.U32.AND P0, PT, R16, 0x17, PT ;  /* 0x000000171000780c */ /* 0x000fda0003f04070 */
[----:B------:R-:W-:Y:S05]  /*13590*/  @P0 BRA `(.L_x_10) ;  /* 0x0000008c00600947 */ /* 0x000fea0003800000 */
[----:B------:R-:W-:Y:S01]  /*135a0*/  ISETP.NE.AND P0, PT, R12, 0x5, PT ;  /* 0x000000050c00780c */ /* 0x000fe20003f05270 */
[----:B------:R-:W-:Y:S01]  /*135b0*/  IMAD R4, R16, 0x24, R15 ;  /* 0x0000002410047824 */ /* 0x000fe200078e020f */
[----:B------:R-:W-:Y:S01]  /*135c0*/  BSSY.RECONVERGENT B1, `(.L_x_975) ;  /* 0x0000009000017945 */ /* 0x000fe20003800200 */
[----:B------:R-:W-:Y:S02]  /*135d0*/  IMAD.MOV.U32 R6, RZ, RZ, RZ ;  /* 0x000000ffff067224 */ /* 0x000fe400078e00ff */
[----:B------:R-:W-:-:S08]  /*135e0*/  IMAD R13, R4, 0x4, R13 ;  /* 0x00000004040d7824 */ /* 0x000fd000078e020d */
[----:B------:R-:W-:Y:S05]  /*135f0*/  @!P0 BRA `(.L_x_976) ;  /* 0x0000000000148947 */ /* 0x000fea0003800000 */
[----:B------:R-:W3:Y:S01]  /*13600*/  LDC.64 R6, c[0x0][0x380] ;  /* 0x0000e000ff067b82 */ /* 0x000ee20000000a00 */
[----:B------:R-:W-:-:S04]  /*13610*/  IMAD R5, R5, 0x18, R11 ;  /* 0x0000001805057824 */ /* 0x000fc800078e020b */
[----:B------:R-:W-:-:S04]  /*13620*/  IMAD.IADD R5, R5, 0x1, R16 ;  /* 0x0000000105057824 */ /* 0x000fc800078e0210 */
[----:B---3--:R-:W-:-:S06]  /*13630*/  IMAD.WIDE.U32 R6, R5, 0x4, R6 ;  /* 0x0000000405067825 */ /* 0x008fcc00078e0006 */
[----:B------:R3:W5:Y:S02]  /*13640*/  LDG.E.CONSTANT R6, desc[UR8][R6.64+-0x1e0] ;  /* 0xfffe200806067981 */ /* 0x000764000c1e9900 */
.L_x_976:
[----:B------:R-:W-:Y:S05]  /*13650*/  BSYNC.RECONVERGENT B1 ;  /* 0x0000000000017941 */ /* 0x000fea0003800200 */
.L_x_975:
[----:B-----5:R4:W-:Y:S01]  /*13660*/  STS [R13], R6 ;  /* 0x000000060d007388 */ /* 0x0209e20000000800 */
[----:B------:R-:W-:Y:S05]  /*13670*/  BRA `(.L_x_10) ;  /* 0x0000008c00287947 */ /* 0x000fea0003800000 */
.L_x_816:
[----:B------:R-:W-:-:S04]  /*13680*/  UIADD3 UR6, UPT, UPT, UR10, -0x2, URZ ;  /* 0xfffffffe0a067890 */ /* 0x000fc8000fffe0ff */
[----:B------:R-:W-:-:S04]  /*13690*/  UISETP.GT.U32.AND UP0, UPT, UR6, 0x17, UPT ;  /* 0x000000170600788c */ /* 0x000fc8000bf04070 */
[----:B------:R-:W-:-:S09]  /*136a0*/  UISETP.GT.U32.OR UP0, UPT, UR7, 0x1b, UP0 ;  /* 0x0000001b0700788c */ /* 0x000fd20008704470 */
[----:B------:R-:W-:Y:S05]  /*136b0*/  BRA.U UP0, `(.L_x_977) ;  /* 0x0000003100ac7547 */ /* 0x000fea000b800000 */
[----:B------:R-:W-:Y:S02]  /*136c0*/  LOP3.LUT R11, R7, 0xff, RZ, 0xc0, !PT ;  /* 0x000000ff070b7812 */ /* 0x000fe400078ec0ff */
[----:B------:R-:W-:-:S03]  /*136d0*/  MOV R12, 0x13700 ;  /* 0x00013700000c7802 */ /* 0x000fc60000000f00 */
[----:B------:R-:W-:-:S07]  /*136e0*/  IMAD.MOV.U32 R20, RZ, RZ, R11 ;  /* 0x000000ffff147224 */ /* 0x000fce00078e000b */
[----:B------:R-:W-:Y:S05]  /*136f0*/  CALL.REL.NOINC `($__internal_2_$__cuda_sm20_rem_u16) ;  /* 0x000000d000a07944 */ /* 0x000fea0003c00000 */
[----:B------:R-:W-:Y:S01]  /*13700*/  ISETP.GE.U32.AND P0, PT, R10, 0x6, PT ;  /* 0x000000060a00780c */ /* 0x000fe20003f06070 */
[----:B------:R-:W-:Y:S01]  /*13710*/  IMAD.U32 R20, RZ, RZ, UR11 ;  /* 0x0000000bff147e24 */ /* 0x000fe2000f8e00ff */
[----:B------:R-:W-:-:S05]  /*13720*/  MOV R12, UR5 ;  /* 0x00000005000c7c02 */ /* 0x000fca0008000f00 */
[----:B------:R-:W-:Y:S02]  /*13730*/  IMAD R13, R12, 0x4, R9 ;  /* 0x000000040c0d7824 */ /* 0x000fe400078e0209 */
[----:B------:R-:W-:Y:S02]  /*13740*/  IMAD R12, R20, 0x4, R5 ;  /* 0x00000004140c7824 */ /* 0x000fe400078e0205 */
[----:B------:R-:W-:Y:S02]  /*13750*/  IMAD R13, R13, 0x540, RZ ;  /* 0x000005400d0d7824 */ /* 0x000fe400078e02ff */
[----:B------:R-:W1:Y:S01]  /*13760*/  @P0 LDC.64 R14, c[0x0][0x380] ;  /* 0x0000e000ff0e0b82 */ /* 0x000e620000000a00 */
[----:B------:R-:W-:Y:S01]  /*13770*/  @P0 LOP3.LUT R8, R16, 0xffff, RZ, 0xc0, !PT ;  /* 0x0000ffff10080812 */ /* 0x000fe200078ec0ff */
[----:B------:R-:W-:-:S05]  /*13780*/  @P0 IMAD R17, R12, 0x18, R13 ;  /* 0x000000180c110824 */ /* 0x000fca00078e020d */
[----:B------:R-:W-:-:S05]  /*13790*/  @P0 IADD3 R17, P1, PT, R8, R17, RZ ;  /* 0x0000001108110210 */ /* 0x000fca0007f3e0ff */
[----:B------:R-:W-:Y:S01]  /*137a0*/  @P0 IMAD.X R16, RZ, RZ, RZ, P1 ;  /* 0x000000ffff100224 */ /* 0x000fe200008e06ff */
[----:B-1----:R-:W-:-:S04]  /*137b0*/  @P0 LEA R14, P1, R17, R14, 0x2 ;  /* 0x0000000e110e0211 */ /* 0x002fc800078210ff */
[----:B------:R-:W-:Y:S01]  /*137c0*/  @P0 LEA.HI.X R15, R17, R15, R16, 0x2, P1 ;  /* 0x0000000f110f0211 */ /* 0x000fe200008f1410 */
[----:B------:R-:W-:-:S06]  /*137d0*/  HFMA2 R17, -RZ, RZ, 0, 0 ;  /* 0x00000000ff117431 */ /* 0x000fcc00000001ff */
[----:B------:R1:W2:Y:S01]  /*137e0*/  @P0 LDG.E.CONSTANT R17, desc[UR8][R14.64+-0x1560] ;  /* 0xffeaa0080e110981 */ /* 0x0002a2000c1e9900 */
[----:B------:R-:W-:Y:S01]  /*137f0*/  BSSY.RECONVERGENT B1, `(.L_x_978) ;  /* 0x0000016000017945 */ /* 0x000fe20003800200 */
[----:B------:R-:W3:Y:S01]  /*13800*/  S2R R20, SR_CgaCtaId ;  /* 0x0000000000147919 */ /* 0x000ee20000008800 */
[----:B-1----:R-:W-:Y:S01]  /*13810*/  IMAD R15, R9, 0x6, R5 ;  /* 0x00000006090f7824 */ /* 0x002fe200078e0205 */
[----:B------:R-:W-:-:S03]  /*13820*/  MOV R5, 0x400 ;  /* 0x0000040000057802 */ /* 0x000fc60000000f00 */
        /* <DEDUP_REMOVED lines=16> */
.L_x_981:
[----:B------:R-:W-:Y:S05]  /*13930*/  BSYNC.RECONVERGENT B2 ;  /* 0x0000000000027941 */ /* 0x000fea0003800200 */
.L_x_980:
[----:B-----5:R2:W-:Y:S02]  /*13940*/  STS [R17], R8 ;  /* 0x0000000811007388 */ /* 0x0205e40000000800 */
.L_x_979:
[----:B------:R-:W-:Y:S05]  /*13950*/  BSYNC.RECONVERGENT B1 ;  /* 0x0000000000017941 */ /* 0x000fea0003800200 */
.L_x_978:
        /* <DEDUP_REMOVED lines=9> */
.L_x_983:
[----:B------:R-:W-:Y:S01]  /*139f0*/  IMAD.MOV.U32 R14, RZ, RZ, R11 ;  /* 0x000000ffff0e7224 */ /* 0x000fe200078e000b */
[----:B--2---:R-:W-:-:S07]  /*13a00*/  MOV R8, 0x13a20 ;  /* 0x00013a2000087802 */ /* 0x004fce0000000f00 */
[----:B-1----:R-:W-:Y:S05]  /*13a10*/  CALL.REL.NOINC `($__internal_0_$__cuda_sm20_div_u16) ;  /* 0x000000c800887944 */ /* 0x002fea0003c00000 */
.L_x_984:
[----:B------:R-:W-:Y:S05]  /*13a20*/  BSYNC.RECONVERGENT B1 ;  /* 0x0000000000017941 */ /* 0x000fea0003800200 */
.L_x_982:
[----:B------:R-:W-:-:S04]  /*13a30*/  LOP3.LUT R7, R7, 0xffff, RZ, 0xc0, !PT ;  /* 0x0000ffff07077812 */ /* 0x000fc800078ec0ff */
[----:B------:R-:W-:-:S13]  /*13a40*/  ISETP.GE.U32.AND P0, PT, R7, 0x3, PT ;  /* 0x000000030700780c */ /* 0x000fda0003f06070 */
[----:B------:R-:W-:Y:S05]  /*13a50*/  @!P0 BRA `(.L_x_10) ;  /* 0x0000008800308947 */ /* 0x000fea0003800000 */
[----:B------:R-:W-:Y:S01]  /*13a60*/  LEA.HI R16, R6, R16, RZ, 0xb ;  /* 0x0000001006107211 */ /* 0x000fe200078f58ff */
[----:B------:R-:W-:Y:S03]  /*13a70*/  BSSY.RECONVERGENT B1, `(.L_x_985) ;  /* 0x0000010000017945 */ /* 0x000fe60003800200 */
[----:B------:R-:W-:-:S13]  /*13a80*/  ISETP.GT.U32.AND P0, PT, R16, 0x17, PT ;  /* 0x000000171000780c */ /* 0x000fda0003f04070 */
[----:B------:R-:W-:Y:S05]  /*13a90*/  @P0 BRA `(.L_x_986) ;  /* 0x0000000000340947 */ /* 0x000fea0003800000 */
[----:B------:R-:W-:Y:S01]  /*13aa0*/  ISETP.GE.U32.AND P0, PT, R10, 0x6, PT ;  /* 0x000000060a00780c */ /* 0x000fe20003f06070 */
        /* <DEDUP_REMOVED lines=10> */
.L_x_988:
[----:B------:R-:W-:Y:S05]  /*13b50*/  BSYNC.RECONVERGENT B2 ;  /* 0x0000000000027941 */ /* 0x000fea0003800200 */
.L_x_987:
[----:B-----5:R2:W-:Y:S02]  /*13b60*/  STS [R17], R8 ;  /* 0x0000000811007388 */ /* 0x0205e40000000800 */
.L_x_986:
[----:B------:R-:W-:Y:S05]  /*13b70*/  BSYNC.RECONVERGENT B1 ;  /* 0x0000000000017941 */ /* 0x000fea0003800200 */
.L_x_985:
        /* <DEDUP_REMOVED lines=9> */
.L_x_990:
[----:B------:R-:W-:Y:S01]  /*13c10*/  IMAD.MOV.U32 R14, RZ, RZ, R11 ;  /* 0x000000ffff0e7224 */ /* 0x000fe200078e000b */
[----:B--2---:R-:W-:-:S07]  /*13c20*/  MOV R8, 0x13c40 ;  /* 0x00013c4000087802 */ /* 0x004fce0000000f00 */
[----:B-1----:R-:W-:Y:S05]  /*13c30*/  CALL.REL.NOINC `($__internal_0_$__cuda_sm20_div_u16) ;  /* 0x000000c800007944 */ /* 0x002fea0003c00000 */
.L_x_991:
[----:B------:R-:W-:Y:S05]  /*13c40*/  BSYNC.RECONVERGENT B1 ;  /* 0x0000000000017941 */ /* 0x000fea0003800200 */
.L_x_989:
        /* <DEDUP_REMOVED lines=18> */
.L_x_995:
[----:B------:R-:W-:Y:S05]  /*13d70*/  BSYNC.RECONVERGENT B2 ;  /* 0x0000000000027941 */ /* 0x000fea0003800200 */
.L_x_994:
[----:B-----5:R2:W-:Y:S02]  /*13d80*/  STS [R17], R8 ;  /* 0x0000000811007388 */ /* 0x0205e40000000800 */
.L_x_993:
[----:B------:R-:W-:Y:S05]  /*13d90*/  BSYNC.RECONVERGENT B1 ;  /* 0x0000000000017941 */ /* 0x000fea0003800200 */
.L_x_992:
        /* <DEDUP_REMOVED lines=9> */
.L_x_997:
[----:B------:R-:W-:Y:S01]  /*13e30*/  IMAD.MOV.U32 R14, RZ, RZ, R11 ;  /* 0x000000ffff0e7224 */ /* 0x000fe200078e000b */
[----:B--2---:R-:W-:-:S07]  /*13e40*/  MOV R8, 0x13e60 ;  /* 0x00013e6000087802 */ /* 0x004fce0000000f00 */
[----:B-1----:R-:W-:Y:S05]  /*13e50*/  CALL.REL.NOINC `($__internal_0_$__cuda_sm20_div_u16) ;  /* 0x000000c400787944 */ /* 0x002fea0003c00000 */
.L_x_998:
[----:B------:R-:W-:Y:S05]  /*13e60*/  BSYNC.RECONVERGENT B1 ;  /* 0x0000000000017941 */ /* 0x000fea0003800200 */
.L_x_996:
        /* <DEDUP_REMOVED lines=18> */
.L_x_1002:
[----:B------:R-:W-:Y:S05]  /*13f90*/  BSYNC.RECONVERGENT B2 ;  /* 0x0000000000027941 */ /* 0x000fea0003800200 */
.L_x_1001:
[----:B-----5:R2:W-:Y:S02]  /*13fa0*/  STS [R17], R8 ;  /* 0x0000000811007388 */ /* 0x0205e40000000800 */
.L_x_1000:
[----:B------:R-:W-:Y:S05]  /*13fb0*/  BSYNC.RECONVERGENT B1 ;  /* 0x0000000000017941 */ /* 0x000fea0003800200 */
.L_x_999:
        /* <DEDUP_REMOVED lines=9> */
.L_x_1004:
[----:B------:R-:W-:Y:S01]  /*14050*/  IMAD.MOV.U32 R14, RZ, RZ, R11 ;  /* 0x000000ffff0e7224 */ /* 0x000fe200078e000b */
[----:B--2---:R-:W-:-:S07]  /*14060*/  MOV R8, 0x14080 ;  /* 0x0001408000087802 */ /* 0x004fce0000000f00 */
[----:B-1----:R-:W-:Y:S05]  /*14070*/  CALL.REL.NOINC `($__internal_0_$__cuda_sm20_div_u16) ;  /* 0x000000c000f07944 */ /* 0x002fea0003c00000 */
.L_x_1005:
[----:B------:R-:W-:Y:S05]  /*14080*/  BSYNC.RECONVERGENT B1 ;  /* 0x0000000000017941 */ /* 0x000fea0003800200 */
.L_x_1003:
        /* <DEDUP_REMOVED lines=18> */
.L_x_1009:
[----:B------:R-:W-:Y:S05]  /*141b0*/  BSYNC.RECONVERGENT B2 ;  /* 0x0000000000027941 */ /* 0x000fea0003800200 */
.L_x_1008:
[----:B-----5:R2:W-:Y:S02]  /*141c0*/  STS [R17], R8 ;  /* 0x0000000811007388 */ /* 0x0205e40000000800 */
.L_x_1007:
[----:B------:R-:W-:Y:S05]  /*141d0*/  BSYNC.RECONVERGENT B1 ;  /* 0x0000000000017941 */ /* 0x000fea0003800200 */
.L_x_1006:
        /* <DEDUP_REMOVED lines=9> */
.L_x_1011:
[----:B------:R-:W-:Y:S02]  /*14270*/  MOV R14, R11 ;  /* 0x0000000b000e7202 */ /* 0x000fe40000000f00 */
[----:B--2---:R-:W-:-:S07]  /*14280*/  MOV R8, 0x142a0 ;  /* 0x000142a000087802 */ /* 0x004fce0000000f00 */
[----:B-1----:R-:W-:Y:S05]  /*14290*/  CALL.REL.NOINC `($__internal_0_$__cuda_sm20_div_u16) ;  /* 0x000000c000687944 */ /* 0x002fea0003c00000 */
.L_x_1012:
[----:B------:R-:W-:Y:S05]  /*142a0*/  BSYNC.RECONVERGENT B1 ;  /* 0x0000000000017941 */ /* 0x000fea0003800200 */
.L_x_1010:
        /* <DEDUP_REMOVED lines=18> */
.L_x_1016:
[----:B------:R-:W-:Y:S05]  /*143d0*/  BSYNC.RECONVERGENT B2 ;  /* 0x0000000000027941 */ /* 0x000fea0003800200 */
.L_x_1015:
[----:B-----5:R2:W-:Y:S02]  /*143e0*/  STS [R17], R8 ;  /* 0x0000000811007388 */ /* 0x0205e40000000800 */
.L_x_1014:
[----:B------:R-:W-:Y:S05]  /*143f0*/  BSYNC.RECONVERGENT B1 ;  /* 0x0000000000017941 */ /* 0x000fea0003800200 */
.L_x_1013:
        /* <DEDUP_REMOVED lines=9> */
.L_x_1018:
[----:B------:R-:W-:Y:S01]  /*14490*/  IMAD.MOV.U32 R14, RZ, RZ, R11 ;  /* 0x000000ffff0e7224 */ /* 0x000fe200078e000b */
[----:B--2---:R-:W-:-:S07]  /*144a0*/  MOV R8, 0x144c0 ;  /* 0x000144c000087802 */ /* 0x004fce0000000f00 */
[----:B-1----:R-:W-:Y:S05]  /*144b0*/  CALL.REL.NOINC `($__internal_0_$__cuda_sm20_div_u16) ;  /* 0x000000bc00e07944 */ /* 0x002fea0003c00000 */
.L_x_1019:
[----:B------:R-:W-:Y:S05]  /*144c0*/  BSYNC.RECONVERGENT B1 ;  /* 0x0000000000017941 */ /* 0x000fea0003800200 */
.L_x_1017:
        /* <DEDUP_REMOVED lines=18> */
.L_x_1023:
[----:B------:R-:W-:Y:S05]  /*145f0*/  BSYNC.RECONVERGENT B2 ;  /* 0x0000000000027941 */ /* 0x000fea0003800200 */
.L_x_1022:
[----:B-----5:R2:W-:Y:S02]  /*14600*/  STS [R17], R8 ;  /* 0x0000000811007388 */ /* 0x0205e40000000800 */
.L_x_1021:
[----:B------:R-:W-:Y:S05]  /*14610*/  BSYNC.RECONVERGENT B1 ;  /* 0x0000000000017941 */ /* 0x000fea0003800200 */
.L_x_1020:
        /* <DEDUP_REMOVED lines=9> */
.L_x_1025:
[----:B------:R-:W-:Y:S01]  /*146b0*/  IMAD.MOV.U32 R14, RZ, RZ, R11 ;  /* 0x000000ffff0e7224 */ /* 0x000fe200078e000b */
[----:B--2---:R-:W-:-:S07]  /*146c0*/  MOV R8, 0x146e0 ;  /* 0x000146e000087802 */ /* 0x004fce0000000f00 */
[----:B-1----:R-:W-:Y:S05]  /*146d0*/  CALL.REL.NOINC `($__internal_0_$__cuda_sm20_div_u16) ;  /* 0x000000bc00587944 */ /* 0x002fea0003c00000 */
.L_x_1026:
[----:B------:R-:W-:Y:S05]  /*146e0*/  BSYNC.RECONVERGENT B1 ;  /* 0x0000000000017941 */ /* 0x000fea0003800200 */
.L_x_1024:
        /* <DEDUP_REMOVED lines=18> */
.L_x_1030:
[----:B------:R-:W-:Y:S05]  /*14810*/  BSYNC.RECONVERGENT B2 ;  /* 0x0000000000027941 */ /* 0x000fea0003800200 */
.L_x_1029:
[----:B-----5:R2:W-:Y:S02]  /*14820*/  STS [R17], R8 ;  /* 0x0000000811007388 */ /* 0x0205e40000000800 */
.L_x_1028:
[----:B------:R-:W-:Y:S05]  /*14830*/  BSYNC.RECONVERGENT B1 ;  /* 0x0000000000017941 */ /* 0x000fea0003800200 */
.L_x_1027:
        /* <DEDUP_REMOVED lines=9> */
.L_x_1032:
[----:B------:R-:W-:Y:S01]  /*148d0*/  IMAD.MOV.U32 R14, RZ, RZ, R11 ;  /* 0x000000ffff0e7224 */ /* 0x000fe200078e000b */
[----:B--2---:R-:W-:-:S07]  /*148e0*/  MOV R8, 0x14900 ;  /* 0x0001490000087802 */ /* 0x004fce0000000f00 */
[----:B-1----:R-:W-:Y:S05]  /*148f0*/  CALL.REL.NOINC `($__internal_0_$__cuda_sm20_div_u16) ;  /* 0x000000b800d07944 */ /* 0x002fea0003c00000 */
.L_x_1033:
[----:B------:R-:W-:Y:S05]  /*14900*/  BSYNC.RECONVERGENT B1 ;  /* 0x0000000000017941 */ /* 0x000fea0003800200 */
.L_x_1031:
        /* <DEDUP_REMOVED lines=18> */
.L_x_1037:
[----:B------:R-:W-:Y:S05]  /*14a30*/  BSYNC.RECONVERGENT B2 ;  /* 0x0000000000027941 */ /* 0x000fea0003800200 */
.L_x_1036:
[----:B-----5:R2:W-:Y:S02]  /*14a40*/  STS [R17], R8 ;  /* 0x0000000811007388 */ /* 0x0205e40000000800 */
.L_x_1035:
[----:B------:R-:W-:Y:S05]  /*14a50*/  BSYNC.RECONVERGENT B1 ;  /* 0x0000000000017941 */ /* 0x000fea0003800200 */
.L_x_1034:
        /* <DEDUP_REMOVED lines=9> */
.L_x_1039:
[----:B------:R-:W-:Y:S01]  /*14af0*/  IMAD.MOV.U32 R14, RZ, RZ, R11 ;  /* 0x000000ffff0e7224 */ /* 0x000fe200078e000b */
[----:B--2---:R-:W-:-:S07]  /*14b00*/  MOV R8, 0x14b20 ;  /* 0x00014b2000087802 */ /* 0x004fce0000000f00 */
[----:B-1----:R-:W-:Y:S05]  /*14b10*/  CALL.REL.NOINC `($__internal_0_$__cuda_sm20_div_u16) ;  /* 0x000000b800487944 */ /* 0x002fea0003c00000 */
.L_x_1040:
[----:B------:R-:W-:Y:S05]  /*14b20*/  BSYNC.RECONVERGENT B1 ;  /* 0x0000000000017941 */ /* 0x000fea0003800200 */
.L_x_1038:
        /* <DEDUP_REMOVED lines=18> */
.L_x_1044:
[----:B------:R-:W-:Y:S05]  /*14c50*/  BSYNC.RECONVERGENT B2 ;  /* 0x0000000000027941 */ /* 0x000fea0003800200 */
.L_x_1043:
[----:B-----5:R2:W-:Y:S02]  /*14c60*/  STS [R17], R8 ;  /* 0x0000000811007388 */ /* 0x0205e40000000800 */
.L_x_1042:
[----:B------:R-:W-:Y:S05]  /*14c70*/  BSYNC.RECONVERGENT B1 ;  /* 0x0000000000017941 */ /* 0x000fea0003800200 */
.L_x_1041:
        /* <DEDUP_REMOVED lines=9> */
.L_x_1046:
[----:B------:R-:W-:Y:S02]  /*14d10*/  MOV R14, R11 ;  /* 0x0000000b000e7202 */ /* 0x000fe40000000f00 */
[----:B--2---:R-:W-:-:S07]  /*14d20*/  MOV R8, 0x14d40 ;  /* 0x00014d4000087802 */ /* 0x004fce0000000f00 */
[----:B-1----:R-:W-:Y:S05]  /*14d30*/  CALL.REL.NOINC `($__internal_0_$__cuda_sm20_div_u16) ;  /* 0x000000b400c07944 */ /* 0x002fea0003c00000 */
.L_x_1047:
[----:B------:R-:W-:Y:S05]  /*14d40*/  BSYNC.RECONVERGENT B1 ;  /* 0x0000000000017941 */ /* 0x000fea0003800200 */
.L_x_1045:
        /* <DEDUP_REMOVED lines=18> */
.L_x_1051:
[----:B------:R-:W-:Y:S05]  /*14e70*/  BSYNC.RECONVERGENT B2 ;  /* 0x0000000000027941 */ /* 0x000fea0003800200 */
.L_x_1050:
[----:B-----5:R2:W-:Y:S02]  /*14e80*/  STS [R17], R8 ;  /* 0x0000000811007388 */ /* 0x0205e40000000800 */
.L_x_1049:
[----:B------:R-:W-:Y:S05]  /*14e90*/  BSYNC.RECONVERGENT B1 ;  /* 0x0000000000017941 */ /* 0x000fea0003800200 */
.L_x_1048:
        /* <DEDUP_REMOVED lines=9> */
.L_x_1053:
[----:B------:R-:W-:Y:S01]  /*14f30*/  IMAD.MOV.U32 R14, RZ, RZ, R11 ;  /* 0x000000ffff0e7224 */ /* 0x000fe200078e000b */
[----:B--2---:R-:W-:-:S07]  /*14f40*/  MOV R8, 0x14f60 ;  /* 0x00014f6000087802 */ /* 0x004fce0000000f00 */
[----:B-1----:R-:W-:Y:S05]  /*14f50*/  CALL.REL.NOINC `($__internal_0_$__cuda_sm20_div_u16) ;  /* 0x000000b400387944 */ /* 0x002fea0003c00000 */
.L_x_1054:
[----:B------:R-:W-:Y:S05]  /*14f60*/  BSYNC.RECONVERGENT B1 ;  /* 0x0000000000017941 */ /* 0x000fea0003800200 */
.L_x_1052:
        /* <DEDUP_REMOVED lines=18> */
.L_x_1058:
[----:B------:R-:W-:Y:S05]  /*15090*/  BSYNC.RECONVERGENT B2 ;  /* 0x0000000000027941 */ /* 0x000fea0003800200 */
.L_x_1057:
[----:B-----5:R2:W-:Y:S02]  /*150a0*/  STS [R17], R8 ;  /* 0x0000000811007388 */ /* 0x0205e40000000800 */
.L_x_1056:
[----:B------:R-:W-:Y:S05]  /*150b0*/  BSYNC.RECONVERGENT B1 ;  /* 0x0000000000017941 */ /* 0x000fea0003800200 */
.L_x_1055:
        /* <DEDUP_REMOVED lines=9> */
.L_x_1060:
[----:B------:R-:W-:Y:S01]  /*15150*/  IMAD.MOV.U32 R14, RZ, RZ, R11 ;  /* 0x000000ffff0e7224 */ /* 0x000fe200078e000b */
[----:B--2---:R-:W-:-:S07]  /*15160*/  MOV R8, 0x15180 ;  /* 0x0001518000087802 */ /* 0x004fce0000000f00 */
[----:B-1----:R-:W-:Y:S05]  /*15170*/  CALL.REL.NOINC `($__internal_0_$__cuda_sm20_div_u16) ;  /* 0x000000b000b07944 */ /* 0x002fea0003c00000 */
.L_x_1061:
[----:B------:R-:W-:Y:S05]  /*15180*/  BSYNC.RECONVERGENT B1 ;  /* 0x0000000000017941 */ /* 0x000fea0003800200 */
.L_x_1059:
        /* <DEDUP_REMOVED lines=18> */
.L_x_1065:
[----:B------:R-:W-:Y:S05]  /*152b0*/  BSYNC.RECONVERGENT B2 ;  /* 0x0000000000027941 */ /* 0x000fea0003800200 */
.L_x_1064:
[----:B-----5:R2:W-:Y:S02]  /*152c0*/  STS [R17], R8 ;  /* 0x0000000811007388 */ /* 0x0205e40000000800 */
.L_x_1063:
[----:B------:R-:W-:Y:S05]  /*152d0*/  BSYNC.RECONVERGENT B1 ;  /* 0x0000000000017941 */ /* 0x000fea0003800200 */
.L_x_1062:
        /* <DEDUP_REMOVED lines=9> */
.L_x_1067:
[----:B------:R-:W-:Y:S01]  /*15370*/  IMAD.MOV.U32 R14, RZ, RZ, R11 ;  /* 0x000000ffff0e7224 */ /* 0x000fe200078e000b */
[----:B--2---:R-:W-:-:S07]  /*15380*/  MOV R8, 0x153a0 ;  /* 0x000153a000087802 */ /* 0x004fce0000000f00 */
[----:B-1----:R-:W-:Y:S05]  /*15390*/  CALL.REL.NOINC `($__internal_0_$__cuda_sm20_div_u16) ;  /* 0x000000b000287944 */ /* 0x002fea0003c00000 */
.L_x_1068:
[----:B------:R-:W-:Y:S05]  /*153a0*/  BSYNC.RECONVERGENT B1 ;  /* 0x0000000000017941 */ /* 0x000fea0003800200 */
.L_x_1066:
        /* <DEDUP_REMOVED lines=18> */
.L_x_1072:
[----:B------:R-:W-:Y:S05]  /*154d0*/  BSYNC.RECONVERGENT B2 ;  /* 0x0000000000027941 */ /* 0x000fea0003800200 */
.L_x_1071:
[----:B-----5:R2:W-:Y:S02]  /*154e0*/  STS [R17], R8 ;  /* 0x0000000811007388 */ /* 0x0205e40000000800 */
.L_x_1070:
[----:B------:R-:W-:Y:S05]  /*154f0*/  BSYNC.RECONVERGENT B1 ;  /* 0x0000000000017941 */ /* 0x000fea0003800200 */
.L_x_1069:
        /* <DEDUP_REMOVED lines=9> */
.L_x_1074:
[----:B------:R-:W-:Y:S01]  /*15590*/  IMAD.MOV.U32 R14, RZ, RZ, R11 ;  /* 0x000000ffff0e7224 */ /* 0x000fe200078e000b */
[----:B--2---:R-:W-:-:S07]  /*155a0*/  MOV R8, 0x155c0 ;  /* 0x000155c000087802 */ /* 0x004fce0000000f00 */
[----:B-1----:R-:W-:Y:S05]  /*155b0*/  CALL.REL.NOINC `($__internal_0_$__cuda_sm20_div_u16) ;  /* 0x000000ac00a07944 */ /* 0x002fea0003c00000 */
.L_x_1075:
[----:B------:R-:W-:Y:S05]  /*155c0*/  BSYNC.RECONVERGENT B1 ;  /* 0x0000000000017941 */ /* 0x000fea0003800200 */
.L_x_1073:
        /* <DEDUP_REMOVED lines=18> */
.L_x_1079:
[----:B------:R-:W-:Y:S05]  /*156f0*/  BSYNC.RECONVERGENT B2 ;  /* 0x0000000000027941 */ /* 0x000fea0003800200 */
.L_x_1078:
[----:B-----5:R2:W-:Y:S02]  /*15700*/  STS [R17], R8 ;  /* 0x0000000811007388 */ /* 0x0205e40000000800 */
.L_x_1077:
[----:B------:R-:W-:Y:S05]  /*15710*/  BSYNC.RECONVERGENT B1 ;  /* 0x0000000000017941 */ /* 0x000fea0003800200 */
.L_x_1076:
        /* <DEDUP_REMOVED lines=9> */
.L_x_1081:
[----:B------:R-:W-:Y:S02]  /*157b0*/  MOV R14, R11 ;  /* 0x0000000b000e7202 */ /* 0x000fe40000000f00 */
[----:B--2---:R-:W-:-:S07]  /*157c0*/  MOV R8, 0x157e0 ;  /* 0x000157e000087802 */ /* 0x004fce0000000f00 */
[----:B-1----:R-:W-:Y:S05]  /*157d0*/  CALL.REL.NOINC `($__internal_0_$__cuda_sm20_div_u16) ;  /* 0x000000ac00187944 */ /* 0x002fea0003c00000 */
.L_x_1082:
[----:B------:R-:W-:Y:S05]  /*157e0*/  BSYNC.RECONVERGENT B1 ;  /* 0x0000000000017941 */ /* 0x000fea0003800200 */
.L_x_1080:
        /* <DEDUP_REMOVED lines=18> */
.L_x_1086:
[----:B------:R-:W-:Y:S05]  /*15910*/  BSYNC.RECONVERGENT B2 ;  /* 0x0000000000027941 */ /* 0x000fea0003800200 */
.L_x_1085:
[----:B-----5:R2:W-:Y:S02]  /*15920*/  STS [R17], R8 ;  /* 0x0000000811007388 */ /* 0x0205e40000000800 */
.L_x_1084:
[----:B------:R-:W-:Y:S05]  /*15930*/  BSYNC.RECONVERGENT B1 ;  /* 0x0000000000017941 */ /* 0x000fea0003800200 */
.L_x_1083:
        /* <DEDUP_REMOVED lines=9> */
.L_x_1088:
[----:B------:R-:W-:Y:S01]  /*159d0*/  IMAD.MOV.U32 R14, RZ, RZ, R11 ;  /* 0x000000ffff0e7224 */ /* 0x000fe200078e000b */
[----:B--2---:R-:W-:-:S07]  /*159e0*/  MOV R8, 0x15a00 ;  /* 0x00015a0000087802 */ /* 0x004fce0000000f00 */
[----:B-1----:R-:W-:Y:S05]  /*159f0*/  CALL.REL.NOINC `($__internal_0_$__cuda_sm20_div_u16) ;  /* 0x000000a800907944 */ /* 0x002fea0003c00000 */
.L_x_1089:
[----:B------:R-:W-:Y:S05]  /*15a00*/  BSYNC.RECONVERGENT B1 ;  /* 0x0000000000017941 */ /* 0x000fea0003800200 */
.L_x_1087:
        /* <DEDUP_REMOVED lines=18> */
.L_x_1093:
[----:B------:R-:W-:Y:S05]  /*15b30*/  BSYNC.RECONVERGENT B2 ;  /* 0x0000000000027941 */ /* 0x000fea0003800200 */
.L_x_1092:
[----:B-----5:R2:W-:Y:S02]  /*15b40*/  STS [R17], R8 ;  /* 0x0000000811007388 */ /* 0x0205e40000000800 */
.L_x_1091:
[----:B------:R-:W-:Y:S05]  /*15b50*/  BSYNC.RECONVERGENT B1 ;  /* 0x0000000000017941 */ /* 0x000fea0003800200 */
.L_x_1090:
        /* <DEDUP_REMOVED lines=9> */
.L_x_1095:
[----:B------:R-:W-:Y:S01]  /*15bf0*/  IMAD.MOV.U32 R14, RZ, RZ, R11 ;  /* 0x000000ffff0e7224 */ /* 0x000fe200078e000b */
[----:B--2---:R-:W-:-:S07]  /*15c00*/  MOV R8, 0x15c20 ;  /* 0x00015c2000087802 */ /* 0x004fce0000000f00 */
[----:B-1----:R-:W-:Y:S05]  /*15c10*/  CALL.REL.NOINC `($__internal_0_$__cuda_sm20_div_u16) ;  /* 0x000000a800087944 */ /* 0x002fea0003c00000 */
.L_x_1096:
[----:B------:R-:W-:Y:S05]  /*15c20*/  BSYNC.RECONVERGENT B1 ;  /* 0x0000000000017941 */ /* 0x000fea0003800200 */
.L_x_1094:
        /* <DEDUP_REMOVED lines=18> */
.L_x_1100:
[----:B------:R-:W-:Y:S05]  /*15d50*/  BSYNC.RECONVERGENT B2 ;  /* 0x0000000000027941 */ /* 0x000fea0003800200 */
.L_x_1099:
[----:B-----5:R2:W-:Y:S02]  /*15d60*/  STS [R17], R8 ;  /* 0x0000000811007388 */ /* 0x0205e40000000800 */
.L_x_1098:
[----:B------:R-:W-:Y:S05]  /*15d70*/  BSYNC.RECONVERGENT B1 ;  /* 0x0000000000017941 */ /* 0x000fea0003800200 */
.L_x_1097:
        /* <DEDUP_REMOVED lines=9> */
.L_x_1102:
[----:B------:R-:W-:Y:S01]  /*15e10*/  IMAD.MOV.U32 R14, RZ, RZ, R11 ;  /* 0x000000ffff0e7224 */ /* 0x000fe200078e000b */
[----:B--2---:R-:W-:-:S07]  /*15e20*/  MOV R8, 0x15e40 ;  /* 0x00015e4000087802 */ /* 0x004fce0000000f00 */
[----:B-1----:R-:W-:Y:S05]  /*15e30*/  CALL.REL.NOINC `($__internal_0_$__cuda_sm20_div_u16) ;  /* 0x000000a400807944 */ /* 0x002fea0003c00000 */
.L_x_1103:
[----:B------:R-:W-:Y:S05]  /*15e40*/  BSYNC.RECONVERGENT B1 ;  /* 0x0000000000017941 */ /* 0x000fea0003800200 */
.L_x_1101:
        /* <DEDUP_REMOVED lines=18> */
.L_x_1107:
[----:B------:R-:W-:Y:S05]  /*15f70*/  BSYNC.RECONVERGENT B2 ;  /* 0x0000000000027941 */ /* 0x000fea0003800200 */
.L_x_1106:
[----:B-----5:R2:W-:Y:S02]  /*15f80*/  STS [R17], R8 ;  /* 0x0000000811007388 */ /* 0x0205e40000000800 */
.L_x_1105:
[----:B------:R-:W-:Y:S05]  /*15f90*/  BSYNC.RECONVERGENT B1 ;  /* 0x0000000000017941 */ /* 0x000fea0003800200 */
.L_x_1104:
        /* <DEDUP_REMOVED lines=9> */
.L_x_1109:
[----:B------:R-:W-:Y:S01]  /*16030*/  IMAD.MOV.U32 R14, RZ, RZ, R11 ;  /* 0x000000ffff0e7224 */ /* 0x000fe200078e000b */
[----:B--2---:R-:W-:-:S07]  /*16040*/  MOV R8, 0x16060 ;  /* 0x0001606000087802 */ /* 0x004fce0000000f00 */
[----:B-1----:R-:W-:Y:S05]  /*16050*/  CALL.REL.NOINC `($__internal_0_$__cuda_sm20_div_u16) ;  /* 0x000000a000f87944 */ /* 0x002fea0003c00000 */
.L_x_1110:
[----:B------:R-:W-:Y:S05]  /*16060*/  BSYNC.RECONVERGENT B1 ;  /* 0x0000000000017941 */ /* 0x000fea0003800200 */
.L_x_1108:
        /* <DEDUP_REMOVED lines=18> */
.L_x_1114:
[----:B------:R-:W-:Y:S05]  /*16190*/  BSYNC.RECONVERGENT B2 ;  /* 0x0000000000027941 */ /* 0x000fea0003800200 */
.L_x_1113:
[----:B-----5:R2:W-:Y:S02]  /*161a0*/  STS [R17], R8 ;  /* 0x0000000811007388 */ /* 0x0205e40000000800 */
.L_x_1112:
[----:B------:R-:W-:Y:S05]  /*161b0*/  BSYNC.RECONVERGENT B1 ;  /* 0x0000000000017941 */ /* 0x000fea0003800200 */
.L_x_1111:
        /* <DEDUP_REMOVED lines=9> */
.L_x_1116:
[----:B------:R-:W-:Y:S02]  /*16250*/  MOV R14, R11 ;  /* 0x0000000b000e7202 */ /* 0x000fe40000000f00 */
[----:B--2---:R-:W-:-:S07]  /*16260*/  MOV R8, 0x16280 ;  /* 0x0001628000087802 */ /* 0x004fce0000000f00 */
[----:B-1----:R-:W-:Y:S05]  /*16270*/  CALL.REL.NOINC `($__internal_0_$__cuda_sm20_div_u16) ;  /* 0x000000a000707944 */ /* 0x002fea0003c00000 */
.L_x_1117:
[----:B------:R-:W-:Y:S05]  /*16280*/  BSYNC.RECONVERGENT B1 ;  /* 0x0000000000017941 */ /* 0x000fea0003800200 */
.L_x_1115:
        /* <DEDUP_REMOVED lines=18> */
.L_x_1121:
[----:B------:R-:W-:Y:S05]  /*163b0*/  BSYNC.RECONVERGENT B2 ;  /* 0x0000000000027941 */ /* 0x000fea0003800200 */
.L_x_1120:
[----:B-----5:R2:W-:Y:S02]  /*163c0*/  STS [R17], R8 ;  /* 0x0000000811007388 */ /* 0x0205e40000000800 */
.L_x_1119:
[----:B------:R-:W-:Y:S05]  /*163d0*/  BSYNC.RECONVERGENT B1 ;  /* 0x0000000000017941 */ /* 0x000fea0003800200 */
.L_x_1118:
        /* <DEDUP_REMOVED lines=9> */
.L_x_1123:
[----:B------:R-:W-:Y:S01]  /*16470*/  IMAD.MOV.U32 R14, RZ, RZ, R11 ;  /* 0x000000ffff0e7224 */ /* 0x000fe200078e000b */
[----:B--2---:R-:W-:-:S07]  /*16480*/  MOV R8, 0x164a0 ;  /* 0x000164a000087802 */ /* 0x004fce0000000f00 */
[----:B-1----:R-:W-:Y:S05]  /*16490*/  CALL.REL.NOINC `($__internal_0_$__cuda_sm20_div_u16) ;  /* 0x0000009c00e87944 */ /* 0x002fea0003c00000 */
.L_x_1124:
[----:B------:R-:W-:Y:S05]  /*164a0*/  BSYNC.RECONVERGENT B1 ;  /* 0x0000000000017941 */ /* 0x000fea0003800200 */
.L_x_1122:
        /* <DEDUP_REMOVED lines=18> */
.L_x_1128:
[----:B------:R-:W-:Y:S05]  /*165d0*/  BSYNC.RECONVERGENT B2 ;  /* 0x0000000000027941 */ /* 0x000fea0003800200 */
.L_x_1127:
[----:B-----5:R2:W-:Y:S02]  /*165e0*/  STS [R17], R8 ;  /* 0x0000000811007388 */ /* 0x0205e40000000800 */
.L_x_1126:
[----:B------:R-:W-:Y:S05]  /*165f0*/  BSYNC.RECONVERGENT B1 ;  /* 0x0000000000017941 */ /* 0x000fea0003800200 */
.L_x_1125:
        /* <DEDUP_REMOVED lines=9> */
.L_x_1130:
[----:B------:R-:W-:Y:S01]  /*16690*/  IMAD.MOV.U32 R14, RZ, RZ, R11 ;  /* 0x000000ffff0e7224 */ /* 0x000fe200078e000b */
[----:B--2---:R-:W-:-:S07]  /*166a0*/  MOV R8, 0x166c0 ;  /* 0x000166c000087802 */ /* 0x004fce0000000f00 */
[----:B-1----:R-:W-:Y:S05]  /*166b0*/  CALL.REL.NOINC `($__internal_0_$__cuda_sm20_div_u16) ;  /* 0x0000009c00607944 */ /* 0x002fea0003c00000 */
.L_x_1131:
[----:B------:R-:W-:Y:S05]  /*166c0*/  BSYNC.RECONVERGENT B1 ;  /* 0x0000000000017941 */ /* 0x000fea0003800200 */
.L_x_1129:
        /* <DEDUP_REMOVED lines=18> */
.L_x_1135:
[----:B------:R-:W-:Y:S05]  /*167f0*/  BSYNC.RECONVERGENT B2 ;  /* 0x0000000000027941 */ /* 0x000fea0003800200 */
.L_x_1134:
[----:B-----5:R2:W-:Y:S02]  /*16800*/  STS [R11], R8 ;  /* 0x000000080b007388 */ /* 0x0205e40000000800 */
.L_x_1133:
[----:B------:R-:W-:Y:S05]  /*16810*/  BSYNC.RECONVERGENT B1 ;  /* 0x0000000000017941 */ /* 0x000fea0003800200 */
.L_x_1132:
[----:B------:R-:W-:Y:S02]  /*16820*/  PRMT R4, R4, 0x9910, RZ ;  /* 0x0000991004047816 */ /* 0x000fe400000000ff */
[----:B------:R-:W-:-:S04]  /*16830*/  ISETP.GT.U32.AND P0, PT, R2, 0x47, PT ;  /* 0x000000470200780c */ /* 0x000fc80003f04070 */
[----:B------:R-:W-:-:S13]  /*16840*/  ISETP.EQ.OR P0, PT, R4, RZ, P0 ;  /* 0x000000ff0400720c */ /* 0x000fda0000702670 */
[----:B------:R-:W-:Y:S05]  /*16850*/  @P0 BRA `(.L_x_10) ;  /* 0x0000005800b00947 */ /* 0x000fea0003800000 */
[----:B------:R-:W-:-:S04]  /*16860*/  LEA.HI R6, R6, R16, RZ, 0xb ;  /* 0x0000001006067211 */ /* 0x000fc800078f58ff */
[----:B------:R-:W-:-:S13]  /*16870*/  ISETP.GT.U32.AND P0, PT, R6, 0x17, PT ;  /* 0x000000170600780c */ /* 0x000fda0003f04070 */
[----:B------:R-:W-:Y:S05]  /*16880*/  @P0 BRA `(.L_x_10) ;  /* 0x0000005800a40947 */ /* 0x000fea0003800000 */
[----:B------:R-:W-:Y:S01]  /*16890*/  ISETP.GE.U32.AND P0, PT, R10, 0x6, PT ;  /* 0x000000060a00780c */ /* 0x000fe20003f06070 */
[----:B------:R-:W-:Y:S01]  /*168a0*/  IMAD R4, R6, 0x24, R15 ;  /* 0x0000002406047824 */ /* 0x000fe200078e020f */
[----:B------:R-:W-:Y:S03]  /*168b0*/  BSSY.RECONVERGENT B1, `(.L_x_1136) ;  /* 0x0000009000017945 */ /* 0x000fe60003800200 */
[----:B-1----:R-:W-:Y:S02]  /*168c0*/  IMAD R9, R4, 0x4, R5 ;  /* 0x0000000404097824 */ /* 0x002fe400078e0205 */
[----:B------:R-:W-:-:S06]  /*168d0*/  IMAD.MOV.U32 R4, RZ, RZ, RZ ;  /* 0x000000ffff047224 */ /* 0x000fcc00078e00ff */
[----:B------:R-:W-:Y:S05]  /*168e0*/  @!P0 BRA `(.L_x_1137) ;  /* 0x0000000000148947 */ /* 0x000fea0003800000 */
[----:B------:R-:W1:Y:S01]  /*168f0*/  LDC.64 R4, c[0x0][0x380] ;  /* 0x0000e000ff047b82 */ /* 0x000e620000000a00 */
[----:B------:R-:W-:-:S04]  /*16900*/  IMAD R7, R12, 0x18, R13 ;  /* 0x000000180c077824 */ /* 0x000fc800078e020d */
[----:B------:R-:W-:-:S04]  /*16910*/  IMAD.IADD R7, R6, 0x1, R7 ;  /* 0x0000000106077824 */ /* 0x000fc800078e0207 */
[----:B-1----:R-:W-:-:S06]  /*16920*/  IMAD.WIDE.U32 R4, R7, 0x4, R4 ;  /* 0x0000000407047825 */ /* 0x002fcc00078e0004 */
[----:B------:R1:W5:Y:S02]  /*16930*/  LDG.E.CONSTANT R4, desc[UR8][R4.64+-0x1560] ;  /* 0xffeaa00804047981 */ /* 0x000364000c1e9900 */
.L_x_1137:
[----:B------:R-:W-:Y:S05]  /*16940*/  BSYNC.RECONVERGENT B1 ;  /* 0x0000000000017941 */ /* 0x000fea0003800200 */
.L_x_1136:
[----:B-----5:R3:W-:Y:S01]  /*16950*/  STS [R9], R4 ;  /* 0x0000000409007388 */ /* 0x0207e20000000800 */
[----:B------:R-:W-:Y:S05]  /*16960*/  BRA `(.L_x_10) ;  /* 0x00000058006c7947 */ /* 0x000fea0003800000 */
.L_x_977:
[----:B------:R-:W-:Y:S01]  /*16970*/  UISETP.GE.U32.AND UP0, UPT, UR6, 0x18, UPT ;  /* 0x000000180600788c */ /* 0x000fe2000bf06070 */
[----:B------:R-:W-:-:S05]  /*16980*/  IMAD.U32 R4, RZ, RZ, UR4 ;  /* 0x00000004ff047e24 */ /* 0x000fca000f8e00ff */
[----:B------:R-:W-:Y:S02]  /*16990*/  ISETP.LT.U32.AND P1, PT, R4, 0x1c, PT ;  /* 0x0000001c0400780c */ /* 0x000fe40003f21070 */
[----:B------:R-:W-:-:S13]  /*169a0*/  PLOP3.LUT P0, PT, PT, PT, UP0, 0x80, 0x8 ;  /* 0x000000000008781c */ /* 0x000fda0003f0f008 */
[----:B------:R-:W-:Y:S05]  /*169b0*/  @!P0 BRA P1, `(.L_x_1138) ;  /* 0x0000002400a88947 */ /* 0x000fea0000800000 */
[----:B------:R-:W-:Y:S02]  /*169c0*/  LOP3.LUT R14, R7, 0xff, RZ, 0xc0, !PT ;  /* 0x000000ff070e7812 */ /* 0x000fe400078ec0ff */
[----:B------:R-:W-:Y:S02]  /*169d0*/  MOV R12, 0x16a00 ;  /* 0x00016a00000c7802 */ /* 0x000fe40000000f00 */
[----:B------:R-:W-:-:S07]  /*169e0*/  MOV R20, R14 ;  /* 0x0000000e00147202 */ /* 0x000fce0000000f00 */
[----:B------:R-:W-:Y:S05]  /*169f0*/  CALL.REL.NOINC `($__internal_2_$__cuda_sm20_rem_u16) ;  /* 0x0000009c00e07944 */ /* 0x000fea0003c00000 */
[----:B------:R-:W-:Y:S01]  /*16a00*/  IMAD.U32 R16, RZ, RZ, UR5 ;  /* 0x00000005ff107e24 */ /* 0x000fe2000f8e00ff */
[----:B------:R-:W1:Y:S01]  /*16a10*/  LDC.64 R12, c[0x0][0x380] ;  /* 0x0000e000ff0c7b82 */ /* 0x000e620000000a00 */
[----:B------:R-:W-:Y:S01]  /*16a20*/  IMAD.U32 R20, RZ, RZ, UR11 ;  /* 0x0000000bff147e24 */ /* 0x000fe2000f8e00ff */
[----:B------:R-:W-:Y:S01]  /*16a30*/  LEA.HI R10, R6, R8, RZ, 0xb ;  /* 0x00000008060a7211 */ /* 0x000fe200078f58ff */
[----:B------:R-:W-:Y:S02]  /*16a40*/  IMAD R11, R16, 0x4, R9 ;  /* 0x00000004100b7824 */ /* 0x000fe400078e0209 */
[----:B------:R-:W-:Y:S02]  /*16a50*/  IMAD R16, R20, 0x4, R5 ;  /* 0x0000000414107824 */ /* 0x000fe400078e0205 */
[----:B------:R-:W-:Y:S01]  /*16a60*/  HFMA2 R20, -RZ, RZ, 0, 1.430511474609375e-06 ;  /* 0x00000018ff147431 */ /* 0x000fe200000001ff */
[----:B------:R-:W-:Y:S01]  /*16a70*/  ISETP.GT.U32.AND P1, PT, R10, 0x17, PT ;  /* 0x000000170a00780c */ /* 0x000fe20003f24070 */
[----:B------:R-:W-:-:S04]  /*16a80*/  IMAD R11, R11, 0x38, R16 ;  /* 0x000000380b0b7824 */ /* 0x000fc800078e0210 */
[----:B------:R-:W-:-:S04]  /*16a90*/  IMAD R11, R11, R20, -0x558 ;  /* 0xfffffaa80b0b7424 */ /* 0x000fc800078e0214 */
[----:B------:R-:W-:-:S04]  /*16aa0*/  IMAD.IADD R15, R8, 0x1, R11 ;  /* 0x00000001080f7824 */ /* 0x000fc800078e020b */
[----:B------:R-:W-:Y:S02]  /*16ab0*/  @!P1 IMAD.SHL.U32 R16, R7, 0x4, RZ ;  /* 0x0000000407109824 */ /* 0x000fe400078e00ff */
[----:B-1----:R-:W-:-:S03]  /*16ac0*/  IMAD.WIDE R12, R15, 0x4, R12 ;  /* 0x000000040f0c7825 */ /* 0x002fc600078e020c */
[----:B------:R-:W-:-:S04]  /*16ad0*/  @!P1 LOP3.LUT R17, R16, 0xffff, RZ, 0xc0, !PT ;  /* 0x0000ffff10119812 */ /* 0x000fc800078ec0ff */
[----:B------:R-:W-:-:S05]  /*16ae0*/  @!P1 IADD3 R16, P0, PT, R12, R17, RZ ;  /* 0x000000110c109210 */ /* 0x000fca0007f1e0ff */
[----:B------:R-:W-:Y:S02]  /*16af0*/  @!P1 IMAD.X R17, RZ, RZ, R13, P0 ;  /* 0x000000ffff119224 */ /* 0x000fe400000e060d */
[----:B------:R1:W2:Y:S04]  /*16b00*/  LDG.E.CONSTANT R13, desc[UR8][R12.64] ;  /* 0x000000080c0d7981 */ /* 0x0002a8000c1e9900 */
[----:B------:R-:W3:Y:S01]  /*16b10*/  @!P1 LDG.E.CONSTANT R16, desc[UR8][R16.64] ;  /* 0x0000000810109981 */ /* 0x000ee2000c1e9900 */
[----:B------:R-:W-:Y:S01]  /*16b20*/  MOV R15, 0x400 ;  /* 0x00000400000f7802 */ /* 0x000fe20000000f00 */
[----:B------:R-:W-:Y:S01]  /*16b30*/  IMAD R5, R9, 0x6, R5 ;  /* 0x0000000609057824 */ /* 0x000fe200078e0205 */
[----:B------:R-:W-:Y:S01]  /*16b40*/  BSSY.RECONVERGENT B1, `(.L_x_1139) ;  /* 0x0000011000017945 */ /* 0x000fe20003800200 */
[----:B------:R-:W1:Y:S02]  /*16b50*/  S2R R20, SR_CgaCtaId ;  /* 0x0000000000147919 */ /* 0x000e640000008800 */
[----:B------:R-:W-:Y:S01]  /*16b60*/  IMAD R9, R8, 0x24, R5 ;  /* 0x0000002408097824 */ /* 0x000fe200078e0205 */
[----:B-1----:R-:W-:-:S05]  /*16b70*/  LEA R12, R20, R15, 0x18 ;  /* 0x0000000f140c7211 */ /* 0x002fca00078ec0ff */
[----:B------:R-:W-:-:S04]  /*16b80*/  IMAD R8, R9, 0x4, R12 ;  /* 0x0000000409087824 */ /* 0x000fc800078e020c */
[----:B------:R-:W-:Y:S01]  /*16b90*/  @!P1 IMAD R9, R7, 0x90, R8 ;  /* 0x0000009007099824 */ /* 0x000fe200078e0208 */
[----:B------:R-:W-:-:S04]  /*16ba0*/  PRMT R7, R4, 0x9910, RZ ;  /* 0x0000991004077816 */ /* 0x000fc800000000ff */
[----:B------:R-:W-:Y:S01]  /*16bb0*/  ISETP.NE.AND P0, PT, R7, RZ, PT ;  /* 0x000000ff0700720c */ /* 0x000fe20003f05270 */
[----:B--2---:R1:W-:Y:S04]  /*16bc0*/  STS [R8], R13 ;  /* 0x0000000d08007388 */ /* 0x0043e80000000800 */
[----:B---3--:R1:W-:Y:S08]  /*16bd0*/  @!P1 STS [R9], R16 ;  /* 0x0000001009009388 */ /* 0x0083f00000000800 */
[----:B------:R-:W-:Y:S05]  /*16be0*/  @!P0 BRA `(.L_x_1140) ;  /* 0x0000000000108947 */ /* 0x000fea0003800000 */
[----:B-1----:R-:W-:-:S07]  /*16bf0*/  MOV R8, 0x16c10 ;  /* 0x00016c1000087802 */ /* 0x002fce0000000f00 */
[----:B------:R-:W-:Y:S05]  /*16c00*/  CALL.REL.NOINC `($__internal_0_$__cuda_sm20_div_u16) ;  /* 0x00000098000c7944 */ /* 0x000fea0003c00000 */
[----:B------:R-:W-:Y:S01]  /*16c10*/  IADD3 R7, PT, PT, R7, 0x1, RZ ;  /* 0x0000000107077810 */ /* 0x000fe20007ffe0ff */
[----:B------:R-:W-:Y:S06]  /*16c20*/  BRA `(.L_x_1141) ;  /* 0x0000000000087947 */ /* 0x000fec0003800000 */
.L_x_1140:
[----:B-1----:R-:W-:-:S07]  /*16c30*/  MOV R8, 0x16c50 ;  /* 0x00016c5000087802 */ /* 0x002fce0000000f00 */
[----:B------:R-:W-:Y:S05]  /*16c40*/  CALL.REL.NOINC `($__internal_0_$__cuda_sm20_div_u16) ;  /* 0x0000009400fc7944 */ /* 0x000fea0003c00000 */
.L_x_1141:
[----:B------:R-:W-:Y:S05]  /*16c50*/  BSYNC.RECONVERGENT B1 ;  /* 0x0000000000017941 */ /* 0x000fea0003800200 */
.L_x_1139:
[----:B------:R-:W-:-:S04]  /*16c60*/  LOP3.LUT R7, R7, 0xffff, RZ, 0xc0, !PT ;  /* 0x0000ffff07077812 */ /* 0x000fc800078ec0ff */
[----:B------:R-:W-:-:S13]  /*16c70*/  ISETP.GE.U32.AND P0, PT, R7, 0x3, PT ;  /* 0x000000030700780c */ /* 0x000fda0003f06070 */
[----:B------:R-:W-:Y:S05]  /*16c80*/  @!P0 BRA `(.L_x_10) ;  /* 0x0000005400a48947 */ /* 0x000fea0003800000 */
[----:B------:R-:W-:Y:S01]  /*16c90*/  LEA.HI R10, R6, R10, RZ, 0xb ;  /* 0x0000000a060a7211 */ /* 0x000fe200078f58ff */
[----:B------:R-:W-:Y:S01]  /*16ca0*/  BSSY.RECONVERGENT B1, `(.L_x_1142) ;  /* 0x000000c000017945 */ /* 0x000fe20003800200 */
[----:B------:R-:W-:Y:S02]  /*16cb0*/  PRMT R7, R4, 0x9910, RZ ;  /* 0x0000991004077816 */ /* 0x000fe400000000ff */
[----:B------:R-:W-:Y:S02]  /*16cc0*/  ISETP.GT.U32.AND P0, PT, R10, 0x17, PT ;  /* 0x000000170a00780c */ /* 0x000fe40003f04070 */
[----:B------:R-:W-:-:S11]  /*16cd0*/  ISETP.NE.AND P1, PT, R7, RZ, PT ;  /* 0x000000ff0700720c */ /* 0x000fd60003f25270 */
[----:B------:R-:W-:Y:S05]  /*16ce0*/  @P0 BRA `(.L_x_1143) ;  /* 0x00000000001c0947 */ /* 0x000fea0003800000 */
[----:B------:R-:W1:Y:S01]  /*16cf0*/  LDC.64 R8, c[0x0][0x380] ;  /* 0x0000e000ff087b82 */ /* 0x000e620000000a00 */
[----:B------:R-:W-:-:S04]  /*16d00*/  IMAD.IADD R7, R10, 0x1, R11 ;  /* 0x000000010a077824 */ /* 0x000fc800078e020b */
[----:B-1----:R-:W-:-:S06]  /*16d10*/  IMAD.WIDE R8, R7, 0x4, R8 ;  /* 0x0000000407087825 */ /* 0x002fcc00078e0208 */
[----:B------:R-:W2:Y:S01]  /*16d20*/  LDG.E.CONSTANT R8, desc[UR8][R8.64] ;  /* 0x0000000808087981 */ /* 0x000ea2000c1e9900 */
[----:B------:R-:W-:-:S04]  /*16d30*/  IMAD R7, R10, 0x24, R5 ;  /* 0x000000240a077824 */ /* 0x000fc800078e0205 */
[----:B------:R-:W-:-:S05]  /*16d40*/  IMAD R7, R7, 0x4, R12 ;  /* 0x0000000407077824 */ /* 0x000fca00078e020c */
[----:B--2---:R1:W-:Y:S02]  /*16d50*/  STS [R7], R8 ;  /* 0x0000000807007388 */ /* 0x0043e40000000800 */
.L_x_1143:
[----:B------:R-:W-:Y:S05]  /*16d60*/  BSYNC.RECONVERGENT B1 ;  /* 0x0000000000017941 */ /* 0x000fea0003800200 */
.L_x_1142:
[----:B------:R-:W-:Y:S04]  /*16d70*/  BSSY.RECONVERGENT B1, `(.L_x_1144) ;  /* 0x0000008000017945 */ /* 0x000fe80003800200 */
[----:B------:R-:W-:Y:S05]  /*16d80*/  @!P1 BRA `(.L_x_1145) ;  /* 0x0000000000109947 */ /* 0x000fea0003800000 */
[----:B-1----:R-:W-:-:S07]  /*16d90*/  MOV R8, 0x16db0 ;  /* 0x00016db000087802 */ /* 0x002fce0000000f00 */
[----:B------:R-:W-:Y:S05]  /*16da0*/  CALL.REL.NOINC `($__internal_0_$__cuda_sm20_div_u16) ;  /* 0x0000009400a47944 */ /* 0x000fea0003c00000 */
[----:B------:R-:W-:Y:S01]  /*16db0*/  VIADD R7, R7, 0x1 ;  /* 0x0000000107077836 */ /* 0x000fe20000000000 */
[----:B------:R-:W-:Y:S06]  /*16dc0*/  BRA `(.L_x_1146) ;  /* 0x0000000000087947 */ /* 0x000fec0003800000 */
.L_x_1145:
[----:B-1----:R-:W-:-:S07]  /*16dd0*/  MOV R8, 0x16df0 ;  /* 0x00016df000087802 */ /* 0x002fce0000000f00 */
[----:B------:R-:W-:Y:S05]  /*16de0*/  CALL.REL.NOINC `($__internal_0_$__cuda_sm20_div_u16) ;  /* 0x0000009400947944 */ /* 0x000fea0003c00000 */
.L_x_1146:
[----:B------:R-:W-:Y:S05]  /*16df0*/  BSYNC.RECONVERGENT B1 ;  /* 0x0000000000017941 */ /* 0x000fea0003800200 */
.L_x_1144:
        /* <DEDUP_REMOVED lines=13> */
[----:B------:R-:W-:-:S05]  /*16ed0*/  IMAD R7, R10, 0x24, R5 ;  /* 0x000000240a077824 */ /* 0x000fca00078e0205 */
[----:B------:R-:W-:-:S05]  /*16ee0*/  LEA R7, R7, R12, 0x2 ;  /* 0x0000000c07077211 */ /* 0x000fca00078e10ff */
[----:B--2---:R1:W-:Y:S02]  /*16ef0*/  STS [R7], R8 ;  /* 0x0000000807007388 */ /* 0x0043e40000000800 */
.L_x_1148:
[----:B------:R-:W-:Y:S05]  /*16f00*/  BSYNC.RECONVERGENT B1 ;  /* 0x0000000000017941 */ /* 0x000fea0003800200 */
.L_x_1147:
[----:B------:R-:W-:Y:S04]  /*16f10*/  BSSY.RECONVERGENT B1, `(.L_x_1149) ;  /* 0x0000008000017945 */ /* 0x000fe80003800200 */
[----:B------:R-:W-:Y:S05]  /*16f20*/  @!P1 BRA `(.L_x_1150) ;  /* 0x0000000000109947 */ /* 0x000fea0003800000 */
[----:B-1----:R-:W-:-:S07]  /*16f30*/  MOV R8, 0x16f50 ;  /* 0x00016f5000087802 */ /* 0x002fce0000000f00 */
[----:B------:R-:W-:Y:S05]  /*16f40*/  CALL.REL.NOINC `($__internal_0_$__cuda_sm20_div_u16) ;  /* 0x00000094003c7944 */ /* 0x000fea0003c00000 */
[----:B------:R-:W-:Y:S01]  /*16f50*/  VIADD R7, R7, 0x1 ;  /* 0x0000000107077836 */ /* 0x000fe20000000000 */
[----:B------:R-:W-:Y:S06]  /*16f60*/  BRA `(.L_x_1151) ;  /* 0x0000000000087947 */ /* 0x000fec0003800000 */
.L_x_1150:
[----:B-1----:R-:W-:-:S07]  /*16f70*/  MOV R8, 0x16f90 ;  /* 0x00016f9000087802 */ /* 0x002fce0000000f00 */
[----:B------:R-:W-:Y:S05]  /*16f80*/  CALL.REL.NOINC `($__internal_0_$__cuda_sm20_div_u16) ;  /* 0x00000094002c7944 */ /* 0x000fea0003c00000 */
.L_x_1151:
[----:B------:R-:W-:Y:S05]  /*16f90*/  BSYNC.RECONVERGENT B1 ;  /* 0x0000000000017941 */ /* 0x000fea0003800200 */
.L_x_1149:
        /* <DEDUP_REMOVED lines=16> */
.L_x_1153:
[----:B------:R-:W-:Y:S05]  /*170a0*/  BSYNC.RECONVERGENT B1 ;  /* 0x0000000000017941 */ /* 0x000fea0003800200 */
.L_x_1152:
[----:B------:R-:W-:Y:S04]  /*170b0*/  BSSY.RECONVERGENT B1, `(.L_x_1154) ;  /* 0x0000008000017945 */ /* 0x000fe80003800200 */
[----:B------:R-:W-:Y:S05]  /*170c0*/  @!P1 BRA `(.L_x_1155) ;  /* 0x0000000000109947 */ /* 0x000fea0003800000 */
[----:B-1----:R-:W-:-:S07]  /*170d0*/  MOV R8, 0x170f0 ;  /* 0x000170f000087802 */ /* 0x002fce0000000f00 */
[----:B------:R-:W-:Y:S05]  /*170e0*/  CALL.REL.NOINC `($__internal_0_$__cuda_sm20_div_u16) ;  /* 0x0000009000d47944 */ /* 0x000fea0003c00000 */
[----:B------:R-:W-:Y:S01]  /*170f0*/  VIADD R7, R7, 0x1 ;  /* 0x0000000107077836 */ /* 0x000fe20000000000 */
[----:B------:R-:W-:Y:S06]  /*17100*/  BRA `(.L_x_1156) ;  /* 0x0000000000087947 */ /* 0x000fec0003800000 */
.L_x_1155:
[----:B-1----:R-:W-:-:S07]  /*17110*/  MOV R8, 0x17130 ;  /* 0x0001713000087802 */ /* 0x002fce0000000f00 */
[----:B------:R-:W-:Y:S05]  /*17120*/  CALL.REL.NOINC `($__internal_0_$__cuda_sm20_div_u16) ;  /* 0x0000009000c47944 */ /* 0x000fea0003c00000 */
.L_x_1156:
[----:B------:R-:W-:Y:S05]  /*17130*/  BSYNC.RECONVERGENT B1 ;  /* 0x0000000000017941 */ /* 0x000fea0003800200 */
.L_x_1154:
        /* <DEDUP_REMOVED lines=10> */
[----:B------:R-:W-:-:S05]  /*171e0*/  IADD3 R7, PT, PT, R10, R11, RZ ;  /* 0x0000000b0a077210 */ /* 0x000fca0007ffe0ff */
[----:B-1----:R-:W-:-:S06]  /*171f0*/  IMAD.WIDE R8, R7, 0x4, R8 ;  /* 0x0000000407087825 */ /* 0x002fcc00078e0208 */
[----:B------:R-:W2:Y:S01]  /*17200*/  LDG.E.CONSTANT R8, desc[UR8][R8.64] ;  /* 0x0000000808087981 */ /* 0x000ea2000c1e9900 */
[----:B------:R-:W-:-:S04]  /*17210*/  IMAD R7, R10, 0x24, R5 ;  /* 0x000000240a077824 */ /* 0x000fc800078e0205 */
[----:B------:R-:W-:-:S05]  /*17220*/  IMAD R7, R7, 0x4, R12 ;  /* 0x0000000407077824 */ /* 0x000fca00078e020c */
[----:B--2---:R1:W-:Y:S02]  /*17230*/  STS [R7], R8 ;  /* 0x0000000807007388 */ /* 0x0043e40000000800 */
.L_x_1158:
[----:B------:R-:W-:Y:S05]  /*17240*/  BSYNC.RECONVERGENT B1 ;  /* 0x0000000000017941 */ /* 0x000fea0003800200 */
.L_x_1157:
[----:B------:R-:W-:Y:S04]  /*17250*/  BSSY.RECONVERGENT B1, `(.L_x_1159) ;  /* 0x0000008000017945 */ /* 0x000fe80003800200 */
[----:B------:R-:W-:Y:S05]  /*17260*/  @!P1 BRA `(.L_x_1160) ;  /* 0x0000000000109947 */ /* 0x000fea0003800000 */
[----:B-1----:R-:W-:-:S07]  /*17270*/  MOV R8, 0x17290 ;  /* 0x0001729000087802 */ /* 0x002fce0000000f00 */
[----:B------:R-:W-:Y:S05]  /*17280*/  CALL.REL.NOINC `($__internal_0_$__cuda_sm20_div_u16) ;  /* 0x00000090006c7944 */ /* 0x000fea0003c00000 */
[----:B------:R-:W-:Y:S01]  /*17290*/  VIADD R7, R7, 0x1 ;  /* 0x0000000107077836 */ /* 0x000fe20000000000 */
[----:B------:R-:W-:Y:S06]  /*172a0*/  BRA `(.L_x_1161) ;  /* 0x0000000000087947 */ /* 0x000fec0003800000 */
.L_x_1160:
[----:B-1----:R-:W-:-:S07]  /*172b0*/  MOV R8, 0x172d0 ;  /* 0x000172d000087802 */ /* 0x002fce0000000f00 */
[----:B------:R-:W-:Y:S05]  /*172c0*/  CALL.REL.NOINC `($__internal_0_$__cuda_sm20_div_u16) ;  /* 0x00000090005c7944 */ /* 0x000fea0003c00000 */
.L_x_1161:
[----:B------:R-:W-:Y:S05]  /*172d0*/  BSYNC.RECONVERGENT B1 ;  /* 0x0000000000017941 */ /* 0x000fea0003800200 */
.L_x_1159:
        /* <DEDUP_REMOVED lines=16> */
.L_x_1163:
[----:B------:R-:W-:Y:S05]  /*173e0*/  BSYNC.RECONVERGENT B1 ;  /* 0x0000000000017941 */ /* 0x000fea0003800200 */
.L_x_1162:
[----:B------:R-:W-:Y:S04]  /*173f0*/  BSSY.RECONVERGENT B1, `(.L_x_1164) ;  /* 0x0000008000017945 */ /* 0x000fe80003800200 */
[----:B------:R-:W-:Y:S05]  /*17400*/  @!P1 BRA `(.L_x_1165) ;  /* 0x0000000000109947 */ /* 0x000fea0003800000 */
[----:B-1----:R-:W-:-:S07]  /*17410*/  MOV R8, 0x17430 ;  /* 0x0001743000087802 */ /* 0x002fce0000000f00 */
[----:B------:R-:W-:Y:S05]  /*17420*/  CALL.REL.NOINC `($__internal_0_$__cuda_sm20_div_u16) ;  /* 0x0000009000047944 */ /* 0x000fea0003c00000 */
[----:B------:R-:W-:Y:S01]  /*17430*/  IADD3 R7, PT, PT, R7, 0x1, RZ ;  /* 0x0000000107077810 */ /* 0x000fe20007ffe0ff */
[----:B------:R-:W-:Y:S06]  /*17440*/  BRA `(.L_x_1166) ;  /* 0x0000000000087947 */ /* 0x000fec0003800000 */
.L_x_1165:
[----:B-1----:R-:W-:-:S07]  /*17450*/  MOV R8, 0x17470 ;  /* 0x0001747000087802 */ /* 0x002fce0000000f00 */
[----:B------:R-:W-:Y:S05]  /*17460*/  CALL.REL.NOINC `($__internal_0_$__cuda_sm20_div_u16) ;  /* 0x0000008c00f47944 */ /* 0x000fea0003c00000 */
.L_x_1166:
[----:B------:R-:W-:Y:S05]  /*17470*/  BSYNC.RECONVERGENT B1 ;  /* 0x0000000000017941 */ /* 0x000fea0003800200 */
.L_x_1164:
        /* <DEDUP_REMOVED lines=16> */
.L_x_1168:
[----:B------:R-:W-:Y:S05]  /*17580*/  BSYNC.RECONVERGENT B1 ;  /* 0x0000000000017941 */ /* 0x000fea0003800200 */
.L_x_1167:
[----:B------:R-:W-:Y:S04]  /*17590*/  BSSY.RECONVERGENT B1, `(.L_x_1169) ;  /* 0x0000008000017945 */ /* 0x000fe80003800200 */
[----:B------:R-:W-:Y:S05]  /*175a0*/  @!P1 BRA `(.L_x_1170) ;  /* 0x0000000000109947 */ /* 0x000fea0003800000 */
[----:B-1----:R-:W-:-:S07]  /*175b0*/  MOV R8, 0x175d0 ;  /* 0x000175d000087802 */ /* 0x002fce0000000f00 */
[----:B------:R-:W-:Y:S05]  /*175c0*/  CALL.REL.NOINC `($__internal_0_$__cuda_sm20_div_u16) ;  /* 0x0000008c009c7944 */ /* 0x000fea0003c00000 */
[----:B------:R-:W-:Y:S01]  /*175d0*/  VIADD R7, R7, 0x1 ;  /* 0x0000000107077836 */ /* 0x000fe20000000000 */
[----:B------:R-:W-:Y:S06]  /*175e0*/  BRA `(.L_x_1171) ;  /* 0x0000000000087947 */ /* 0x000fec0003800000 */
.L_x_1170:
[----:B-1----:R-:W-:-:S07]  /*175f0*/  MOV R8, 0x17610 ;  /* 0x0001761000087802 */ /* 0x002fce0000000f00 */
[----:B------:R-:W-:Y:S05]  /*17600*/  CALL.REL.NOINC `($__internal_0_$__cuda_sm20_div_u16) ;  /* 0x0000008c008c7944 */ /* 0x000fea0003c00000 */
.L_x_1171:
[----:B------:R-:W-:Y:S05]  /*17610*/  BSYNC.RECONVERGENT B1 ;  /* 0x0000000000017941 */ /* 0x000fea0003800200 */
.L_x_1169:
        /* <DEDUP_REMOVED lines=16> */
.L_x_1173:
[----:B------:R-:W-:Y:S05]  /*17720*/  BSYNC.RECONVERGENT B1 ;  /* 0x0000000000017941 */ /* 0x000fea0003800200 */
.L_x_1172:
[----:B------:R-:W-:Y:S04]  /*17730*/  BSSY.RECONVERGENT B1, `(.L_x_1174) ;  /* 0x0000008000017945 */ /* 0x000fe80003800200 */
[----:B------:R-:W-:Y:S05]  /*17740*/  @!P1 BRA `(.L_x_1175) ;  /* 0x0000000000109947 */ /* 0x000fea0003800000 */
[----:B-1----:R-:W-:-:S07]  /*17750*/  MOV R8, 0x17770 ;  /* 0x0001777000087802 */ /* 0x002fce0000000f00 */
[----:B------:R-:W-:Y:S05]  /*17760*/  CALL.REL.NOINC `($__internal_0_$__cuda_sm20_div_u16) ;  /* 0x0000008c00347944 */ /* 0x000fea0003c00000 */
[----:B------:R-:W-:Y:S01]  /*17770*/  VIADD R7, R7, 0x1 ;  /* 0x0000000107077836 */ /* 0x000fe20000000000 */
[----:B------:R-:W-:Y:S06]  /*17780*/  BRA `(.L_x_1176) ;  /* 0x0000000000087947 */ /* 0x000fec0003800000 */
.L_x_1175:
[----:B-1----:R-:W-:-:S07]  /*17790*/  MOV R8, 0x177b0 ;  /* 0x000177b000087802 */ /* 0x002fce0000000f00 */
[----:B------:R-:W-:Y:S05]  /*177a0*/  CALL.REL.NOINC `($__internal_0_$__cuda_sm20_div_u16) ;  /* 0x0000008c00247944 */ /* 0x000fea0003c00000 */
.L_x_1176:
[----:B------:R-:W-:Y:S05]  /*177b0*/  BSYNC.RECONVERGENT B1 ;  /* 0x0000000000017941 */ /* 0x000fea0003800200 */
.L_x_1174:
        /* <DEDUP_REMOVED lines=16> */
.L_x_1178:
[----:B------:R-:W-:Y:S05]  /*178c0*/  BSYNC.RECONVERGENT B1 ;  /* 0x0000000000017941 */ /* 0x000fea0003800200 */
.L_x_1177:
[----:B------:R-:W-:Y:S04]  /*178d0*/  BSSY.RECONVERGENT B1, `(.L_x_1179) ;  /* 0x0000008000017945 */ /* 0x000fe80003800200 */
[----:B------:R-:W-:Y:S05]  /*178e0*/  @!P1 BRA `(.L_x_1180) ;  /* 0x0000000000109947 */ /* 0x000fea0003800000 */
[----:B-1----:R-:W-:-:S07]  /*178f0*/  MOV R8, 0x17910 ;  /* 0x0001791000087802 */ /* 0x002fce0000000f00 */
[----:B------:R-:W-:Y:S05]  /*17900*/  CALL.REL.NOINC `($__internal_0_$__cuda_sm20_div_u16) ;  /* 0x0000008800cc7944 */ /* 0x000fea0003c00000 */
[----:B------:R-:W-:Y:S01]  /*17910*/  VIADD R7, R7, 0x1 ;  /* 0x0000000107077836 */ /* 0x000fe20000000000 */
[----:B------:R-:W-:Y:S06]  /*17920*/  BRA `(.L_x_1181) ;  /* 0x0000000000087947 */ /* 0x000fec0003800000 */
.L_x_1180:
[----:B-1----:R-:W-:-:S07]  /*17930*/  MOV R8, 0x17950 ;  /* 0x0001795000087802 */ /* 0x002fce0000000f00 */
[----:B------:R-:W-:Y:S05]  /*17940*/  CALL.REL.NOINC `($__internal_0_$__cuda_sm20_div_u16) ;  /* 0x0000008800bc7944 */ /* 0x000fea0003c00000 */
.L_x_1181:
[----:B------:R-:W-:Y:S05]  /*17950*/  BSYNC.RECONVERGENT B1 ;  /* 0x0000000000017941 */ /* 0x000fea0003800200 */
.L_x_1179:
        /* <DEDUP_REMOVED lines=16> */
.L_x_1183:
[----:B------:R-:W-:Y:S05]  /*17a60*/  BSYNC.RECONVERGENT B1 ;  /* 0x0000000000017941 */ /* 0x000fea0003800200 */
.L_x_1182:
[----:B------:R-:W-:Y:S04]  /*17a70*/  BSSY.RECONVERGENT B1, `(.L_x_1184) ;  /* 0x0000008000017945 */ /* 0x000fe80003800200 */
[----:B------:R-:W-:Y:S05]  /*17a80*/  @!P1 BRA `(.L_x_1185) ;  /* 0x0000000000109947 */ /* 0x000fea0003800000 */
[----:B-1----:R-:W-:-:S07]  /*17a90*/  MOV R8, 0x17ab0 ;  /* 0x00017ab000087802 */ /* 0x002fce0000000f00 */
[----:B------:R-:W-:Y:S05]  /*17aa0*/  CALL.REL.NOINC `($__internal_0_$__cuda_sm20_div_u16) ;  /* 0x0000008800647944 */ /* 0x000fea0003c00000 */
[----:B------:R-:W-:Y:S01]  /*17ab0*/  VIADD R7, R7, 0x1 ;  /* 0x0000000107077836 */ /* 0x000fe20000000000 */
[----:B------:R-:W-:Y:S06]  /*17ac0*/  BRA `(.L_x_1186) ;  /* 0x0000000000087947 */ /* 0x000fec0003800000 */
.L_x_1185:
[----:B-1----:R-:W-:-:S07]  /*17ad0*/  MOV R8, 0x17af0 ;  /* 0x00017af000087802 */ /* 0x002fce0000000f00 */
[----:B------:R-:W-:Y:S05]  /*17ae0*/  CALL.REL.NOINC `($__internal_0_$__cuda_sm20_div_u16) ;  /* 0x0000008800547944 */ /* 0x000fea0003c00000 */
.L_x_1186:
[----:B------:R-:W-:Y:S05]  /*17af0*/  BSYNC.RECONVERGENT B1 ;  /* 0x0000000000017941 */ /* 0x000fea0003800200 */
.L_x_1184:
        /* <DEDUP_REMOVED lines=16> */
.L_x_1188:
[----:B------:R-:W-:Y:S05]  /*17c00*/  BSYNC.RECONVERGENT B1 ;  /* 0x0000000000017941 */ /* 0x000fea0003800200 */
.L_x_1187:
[----:B------:R-:W-:Y:S04]  /*17c10*/  BSSY.RECONVERGENT B1, `(.L_x_1189) ;  /* 0x0000008000017945 */ /* 0x000fe80003800200 */
[----:B------:R-:W-:Y:S05]  /*17c20*/  @!P1 BRA `(.L_x_1190) ;  /* 0x0000000000109947 */ /* 0x000fea0003800000 */
[----:B-1----:R-:W-:-:S07]  /*17c30*/  MOV R8, 0x17c50 ;  /* 0x00017c5000087802 */ /* 0x002fce0000000f00 */
[----:B------:R-:W-:Y:S05]  /*17c40*/  CALL.REL.NOINC `($__internal_0_$__cuda_sm20_div_u16) ;  /* 0x0000008400fc7944 */ /* 0x000fea0003c00000 */
[----:B------:R-:W-:Y:S01]  /*17c50*/  IADD3 R7, PT, PT, R7, 0x1, RZ ;  /* 0x0000000107077810 */ /* 0x000fe20007ffe0ff */
[----:B------:R-:W-:Y:S06]  /*17c60*/  BRA `(.L_x_1191) ;  /* 0x0000000000087947 */ /* 0x000fec0003800000 */
.L_x_1190:
[----:B-1----:R-:W-:-:S07]  /*17c70*/  MOV R8, 0x17c90 ;  /* 0x00017c9000087802 */ /* 0x002fce0000000f00 */
[----:B------:R-:W-:Y:S05]  /*17c80*/  CALL.REL.NOINC `($__internal_0_$__cuda_sm20_div_u16) ;  /* 0x0000008400ec7944 */ /* 0x000fea0003c00000 */
.L_x_1191:
[----:B------:R-:W-:Y:S05]  /*17c90*/  BSYNC.RECONVERGENT B1 ;  /* 0x0000000000017941 */ /* 0x000fea0003800200 */
.L_x_1189:
        /* <DEDUP_REMOVED lines=16> */
.L_x_1193:
[----:B------:R-:W-:Y:S05]  /*17da0*/  BSYNC.RECONVERGENT B1 ;  /* 0x0000000000017941 */ /* 0x000fea0003800200 */
.L_x_1192:
[----:B------:R-:W-:Y:S04]  /*17db0*/  BSSY.RECONVERGENT B1, `(.L_x_1194) ;  /* 0x0000008000017945 */ /* 0x000fe80003800200 */
[----:B------:R-:W-:Y:S05]  /*17dc0*/  @!P1 BRA `(.L_x_1195) ;  /* 0x0000000000109947 */ /* 0x000fea0003800000 */
[----:B-1----:R-:W-:-:S07]  /*17dd0*/  MOV R8, 0x17df0 ;  /* 0x00017df000087802 */ /* 0x002fce0000000f00 */
[----:B------:R-:W-:Y:S05]  /*17de0*/  CALL.REL.NOINC `($__internal_0_$__cuda_sm20_div_u16) ;  /* 0x0000008400947944 */ /* 0x000fea0003c00000 */
[----:B------:R-:W-:Y:S01]  /*17df0*/  VIADD R7, R7, 0x1 ;  /* 0x0000000107077836 */ /* 0x000fe20000000000 */
[----:B------:R-:W-:Y:S06]  /*17e00*/  BRA `(.L_x_1196) ;  /* 0x0000000000087947 */ /* 0x000fec0003800000 */
.L_x_1195:
[----:B-1----:R-:W-:-:S07]  /*17e10*/  MOV R8, 0x17e30 ;  /* 0x00017e3000087802 */ /* 0x002fce0000000f00 */
[----:B------:R-:W-:Y:S05]  /*17e20*/  CALL.REL.NOINC `($__internal_0_$__cuda_sm20_div_u16) ;  /* 0x0000008400847944 */ /* 0x000fea0003c00000 */
.L_x_1196:
[----:B------:R-:W-:Y:S05]  /*17e30*/  BSYNC.RECONVERGENT B1 ;  /* 0x0000000000017941 */ /* 0x000fea0003800200 */
.L_x_1194:
        /* <DEDUP_REMOVED lines=16> */
.L_x_1198:
[----:B------:R-:W-:Y:S05]  /*17f40*/  BSYNC.RECONVERGENT B1 ;  /* 0x0000000000017941 */ /* 0x000fea0003800200 */
.L_x_1197:
[----:B------:R-:W-:Y:S04]  /*17f50*/  BSSY.RECONVERGENT B1, `(.L_x_1199) ;  /* 0x0000008000017945 */ /* 0x000fe80003800200 */
[----:B------:R-:W-:Y:S05]  /*17f60*/  @!P1 BRA `(.L_x_1200) ;  /* 0x0000000000109947 */ /* 0x000fea0003800000 */
[----:B-1----:R-:W-:-:S07]  /*17f70*/  MOV R8, 0x17f90 ;  /* 0x00017f9000087802 */ /* 0x002fce0000000f00 */
[----:B------:R-:W-:Y:S05]  /*17f80*/  CALL.REL.NOINC `($__internal_0_$__cuda_sm20_div_u16) ;  /* 0x00000084002c7944 */ /* 0x000fea0003c00000 */
[----:B------:R-:W-:Y:S01]  /*17f90*/  VIADD R7, R7, 0x1 ;  /* 0x0000000107077836 */ /* 0x000fe20000000000 */
[----:B------:R-:W-:Y:S06]  /*17fa0*/  BRA `(.L_x_1201) ;  /* 0x0000000000087947 */ /* 0x000fec0003800000 */
.L_x_1200:
[----:B-1----:R-:W-:-:S07]  /*17fb0*/  MOV R8, 0x17fd0 ;  /* 0x00017fd000087802 */ /* 0x002fce0000000f00 */
[----:B------:R-:W-:Y:S05]  /*17fc0*/  CALL.REL.NOINC `($__internal_0_$__cuda_sm20_div_u16) ;  /* 0x00000084001c7944 */ /* 0x000fea0003c00000 */
.L_x_1201:
[----:B------:R-:W-:Y:S05]  /*17fd0*/  BSYNC.RECONVERGENT B1 ;  /* 0x0000000000017941 */ /* 0x000fea0003800200 */
.L_x_1199:
        /* <DEDUP_REMOVED lines=16> */
.L_x_1203:
[----:B------:R-:W-:Y:S05]  /*180e0*/  BSYNC.RECONVERGENT B1 ;  /* 0x0000000000017941 */ /* 0x000fea0003800200 */
.L_x_1202:
[----:B------:R-:W-:Y:S04]  /*180f0*/  BSSY.RECONVERGENT B1, `(.L_x_1204) ;  /* 0x0000008000017945 */ /* 0x000fe80003800200 */
[----:B------:R-:W-:Y:S05]  /*18100*/  @!P1 BRA `(.L_x_1205) ;  /* 0x0000000000109947 */ /* 0x000fea0003800000 */
[----:B-1----:R-:W-:-:S07]  /*18110*/  MOV R8, 0x18130 ;  /* 0x0001813000087802 */ /* 0x002fce0000000f00 */
[----:B------:R-:W-:Y:S05]  /*18120*/  CALL.REL.NOINC `($__internal_0_$__cuda_sm20_div_u16) ;  /* 0x0000008000c47944 */ /* 0x000fea0003c00000 */
[----:B------:R-:W-:Y:S01]  /*18130*/  VIADD R7, R7, 0x1 ;  /* 0x0000000107077836 */ /* 0x000fe20000000000 */
[----:B------:R-:W-:Y:S06]  /*18140*/  BRA `(.L_x_1206) ;  /* 0x0000000000087947 */ /* 0x000fec0003800000 */
.L_x_1205:
[----:B-1----:R-:W-:-:S07]  /*18150*/  MOV R8, 0x18170 ;  /* 0x0001817000087802 */ /* 0x002fce0000000f00 */
[----:B------:R-:W-:Y:S05]  /*18160*/  CALL.REL.NOINC `($__internal_0_$__cuda_sm20_div_u16) ;  /* 0x0000008000b47944 */ /* 0x000fea0003c00000 */
.L_x_1206:
[----:B------:R-:W-:Y:S05]  /*18170*/  BSYNC.RECONVERGENT B1 ;  /* 0x0000000000017941 */ /* 0x000fea0003800200 */
.L_x_1204:
        /* <DEDUP_REMOVED lines=16> */
.L_x_1208:
[----:B------:R-:W-:Y:S05]  /*18280*/  BSYNC.RECONVERGENT B1 ;  /* 0x0000000000017941 */ /* 0x000fea0003800200 */
.L_x_1207:
[----:B------:R-:W-:Y:S04]  /*18290*/  BSSY.RECONVERGENT B1, `(.L_x_1209) ;  /* 0x0000008000017945 */ /* 0x000fe80003800200 */
[----:B------:R-:W-:Y:S05]  /*182a0*/  @!P1 BRA `(.L_x_1210) ;  /* 0x0000000000109947 */ /* 0x000fea0003800000 */
[----:B-1----:R-:W-:-:S07]  /*182b0*/  MOV R8, 0x182d0 ;  /* 0x000182d000087802 */ /* 0x002fce0000000f00 */
[----:B------:R-:W-:Y:S05]  /*182c0*/  CALL.REL.NOINC `($__internal_0_$__cuda_sm20_div_u16) ;  /* 0x00000080005c7944 */ /* 0x000fea0003c00000 */
[----:B------:R-:W-:Y:S01]  /*182d0*/  VIADD R7, R7, 0x1 ;  /* 0x0000000107077836 */ /* 0x000fe20000000000 */
[----:B------:R-:W-:Y:S06]  /*182e0*/  BRA `(.L_x_1211) ;  /* 0x0000000000087947 */ /* 0x000fec0003800000 */
.L_x_1210:
[----:B-1----:R-:W-:-:S07]  /*182f0*/  MOV R8, 0x18310 ;  /* 0x0001831000087802 */ /* 0x002fce0000000f00 */
[----:B------:R-:W-:Y:S05]  /*18300*/  CALL.REL.NOINC `($__internal_0_$__cuda_sm20_div_u16) ;  /* 0x00000080004c7944 */ /* 0x000fea0003c00000 */
.L_x_1211:
[----:B------:R-:W-:Y:S05]  /*18310*/  BSYNC.RECONVERGENT B1 ;  /* 0x0000000000017941 */ /* 0x000fea0003800200 */
.L_x_1209:
        /* <DEDUP_REMOVED lines=16> */
.L_x_1213:
[----:B------:R-:W-:Y:S05]  /*18420*/  BSYNC.RECONVERGENT B1 ;  /* 0x0000000000017941 */ /* 0x000fea0003800200 */
.L_x_1212:
[----:B------:R-:W-:Y:S04]  /*18430*/  BSSY.RECONVERGENT B1, `(.L_x_1214) ;  /* 0x0000008000017945 */ /* 0x000fe80003800200 */
[----:B------:R-:W-:Y:S05]  /*18440*/  @!P1 BRA `(.L_x_1215) ;  /* 0x0000000000109947 */ /* 0x000fea0003800000 */
[----:B-1----:R-:W-:-:S07]  /*18450*/  MOV R8, 0x18470 ;  /* 0x0001847000087802 */ /* 0x002fce0000000f00 */
[----:B------:R-:W-:Y:S05]  /*18460*/  CALL.REL.NOINC `($__internal_0_$__cuda_sm20_div_u16) ;  /* 0x0000007c00f47944 */ /* 0x000fea0003c00000 */
[----:B------:R-:W-:Y:S01]  /*18470*/  IADD3 R7, PT, PT, R7, 0x1, RZ ;  /* 0x0000000107077810 */ /* 0x000fe20007ffe0ff */
[----:B------:R-:W-:Y:S06]  /*18480*/  BRA `(.L_x_1216) ;  /* 0x0000000000087947 */ /* 0x000fec0003800000 */
.L_x_1215:
[----:B-1----:R-:W-:-:S07]  /*18490*/  MOV R8, 0x184b0 ;  /* 0x000184b000087802 */ /* 0x002fce0000000f00 */
[----:B------:R-:W-:Y:S05]  /*184a0*/  CALL.REL.NOINC `($__internal_0_$__cuda_sm20_div_u16) ;  /* 0x0000007c00e47944 */ /* 0x000fea0003c00000 */
.L_x_1216:
[----:B------:R-:W-:Y:S05]  /*184b0*/  BSYNC.RECONVERGENT B1 ;  /* 0x0000000000017941 */ /* 0x000fea0003800200 */
.L_x_1214:
        /* <DEDUP_REMOVED lines=16> */
.L_x_1218:
[----:B------:R-:W-:Y:S05]  /*185c0*/  BSYNC.RECONVERGENT B1 ;  /* 0x0000000000017941 */ /* 0x000fea0003800200 */
.L_x_1217:
[----:B------:R-:W-:Y:S04]  /*185d0*/  BSSY.RECONVERGENT B1, `(.L_x_1219) ;  /* 0x0000008000017945 */ /* 0x000fe80003800200 */
[----:B------:R-:W-:Y:S05]  /*185e0*/  @!P1 BRA `(.L_x_1220) ;  /* 0x0000000000109947 */ /* 0x000fea0003800000 */
[----:B-1----:R-:W-:-:S07]  /*185f0*/  MOV R8, 0x18610 ;  /* 0x0001861000087802 */ /* 0x002fce0000000f00 */
[----:B------:R-:W-:Y:S05]  /*18600*/  CALL.REL.NOINC `($__internal_0_$__cuda_sm20_div_u16) ;  /* 0x0000007c008c7944 */ /* 0x000fea0003c00000 */
[----:B------:R-:W-:Y:S01]  /*18610*/  VIADD R7, R7, 0x1 ;  /* 0x0000000107077836 */ /* 0x000fe20000000000 */
[----:B------:R-:W-:Y:S06]  /*18620*/  BRA `(.L_x_1221) ;  /* 0x0000000000087947 */ /* 0x000fec0003800000 */
.L_x_1220:
[----:B-1----:R-:W-:-:S07]  /*18630*/  MOV R8, 0x18650 ;  /* 0x0001865000087802 */ /* 0x002fce0000000f00 */
[----:B------:R-:W-:Y:S05]  /*18640*/  CALL.REL.NOINC `($__internal_0_$__cuda_sm20_div_u16) ;  /* 0x0000007c007c7944 */ /* 0x000fea0003c00000 */
.L_x_1221:
[----:B------:R-:W-:Y:S05]  /*18650*/  BSYNC.RECONVERGENT B1 ;  /* 0x0000000000017941 */ /* 0x000fea0003800200 */
.L_x_1219:
        /* <DEDUP_REMOVED lines=16> */
.L_x_1223:
[----:B------:R-:W-:Y:S05]  /*18760*/  BSYNC.RECONVERGENT B1 ;  /* 0x0000000000017941 */ /* 0x000fea0003800200 */
.L_x_1222:
[----:B------:R-:W-:Y:S04]  /*18770*/  BSSY.RECONVERGENT B1, `(.L_x_1224) ;  /* 0x0000008000017945 */ /* 0x000fe80003800200 */
[----:B------:R-:W-:Y:S05]  /*18780*/  @!P1 BRA `(.L_x_1225) ;  /* 0x0000000000109947 */ /* 0x000fea0003800000 */
[----:B-1----:R-:W-:-:S07]  /*18790*/  MOV R8, 0x187b0 ;  /* 0x000187b000087802 */ /* 0x002fce0000000f00 */
[----:B------:R-:W-:Y:S05]  /*187a0*/  CALL.REL.NOINC `($__internal_0_$__cuda_sm20_div_u16) ;  /* 0x0000007c00247944 */ /* 0x000fea0003c00000 */
[----:B------:R-:W-:Y:S01]  /*187b0*/  VIADD R7, R7, 0x1 ;  /* 0x0000000107077836 */ /* 0x000fe20000000000 */
[----:B------:R-:W-:Y:S06]  /*187c0*/  BRA `(.L_x_1226) ;  /* 0x0000000000087947 */ /* 0x000fec0003800000 */
.L_x_1225:
[----:B-1----:R-:W-:-:S07]  /*187d0*/  MOV R8, 0x187f0 ;  /* 0x000187f000087802 */ /* 0x002fce0000000f00 */
[----:B------:R-:W-:Y:S05]  /*187e0*/  CALL.REL.NOINC `($__internal_0_$__cuda_sm20_div_u16) ;  /* 0x0000007c00147944 */ /* 0x000fea0003c00000 */
.L_x_1226:
[----:B------:R-:W-:Y:S05]  /*187f0*/  BSYNC.RECONVERGENT B1 ;  /* 0x0000000000017941 */ /* 0x000fea0003800200 */
.L_x_1224:
        /* <DEDUP_REMOVED lines=16> */
.L_x_1228:
[----:B------:R-:W-:Y:S05]  /*18900*/  BSYNC.RECONVERGENT B1 ;  /* 0x0000000000017941 */ /* 0x000fea0003800200 */
.L_x_1227:
[----:B------:R-:W-:Y:S04]  /*18910*/  BSSY.RECONVERGENT B1, `(.L_x_1229) ;  /* 0x0000008000017945 */ /* 0x000fe80003800200 */
[----:B------:R-:W-:Y:S05]  /*18920*/  @!P1 BRA `(.L_x_1230) ;  /* 0x0000000000109947 */ /* 0x000fea0003800000 */
[----:B-1----:R-:W-:-:S07]  /*18930*/  MOV R8, 0x18950 ;  /* 0x0001895000087802 */ /* 0x002fce0000000f00 */
[----:B------:R-:W-:Y:S05]  /*18940*/  CALL.REL.NOINC `($__internal_0_$__cuda_sm20_div_u16) ;  /* 0x0000007800bc7944 */ /* 0x000fea0003c00000 */
[----:B------:R-:W-:Y:S01]  /*18950*/  VIADD R7, R7, 0x1 ;  /* 0x0000000107077836 */ /* 0x000fe20000000000 */
[----:B------:R-:W-:Y:S06]  /*18960*/  BRA `(.L_x_1231) ;  /* 0x0000000000087947 */ /* 0x000fec0003800000 */
.L_x_1230:
[----:B-1----:R-:W-:-:S07]  /*18970*/  MOV R8, 0x18990 ;  /* 0x0001899000087802 */ /* 0x002fce0000000f00 */
[----:B------:R-:W-:Y:S05]  /*18980*/  CALL.REL.NOINC `($__internal_0_$__cuda_sm20_div_u16) ;  /* 0x0000007800ac7944 */ /* 0x000fea0003c00000 */
.L_x_1231:
[----:B------:R-:W-:Y:S05]  /*18990*/  BSYNC.RECONVERGENT B1 ;  /* 0x0000000000017941 */ /* 0x000fea0003800200 */
.L_x_1229:
        /* <DEDUP_REMOVED lines=16> */
.L_x_1233:
[----:B------:R-:W-:Y:S05]  /*18aa0*/  BSYNC.RECONVERGENT B1 ;  /* 0x0000000000017941 */ /* 0x000fea0003800200 */
.L_x_1232:
[----:B------:R-:W-:Y:S04]  /*18ab0*/  BSSY.RECONVERGENT B1, `(.L_x_1234) ;  /* 0x0000008000017945 */ /* 0x000fe80003800200 */
[----:B------:R-:W-:Y:S05]  /*18ac0*/  @!P1 BRA `(.L_x_1235) ;  /* 0x0000000000109947 */ /* 0x000fea0003800000 */
[----:B-1----:R-:W-:-:S07]  /*18ad0*/  MOV R8, 0x18af0 ;  /* 0x00018af000087802 */ /* 0x002fce0000000f00 */
[----:B------:R-:W-:Y:S05]  /*18ae0*/  CALL.REL.NOINC `($__internal_0_$__cuda_sm20_div_u16) ;  /* 0x0000007800547944 */ /* 0x000fea0003c00000 */
[----:B------:R-:W-:Y:S01]  /*18af0*/  VIADD R7, R7, 0x1 ;  /* 0x0000000107077836 */ /* 0x000fe20000000000 */
[----:B------:R-:W-:Y:S06]  /*18b00*/  BRA `(.L_x_1236) ;  /* 0x0000000000087947 */ /* 0x000fec0003800000 */
.L_x_1235:
[----:B-1----:R-:W-:-:S07]  /*18b10*/  MOV R8, 0x18b30 ;  /* 0x00018b3000087802 */ /* 0x002fce0000000f00 */
[----:B------:R-:W-:Y:S05]  /*18b20*/  CALL.REL.NOINC `($__internal_0_$__cuda_sm20_div_u16) ;  /* 0x0000007800447944 */ /* 0x000fea0003c00000 */
.L_x_1236:
[----:B------:R-:W-:Y:S05]  /*18b30*/  BSYNC.RECONVERGENT B1 ;  /* 0x0000000000017941 */ /* 0x000fea0003800200 */
.L_x_1234:
        /* <DEDUP_REMOVED lines=16> */
.L_x_1238:
[----:B------:R-:W-:Y:S05]  /*18c40*/  BSYNC.RECONVERGENT B1 ;  /* 0x0000000000017941 */ /* 0x000fea0003800200 */
.L_x_1237:
[----:B------:R-:W-:Y:S04]  /*18c50*/  BSSY.RECONVERGENT B1, `(.L_x_1239) ;  /* 0x0000008000017945 */ /* 0x000fe80003800200 */
[----:B------:R-:W-:Y:S05]  /*18c60*/  @!P1 BRA `(.L_x_1240) ;  /* 0x0000000000109947 */ /* 0x000fea0003800000 */
[----:B-1----:R-:W-:-:S07]  /*18c70*/  MOV R8, 0x18c90 ;  /* 0x00018c9000087802 */ /* 0x002fce0000000f00 */
[----:B------:R-:W-:Y:S05]  /*18c80*/  CALL.REL.NOINC `($__internal_0_$__cuda_sm20_div_u16) ;  /* 0x0000007400ec7944 */ /* 0x000fea0003c00000 */
[----:B------:R-:W-:Y:S01]  /*18c90*/  IADD3 R7, PT, PT, R7, 0x1, RZ ;  /* 0x0000000107077810 */ /* 0x000fe20007ffe0ff */
[----:B------:R-:W-:Y:S06]  /*18ca0*/  BRA `(.L_x_1241) ;  /* 0x0000000000087947 */ /* 0x000fec0003800000 */
.L_x_1240:
[----:B-1----:R-:W-:-:S07]  /*18cb0*/  MOV R8, 0x18cd0 ;  /* 0x00018cd000087802 */ /* 0x002fce0000000f00 */
[----:B------:R-:W-:Y:S05]  /*18cc0*/  CALL.REL.NOINC `($__internal_0_$__cuda_sm20_div_u16) ;  /* 0x0000007400dc7944 */ /* 0x000fea0003c00000 */
.L_x_1241:
[----:B------:R-:W-:Y:S05]  /*18cd0*/  BSYNC.RECONVERGENT B1 ;  /* 0x0000000000017941 */ /* 0x000fea0003800200 */
.L_x_1239:
        /* <DEDUP_REMOVED lines=16> */
.L_x_1243:
[----:B------:R-:W-:Y:S05]  /*18de0*/  BSYNC.RECONVERGENT B1 ;  /* 0x0000000000017941 */ /* 0x000fea0003800200 */
.L_x_1242:
[----:B------:R-:W-:Y:S04]  /*18df0*/  BSSY.RECONVERGENT B1, `(.L_x_1244) ;  /* 0x0000008000017945 */ /* 0x000fe80003800200 */
[----:B------:R-:W-:Y:S05]  /*18e00*/  @!P1 BRA `(.L_x_1245) ;  /* 0x0000000000109947 */ /* 0x000fea0003800000 */
[----:B-1----:R-:W-:-:S07]  /*18e10*/  MOV R8, 0x18e30 ;  /* 0x00018e3000087802 */ /* 0x002fce0000000f00 */
[----:B------:R-:W-:Y:S05]  /*18e20*/  CALL.REL.NOINC `($__internal_0_$__cuda_sm20_div_u16) ;  /* 0x0000007400847944 */ /* 0x000fea0003c00000 */
[----:B------:R-:W-:Y:S01]  /*18e30*/  VIADD R7, R7, 0x1 ;  /* 0x0000000107077836 */ /* 0x000fe20000000000 */
[----:B------:R-:W-:Y:S06]  /*18e40*/  BRA `(.L_x_1246) ;  /* 0x0000000000087947 */ /* 0x000fec0003800000 */
.L_x_1245:
[----:B-1----:R-:W-:-:S07]  /*18e50*/  MOV R8, 0x18e70 ;  /* 0x00018e7000087802 */ /* 0x002fce0000000f00 */
[----:B------:R-:W-:Y:S05]  /*18e60*/  CALL.REL.NOINC `($__internal_0_$__cuda_sm20_div_u16) ;  /* 0x0000007400747944 */ /* 0x000fea0003c00000 */
.L_x_1246:
[----:B------:R-:W-:Y:S05]  /*18e70*/  BSYNC.RECONVERGENT B1 ;  /* 0x0000000000017941 */ /* 0x000fea0003800200 */
.L_x_1244:
[----:B------:R-:W-:-:S04]  /*18e80*/  LOP3.LUT R7, R7, 0xffff, RZ, 0xc0, !PT ;  /* 0x0000ffff07077812 */ /* 0x000fc800078ec0ff */
[----:B------:R-:W-:-:S13]  /*18e90*/  ISETP.GE.U32.AND P0, PT, R7, 0x18, PT ;  /* 0x000000180700780c */ /* 0x000fda0003f06070 */
[----:B------:R-:W-:Y:S05]  /*18ea0*/  @!P0 BRA `(.L_x_10) ;  /* 0x00000034001c8947 */ /* 0x000fea0003800000 */
[----:B------:R-:W-:Y:S01]  /*18eb0*/  LEA.HI R10, R6, R10, RZ, 0xb ;  /* 0x0000000a060a7211 */ /* 0x000fe200078f58ff */
[----:B------:R-:W-:Y:S01]  /*18ec0*/  BSSY.RECONVERGENT B1, `(.L_x_1247) ;  /* 0x000000d000017945 */ /* 0x000fe20003800200 */
[----:B------:R-:W-:Y:S02]  /*18ed0*/  PRMT R4, R4, 0x9910, RZ ;  /* 0x0000991004047816 */ /* 0x000fe400000000ff */
[----:B------:R-:W-:Y:S02]  /*18ee0*/  ISETP.GT.U32.AND P1, PT, R10, 0x17, PT ;  /* 0x000000170a00780c */ /* 0x000fe40003f24070 */
[----:B------:R-:W-:-:S04]  /*18ef0*/  ISETP.GT.U32.AND P0, PT, R2, 0x47, PT ;  /* 0x000000470200780c */ /* 0x000fc80003f04070 */
[----:B------:R-:W-:-:S07]  /*18f00*/  ISETP.EQ.OR P0, PT, R4, RZ, P0 ;  /* 0x000000ff0400720c */ /* 0x000fce0000702670 */
[----:B------:R-:W-:Y:S06]  /*18f10*/  @P1 BRA `(.L_x_1248) ;  /* 0x00000000001c1947 */ /* 0x000fec0003800000 */
[----:B------:R-:W1:Y:S01]  /*18f20*/  LDC.64 R8, c[0x0][0x380] ;  /* 0x0000e000ff087b82 */ /* 0x000e620000000a00 */
[----:B------:R-:W-:-:S04]  /*18f30*/  IMAD.IADD R7, R10, 0x1, R11 ;  /* 0x000000010a077824 */ /* 0x000fc800078e020b */
[----:B-1----:R-:W-:-:S06]  /*18f40*/  IMAD.WIDE R8, R7, 0x4, R8 ;  /* 0x0000000407087825 */ /* 0x002fcc00078e0208 */
[----:B------:R-:W2:Y:S01]  /*18f50*/  LDG.E.CONSTANT R8, desc[UR8][R8.64] ;  /* 0x0000000808087981 */ /* 0x000ea2000c1e9900 */
[----:B------:R-:W-:-:S05]  /*18f60*/  IMAD R7, R10, 0x24, R5 ;  /* 0x000000240a077824 */ /* 0x000fca00078e0205 */
[----:B------:R-:W-:-:S05]  /*18f70*/  LEA R7, R7, R12, 0x2 ;  /* 0x0000000c07077211 */ /* 0x000fca00078e10ff */
[----:B--2---:R1:W-:Y:S02]  /*18f80*/  STS [R7], R8 ;  /* 0x0000000807007388 */ /* 0x0043e40000000800 */
.L_x_1248:
[----:B------:R-:W-:Y:S05]  /*18f90*/  BSYNC.RECONVERGENT B1 ;  /* 0x0000000000017941 */ /* 0x000fea0003800200 */
.L_x_1247:
[----:B------:R-:W-:Y:S05]  /*18fa0*/  @P0 BRA `(.L_x_10) ;  /* 0x0000003000dc0947 */ /* 0x000fea0003800000 */
[----:B------:R-:W-:-:S04]  /*18fb0*/  LEA.HI R10, R6, R10, RZ, 0xb ;  /* 0x0000000a060a7211 */ /* 0x000fc800078f58ff */
[----:B------:R-:W-:-:S13]  /*18fc0*/  ISETP.GT.U32.AND P0, PT, R10, 0x17, PT ;  /* 0x000000170a00780c */ /* 0x000fda0003f04070 */
[----:B------:R-:W-:Y:S05]  /*18fd0*/  @P0 BRA `(.L_x_10) ;  /* 0x0000003000d00947 */ /* 0x000fea0003800000 */
[----:B-1----:R-:W1:Y:S01]  /*18fe0*/  LDC.64 R6, c[0x0][0x380] ;  /* 0x0000e000ff067b82 */ /* 0x002e620000000a00 */
[----:B------:R-:W-:-:S04]  /*18ff0*/  IMAD.IADD R11, R10, 0x1, R11 ;  /* 0x000000010a0b7824 */ /* 0x000fc800078e020b */
[----:B-1----:R-:W-:-:S06]  /*19000*/  IMAD.WIDE R6, R11, 0x4, R6 ;  /* 0x000000040b067825 */ /* 0x002fcc00078e0206 */
[----:B------:R-:W2:Y:S01]  /*19010*/  LDG.E.CONSTANT R6, desc[UR8][R6.64] ;  /* 0x0000000806067981 */ /* 0x000ea2000c1e9900 */
[----:B------:R-:W-:-:S04]  /*19020*/  IMAD R5, R10, 0x24, R5 ;  /* 0x000000240a057824 */ /* 0x000fc800078e0205 */
[----:B------:R-:W-:-:S05]  /*19030*/  IMAD R5, R5, 0x4, R12 ;  /* 0x0000000405057824 */ /* 0x000fca00078e020c */
[----:B--2---:R1:W-:Y:S01]  /*19040*/  STS [R5], R6 ;  /* 0x0000000605007388 */ /* 0x0043e20000000800 */
[----:B------:R-:W-:Y:S05]  /*19050*/  BRA `(.L_x_10) ;  /* 0x0000003000b07947 */ /* 0x000fea0003800000 */
.L_x_1138:
[----:B------:R-:W-:Y:S02]  /*19060*/  LOP3.LUT R10, R7, 0xff, RZ, 0xc0, !PT ;  /* 0x000000ff070a7812 */ /* 0x000fe400078ec0ff */
[----:B------:R-:W-:-:S03]  /*19070*/  MOV R12, 0x190a0 ;  /* 0x000190a0000c7802 */ /* 0x000fc60000000f00 */
[----:B------:R-:W-:-:S07]  /*19080*/  IMAD.MOV.U32 R20, RZ, RZ, R10 ;  /* 0x000000ffff147224 */ /* 0x000fce00078e000a */
[----:B------:R-:W-:Y:S05]  /*19090*/  CALL.REL.NOINC `($__internal_2_$__cuda_sm20_rem_u16) ;  /* 0x0000007800387944 */ /* 0x000fea0003c00000 */
[----:B------:R-:W-:Y:S01]  /*190a0*/  VIADD R11, R11, 0xffffffe2 ;  /* 0xffffffe20b0b7836 */ /* 0x000fe20000000000 */
[----:B------:R-:W-:Y:S01]  /*190b0*/  MOV R12, UR5 ;  /* 0x00000005000c7c02 */ /* 0x000fe20008000f00 */
[----:B------:R-:W-:-:S03]  /*190c0*/  IMAD.U32 R20, RZ, RZ, UR11 ;  /* 0x0000000bff147e24 */ /* 0x000fc6000f8e00ff */
[----:B------:R-:W-:Y:S01]  /*190d0*/  LOP3.LUT R11, R11, 0xff, RZ, 0xc0, !PT ;  /* 0x000000ff0b0b7812 */ /* 0x000fe200078ec0ff */
[----:B------:R-:W-:Y:S02]  /*190e0*/  IMAD R13, R12, 0x4, R9 ;  /* 0x000000040c0d7824 */ /* 0x000fe400078e0209 */
[----:B------:R-:W-:Y:S01]  /*190f0*/  IMAD R12, R20, 0x4, R5 ;  /* 0x00000004140c7824 */ /* 0x000fe200078e0205 */
[----:B------:R-:W-:Y:S01]  /*19100*/  ISETP.GE.U32.AND P0, PT, R11, 0x6, PT ;  /* 0x000000060b00780c */ /* 0x000fe20003f06070 */
[----:B------:R-:W-:-:S12]  /*19110*/  IMAD R13, R13, 0x540, RZ ;  /* 0x000005400d0d7824 */ /* 0x000fd800078e02ff */
[----:B------:R-:W1:Y:S01]  /*19120*/  @P0 LDC.64 R14, c[0x0][0x380] ;  /* 0x0000e000ff0e0b82 */ /* 0x000e620000000a00 */
[----:B------:R-:W-:Y:S01]  /*19130*/  @P0 IMAD R17, R12, 0x18, R13 ;  /* 0x000000180c110824 */ /* 0x000fe200078e020d */
[----:B------:R-:W-:-:S04]  /*19140*/  @P0 LOP3.LUT R8, R16, 0xffff, RZ, 0xc0, !PT ;  /* 0x0000ffff10080812 */ /* 0x000fc800078ec0ff */
[----:B------:R-:W-:-:S05]  /*19150*/  @P0 IADD3 R17, P1, PT, R8, R17, RZ ;  /* 0x0000001108110210 */ /* 0x000fca0007f3e0ff */
[----:B------:R-:W-:Y:S01]  /*19160*/  @P0 IMAD.X R16, RZ, RZ, RZ, P1 ;  /* 0x000000ffff100224 */ /* 0x000fe200008e06ff */
[----:B-1----:R-:W-:-:S04]  /*19170*/  @P0 LEA R14, P1, R17, R14, 0x2 ;  /* 0x0000000e110e0211 */ /* 0x002fc800078210ff */
[----:B------:R-:W-:Y:S02]  /*19180*/  @P0 LEA.HI.X R15, R17, R15, R16, 0x2, P1 ;  /* 0x0000000f110f0211 */ /* 0x000fe400008f1410 */
[----:B------:R-:W-:-:S06]  /*19190*/  MOV R17, RZ ;  /* 0x000000ff00117202 */ /* 0x000fcc0000000f00 */
        /* <DEDUP_REMOVED lines=21> */
.L_x_1252:
[----:B------:R-:W-:Y:S05]  /*192f0*/  BSYNC.RECONVERGENT B2 ;  /* 0x0000000000027941 */ /* 0x000fea0003800200 */
.L_x_1251:
[----:B-----5:R2:W-:Y:S02]  /*19300*/  STS [R17], R8 ;  /* 0x0000000811007388 */ /* 0x0205e40000000800 */
.L_x_1250:
[----:B------:R-:W-:Y:S05]  /*19310*/  BSYNC.RECONVERGENT B1 ;  /* 0x0000000000017941 */ /* 0x000fea0003800200 */
.L_x_1249:
        /* <DEDUP_REMOVED lines=9> */
.L_x_1254:
[----:B------:R-:W-:Y:S01]  /*193b0*/  IMAD.MOV.U32 R14, RZ, RZ, R10 ;  /* 0x000000ffff0e7224 */ /* 0x000fe200078e000a */
[----:B--2---:R-:W-:-:S07]  /*193c0*/  MOV R8, 0x193e0 ;  /* 0x000193e000087802 */ /* 0x004fce0000000f00 */
[----:B-1----:R-:W-:Y:S05]  /*193d0*/  CALL.REL.NOINC `($__internal_0_$__cuda_sm20_div_u16) ;  /* 0x0000007000187944 */ /* 0x002fea0003c00000 */
.L_x_1255:
[----:B------:R-:W-:Y:S05]  /*193e0*/  BSYNC.RECONVERGENT B1 ;  /* 0x0000000000017941 */ /* 0x000fea0003800200 */
.L_x_1253:
        /* <DEDUP_REMOVED lines=18> */
.L_x_1259:
[----:B------:R-:W-:Y:S05]  /*19510*/  BSYNC.RECONVERGENT B2 ;  /* 0x0000000000027941 */ /* 0x000fea0003800200 */
.L_x_1258:
[----:B-----5:R2:W-:Y:S02]  /*19520*/  STS [R17], R8 ;  /* 0x0000000811007388 */ /* 0x0205e40000000800 */
.L_x_1257:
[----:B------:R-:W-:Y:S05]  /*19530*/  BSYNC.RECONVERGENT B1 ;  /* 0x0000000000017941 */ /* 0x000fea0003800200 */
.L_x_1256:
        /* <DEDUP_REMOVED lines=9> */
.L_x_1261:
[----:B------:R-:W-:Y:S01]  /*195d0*/  IMAD.MOV.U32 R14, RZ, RZ, R10 ;  /* 0x000000ffff0e7224 */ /* 0x000fe200078e000a */
[----:B--2---:R-:W-:-:S07]  /*195e0*/  MOV R8, 0x19600 ;  /* 0x0001960000087802 */ /* 0x004fce0000000f00 */
[----:B-1----:R-:W-:Y:S05]  /*195f0*/  CALL.REL.NOINC `($__internal_0_$__cuda_sm20_div_u16) ;  /* 0x0000006c00907944 */ /* 0x002fea0003c00000 */
.L_x_1262:
[----:B------:R-:W-:Y:S05]  /*19600*/  BSYNC.RECONVERGENT B1 ;  /* 0x0000000000017941 */ /* 0x000fea0003800200 */
.L_x_1260:
        /* <DEDUP_REMOVED lines=18> */
.L_x_1266:
[----:B------:R-:W-:Y:S05]  /*19730*/  BSYNC.RECONVERGENT B2 ;  /* 0x0000000000027941 */ /* 0x000fea0003800200 */
.L_x_1265:
[----:B-----5:R2:W-:Y:S02]  /*19740*/  STS [R17], R8 ;  /* 0x0000000811007388 */ /* 0x0205e40000000800 */
.L_x_1264:
[----:B------:R-:W-:Y:S05]  /*19750*/  BSYNC.RECONVERGENT B1 ;  /* 0x0000000000017941 */ /* 0x000fea0003800200 */
.L_x_1263:
        /* <DEDUP_REMOVED lines=9> */
.L_x_1268:
[----:B------:R-:W-:Y:S01]  /*197f0*/  IMAD.MOV.U32 R14, RZ, RZ, R10 ;  /* 0x000000ffff0e7224 */ /* 0x000fe200078e000a */
[----:B--2---:R-:W-:-:S07]  /*19800*/  MOV R8, 0x19820 ;  /* 0x0001982000087802 */ /* 0x004fce0000000f00 */
[----:B-1----:R-:W-:Y:S05]  /*19810*/  CALL.REL.NOINC `($__internal_0_$__cuda_sm20_div_u16) ;  /* 0x0000006c00087944 */ /* 0x002fea0003c00000 */
.L_x_1269:
[----:B------:R-:W-:Y:S05]  /*19820*/  BSYNC.RECONVERGENT B1 ;  /* 0x0000000000017941 */ /* 0x000fea0003800200 */
.L_x_1267:
        /* <DEDUP_REMOVED lines=18> */
.L_x_1273:
[----:B------:R-:W-:Y:S05]  /*19950*/  BSYNC.RECONVERGENT B2 ;  /* 0x0000000000027941 */ /* 0x000fea0003800200 */
.L_x_1272:
[----:B-----5:R2:W-:Y:S02]  /*19960*/  STS [R17], R8 ;  /* 0x0000000811007388 */ /* 0x0205e40000000800 */
.L_x_1271:
[----:B------:R-:W-:Y:S05]  /*19970*/  BSYNC.RECONVERGENT B1 ;  /* 0x0000000000017941 */ /* 0x000fea0003800200 */
.L_x_1270:
        /* <DEDUP_REMOVED lines=9> */
.L_x_1275:
[----:B------:R-:W-:Y:S01]  /*19a10*/  IMAD.MOV.U32 R14, RZ, RZ, R10 ;  /* 0x000000ffff0e7224 */ /* 0x000fe200078e000a */
[----:B--2---:R-:W-:-:S07]  /*19a20*/  MOV R8, 0x19a40 ;  /* 0x00019a4000087802 */ /* 0x004fce0000000f00 */
[----:B-1----:R-:W-:Y:S05]  /*19a30*/  CALL.REL.NOINC `($__internal_0_$__cuda_sm20_div_u16) ;  /* 0x0000006800807944 */ /* 0x002fea0003c00000 */
.L_x_1276:
[----:B------:R-:W-:Y:S05]  /*19a40*/  BSYNC.RECONVERGENT B1 ;  /* 0x0000000000017941 */ /* 0x000fea0003800200 */
.L_x_1274:
        /* <DEDUP_REMOVED lines=18> */
.L_x_1280:
[----:B------:R-:W-:Y:S05]  /*19b70*/  BSYNC.RECONVERGENT B2 ;  /* 0x0000000000027941 */ /* 0x000fea0003800200 */
.L_x_1279:
[----:B-----5:R2:W-:Y:S02]  /*19b80*/  STS [R17], R8 ;  /* 0x0000000811007388 */ /* 0x0205e40000000800 */
.L_x_1278:
[----:B------:R-:W-:Y:S05]  /*19b90*/  BSYNC.RECONVERGENT B1 ;  /* 0x0000000000017941 */ /* 0x000fea0003800200 */
.L_x_1277:
        /* <DEDUP_REMOVED lines=9> */
.L_x_1282:
[----:B------:R-:W-:Y:S02]  /*19c30*/  MOV R14, R10 ;  /* 0x0000000a000e7202 */ /* 0x000fe40000000f00 */
[----:B--2---:R-:W-:-:S07]  /*19c40*/  MOV R8, 0x19c60 ;  /* 0x00019c6000087802 */ /* 0x004fce0000000f00 */
[----:B-1----:R-:W-:Y:S05]  /*19c50*/  CALL.REL.NOINC `($__internal_0_$__cuda_sm20_div_u16) ;  /* 0x0000006400f87944 */ /* 0x002fea0003c00000 */
.L_x_1283:
[----:B------:R-:W-:Y:S05]  /*19c60*/  BSYNC.RECONVERGENT B1 ;  /* 0x0000000000017941 */ /* 0x000fea0003800200 */
.L_x_1281:
        /* <DEDUP_REMOVED lines=18> */
.L_x_1287:
[----:B------:R-:W-:Y:S05]  /*19d90*/  BSYNC.RECONVERGENT B2 ;  /* 0x0000000000027941 */ /* 0x000fea0003800200 */
.L_x_1286:
[----:B-----5:R2:W-:Y:S02]  /*19da0*/  STS [R17], R8 ;  /* 0x0000000811007388 */ /* 0x0205e40000000800 */
.L_x_1285:
[----:B------:R-:W-:Y:S05]  /*19db0*/  BSYNC.RECONVERGENT B1 ;  /* 0x0000000000017941 */ /* 0x000fea0003800200 */
.L_x_1284:
        /* <DEDUP_REMOVED lines=9> */
.L_x_1289:
[----:B------:R-:W-:Y:S01]  /*19e50*/  IMAD.MOV.U32 R14, RZ, RZ, R10 ;  /* 0x000000ffff0e7224 */ /* 0x000fe200078e000a */
[----:B--2---:R-:W-:-:S07]  /*19e60*/  MOV R8, 0x19e80 ;  /* 0x00019e8000087802 */ /* 0x004fce0000000f00 */
[----:B-1----:R-:W-:Y:S05]  /*19e70*/  CALL.REL.NOINC `($__internal_0_$__cuda_sm20_div_u16) ;  /* 0x0000006400707944 */ /* 0x002fea0003c00000 */
.L_x_1290:
[----:B------:R-:W-:Y:S05]  /*19e80*/  BSYNC.RECONVERGENT B1 ;  /* 0x0000000000017941 */ /* 0x000fea0003800200 */
.L_x_1288:
        /* <DEDUP_REMOVED lines=18> */
.L_x_1294:
[----:B------:R-:W-:Y:S05]  /*19fb0*/  BSYNC.RECONVERGENT B2 ;  /* 0x0000000000027941 */ /* 0x000fea0003800200 */
.L_x_1293:
[----:B-----5:R2:W-:Y:S02]  /*19fc0*/  STS [R17], R8 ;  /* 0x0000000811007388 */ /* 0x0205e40000000800 */
.L_x_1292:
[----:B------:R-:W-:Y:S05]  /*19fd0*/  BSYNC.RECONVERGENT B1 ;  /* 0x0000000000017941 */ /* 0x000fea0003800200 */
.L_x_1291:
        /* <DEDUP_REMOVED lines=9> */
.L_x_1296:
[----:B------:R-:W-:Y:S01]  /*1a070*/  IMAD.MOV.U32 R14, RZ, RZ, R10 ;  /* 0x000000ffff0e7224 */ /* 0x000fe200078e000a */
[----:B--2---:R-:W-:-:S07]  /*1a080*/  MOV R8, 0x1a0a0 ;  /* 0x0001a0a000087802 */ /* 0x004fce0000000f00 */
[----:B-1----:R-:W-:Y:S05]  /*1a090*/  CALL.REL.NOINC `($__internal_0_$__cuda_sm20_div_u16) ;  /* 0x0000006000e87944 */ /* 0x002fea0003c00000 */
.L_x_1297:
[----:B------:R-:W-:Y:S05]  /*1a0a0*/  BSYNC.RECONVERGENT B1 ;  /* 0x0000000000017941 */ /* 0x000fea0003800200 */
.L_x_1295:
        /* <DEDUP_REMOVED lines=18> */
.L_x_1301:
[----:B------:R-:W-:Y:S05]  /*1a1d0*/  BSYNC.RECONVERGENT B2 ;  /* 0x0000000000027941 */ /* 0x000fea0003800200 */
.L_x_1300:
[----:B-----5:R2:W-:Y:S02]  /*1a1e0*/  STS [R17], R8 ;  /* 0x0000000811007388 */ /* 0x0205e40000000800 */
.L_x_1299:
[----:B------:R-:W-:Y:S05]  /*1a1f0*/  BSYNC.RECONVERGENT B1 ;  /* 0x0000000000017941 */ /* 0x000fea0003800200 */
.L_x_1298:
        /* <DEDUP_REMOVED lines=9> */
.L_x_1303:
[----:B------:R-:W-:Y:S01]  /*1a290*/  IMAD.MOV.U32 R14, RZ, RZ, R10 ;  /* 0x000000ffff0e7224 */ /* 0x000fe200078e000a */
[----:B--2---:R-:W-:-:S07]  /*1a2a0*/  MOV R8, 0x1a2c0 ;  /* 0x0001a2c000087802 */ /* 0x004fce0000000f00 */
[----:B-1----:R-:W-:Y:S05]  /*1a2b0*/  CALL.REL.NOINC `($__internal_0_$__cuda_sm20_div_u16) ;  /* 0x0000006000607944 */ /* 0x002fea0003c00000 */
.L_x_1304:
[----:B------:R-:W-:Y:S05]  /*1a2c0*/  BSYNC.RECONVERGENT B1 ;  /* 0x0000000000017941 */ /* 0x000fea0003800200 */
.L_x_1302:
        /* <DEDUP_REMOVED lines=18> */
.L_x_1308:
[----:B------:R-:W-:Y:S05]  /*1a3f0*/  BSYNC.RECONVERGENT B2 ;  /* 0x0000000000027941 */ /* 0x000fea0003800200 */
.L_x_1307:
[----:B-----5:R2:W-:Y:S02]  /*1a400*/  STS [R17], R8 ;  /* 0x0000000811007388 */ /* 0x0205e40000000800 */
.L_x_1306:
[----:B------:R-:W-:Y:S05]  /*1a410*/  BSYNC.RECONVERGENT B1 ;  /* 0x0000000000017941 */ /* 0x000fea0003800200 */
.L_x_1305:
        /* <DEDUP_REMOVED lines=9> */
.L_x_1310:
[----:B------:R-:W-:Y:S01]  /*1a4b0*/  IMAD.MOV.U32 R14, RZ, RZ, R10 ;  /* 0x000000ffff0e7224 */ /* 0x000fe200078e000a */
[----:B--2---:R-:W-:-:S07]  /*1a4c0*/  MOV R8, 0x1a4e0 ;  /* 0x0001a4e000087802 */ /* 0x004fce0000000f00 */
[----:B-1----:R-:W-:Y:S05]  /*1a4d0*/  CALL.REL.NOINC `($__internal_0_$__cuda_sm20_div_u16) ;  /* 0x0000005c00d87944 */ /* 0x002fea0003c00000 */
.L_x_1311:
[----:B------:R-:W-:Y:S05]  /*1a4e0*/  BSYNC.RECONVERGENT B1 ;  /* 0x0000000000017941 */ /* 0x000fea0003800200 */
.L_x_1309:
        /* <DEDUP_REMOVED lines=18> */
.L_x_1315:
[----:B------:R-:W-:Y:S05]  /*1a610*/  BSYNC.RECONVERGENT B2 ;  /* 0x0000000000027941 */ /* 0x000fea0003800200 */
.L_x_1314:
[----:B-----5:R2:W-:Y:S02]  /*1a620*/  STS [R17], R8 ;  /* 0x0000000811007388 */ /* 0x0205e40000000800 */
.L_x_1313:
[----:B------:R-:W-:Y:S05]  /*1a630*/  BSYNC.RECONVERGENT B1 ;  /* 0x0000000000017941 */ /* 0x000fea0003800200 */
.L_x_1312:
        /* <DEDUP_REMOVED lines=9> */
.L_x_1317:
[----:B------:R-:W-:Y:S02]  /*1a6d0*/  MOV R14, R10 ;  /* 0x0000000a000e7202 */ /* 0x000fe40000000f00 */
[----:B--2---:R-:W-:-:S07]  /*1a6e0*/  MOV R8, 0x1a700 ;  /* 0x0001a70000087802 */ /* 0x004fce0000000f00 */
[----:B-1----:R-:W-:Y:S05]  /*1a6f0*/  CALL.REL.NOINC `($__internal_0_$__cuda_sm20_div_u16) ;  /* 0x0000005c00507944 */ /* 0x002fea0003c00000 */
.L_x_1318:
[----:B------:R-:W-:Y:S05]  /*1a700*/  BSYNC.RECONVERGENT B1 ;  /* 0x0000000000017941 */ /* 0x000fea0003800200 */
.L_x_1316:
        /* <DEDUP_REMOVED lines=18> */
.L_x_1322:
[----:B------:R-:W-:Y:S05]  /*1a830*/  BSYNC.RECONVERGENT B2 ;  /* 0x0000000000027941 */ /* 0x000fea0003800200 */
.L_x_1321:
[----:B-----5:R2:W-:Y:S02]  /*1a840*/  STS [R17], R8 ;  /* 0x0000000811007388 */ /* 0x0205e40000000800 */
.L_x_1320:
[----:B------:R-:W-:Y:S05]  /*1a850*/  BSYNC.RECONVERGENT B1 ;  /* 0x0000000000017941 */ /* 0x000fea0003800200 */
.L_x_1319:
        /* <DEDUP_REMOVED lines=9> */
.L_x_1324:
[----:B------:R-:W-:Y:S01]  /*1a8f0*/  IMAD.MOV.U32 R14, RZ, RZ, R10 ;  /* 0x000000ffff0e7224 */ /* 0x000fe200078e000a */
[----:B--2---:R-:W-:-:S07]  /*1a900*/  MOV R8, 0x1a920 ;  /* 0x0001a92000087802 */ /* 0x004fce0000000f00 */
[----:B-1----:R-:W-:Y:S05]  /*1a910*/  CALL.REL.NOINC `($__internal_0_$__cuda_sm20_div_u16) ;  /* 0x0000005800c87944 */ /* 0x002fea0003c00000 */
.L_x_1325:
[----:B------:R-:W-:Y:S05]  /*1a920*/  BSYNC.RECONVERGENT B1 ;  /* 0x0000000000017941 */ /* 0x000fea0003800200 */
.L_x_1323:
        /* <DEDUP_REMOVED lines=18> */
.L_x_1329:
[----:B------:R-:W-:Y:S05]  /*1aa50*/  BSYNC.RECONVERGENT B2 ;  /* 0x0000000000027941 */ /* 0x000fea0003800200 */
.L_x_1328:
[----:B-----5:R2:W-:Y:S02]  /*1aa60*/  STS [R17], R8 ;  /* 0x0000000811007388 */ /* 0x0205e40000000800 */
.L_x_1327:
[----:B------:R-:W-:Y:S05]  /*1aa70*/  BSYNC.RECONVERGENT B1 ;  /* 0x0000000000017941 */ /* 0x000fea0003800200 */
.L_x_1326:
        /* <DEDUP_REMOVED lines=9> */
.L_x_1331:
[----:B------:R-:W-:Y:S01]  /*1ab10*/  IMAD.MOV.U32 R14, RZ, RZ, R10 ;  /* 0x000000ffff0e7224 */ /* 0x000fe200078e000a */
[----:B--2---:R-:W-:-:S07]  /*1ab20*/  MOV R8, 0x1ab40 ;  /* 0x0001ab4000087802 */ /* 0x004fce0000000f00 */
[----:B-1----:R-:W-:Y:S05]  /*1ab30*/  CALL.REL.NOINC `($__internal_0_$__cuda_sm20_div_u16) ;  /* 0x0000005800407944 */ /* 0x002fea0003c00000 */
.L_x_1332:
[----:B------:R-:W-:Y:S05]  /*1ab40*/  BSYNC.RECONVERGENT B1 ;  /* 0x0000000000017941 */ /* 0x000fea0003800200 */
.L_x_1330:
        /* <DEDUP_REMOVED lines=18> */
.L_x_1336:
[----:B------:R-:W-:Y:S05]  /*1ac70*/  BSYNC.RECONVERGENT B2 ;  /* 0x0000000000027941 */ /* 0x000fea0003800200 */
.L_x_1335:
[----:B-----5:R2:W-:Y:S02]  /*1ac80*/  STS [R17], R8 ;  /* 0x0000000811007388 */ /* 0x0205e40000000800 */
.L_x_1334:
[----:B------:R-:W-:Y:S05]  /*1ac90*/  BSYNC.RECONVERGENT B1 ;  /* 0x0000000000017941 */ /* 0x000fea0003800200 */
.L_x_1333:
        /* <DEDUP_REMOVED lines=9> */
.L_x_1338:
[----:B------:R-:W-:Y:S01]  /*1ad30*/  IMAD.MOV.U32 R14, RZ, RZ, R10 ;  /* 0x000000ffff0e7224 */ /* 0x000fe200078e000a */
[----:B--2---:R-:W-:-:S07]  /*1ad40*/  MOV R8, 0x1ad60 ;  /* 0x0001ad6000087802 */ /* 0x004fce0000000f00 */
[----:B-1----:R-:W-:Y:S05]  /*1ad50*/  CALL.REL.NOINC `($__internal_0_$__cuda_sm20_div_u16) ;  /* 0x0000005400b87944 */ /* 0x002fea0003c00000 */
.L_x_1339:
[----:B------:R-:W-:Y:S05]  /*1ad60*/  BSYNC.RECONVERGENT B1 ;  /* 0x0000000000017941 */ /* 0x000fea0003800200 */
.L_x_1337:
        /* <DEDUP_REMOVED lines=18> */
.L_x_1343:
[----:B------:R-:W-:Y:S05]  /*1ae90*/  BSYNC.RECONVERGENT B2 ;  /* 0x0000000000027941 */ /* 0x000fea0003800200 */
.L_x_1342:
[----:B-----5:R2:W-:Y:S02]  /*1aea0*/  STS [R17], R8 ;  /* 0x0000000811007388 */ /* 0x0205e40000000800 */
.L_x_1341:
[----:B------:R-:W-:Y:S05]  /*1aeb0*/  BSYNC.RECONVERGENT B1 ;  /* 0x0000000000017941 */ /* 0x000fea0003800200 */
.L_x_1340:
        /* <DEDUP_REMOVED lines=9> */
.L_x_1345:
[----:B------:R-:W-:Y:S01]  /*1af50*/  IMAD.MOV.U32 R14, RZ, RZ, R10 ;  /* 0x000000ffff0e7224 */ /* 0x000fe200078e000a */
[----:B--2---:R-:W-:-:S07]  /*1af60*/  MOV R8, 0x1af80 ;  /* 0x0001af8000087802 */ /* 0x004fce0000000f00 */
[----:B-1----:R-:W-:Y:S05]  /*1af70*/  CALL.REL.NOINC `($__internal_0_$__cuda_sm20_div_u16) ;  /* 0x0000005400307944 */ /* 0x002fea0003c00000 */
.L_x_1346:
[----:B------:R-:W-:Y:S05]  /*1af80*/  BSYNC.RECONVERGENT B1 ;  /* 0x0000000000017941 */ /* 0x000fea0003800200 */
.L_x_1344:
        /* <DEDUP_REMOVED lines=18> */
.L_x_1350:
[----:B------:R-:W-:Y:S05]  /*1b0b0*/  BSYNC.RECONVERGENT B2 ;  /* 0x0000000000027941 */ /* 0x000fea0003800200 */
.L_x_1349:
[----:B-----5:R2:W-:Y:S02]  /*1b0c0*/  STS [R17], R8 ;  /* 0x0000000811007388 */ /* 0x0205e40000000800 */
.L_x_1348:
[----:B------:R-:W-:Y:S05]  /*1b0d0*/  BSYNC.RECONVERGENT B1 ;  /* 0x0000000000017941 */ /* 0x000fea0003800200 */
.L_x_1347:
        /* <DEDUP_REMOVED lines=9> */
.L_x_1352:
[----:B------:R-:W-:Y:S02]  /*1b170*/  MOV R14, R10 ;  /* 0x0000000a000e7202 */ /* 0x000fe40000000f00 */
[----:B--2---:R-:W-:-:S07]  /*1b180*/  MOV R8, 0x1b1a0 ;  /* 0x0001b1a000087802 */ /* 0x004fce0000000f00 */
[----:B-1----:R-:W-:Y:S05]  /*1b190*/  CALL.REL.NOINC `($__internal_0_$__cuda_sm20_div_u16) ;  /* 0x0000005000a87944 */ /* 0x002fea0003c00000 */
.L_x_1353:
[----:B------:R-:W-:Y:S05]  /*1b1a0*/  BSYNC.RECONVERGENT B1 ;  /* 0x0000000000017941 */ /* 0x000fea0003800200 */
.L_x_1351:
        /* <DEDUP_REMOVED lines=18> */
.L_x_1357:
[----:B------:R-:W-:Y:S05]  /*1b2d0*/  BSYNC.RECONVERGENT B2 ;  /* 0x0000000000027941 */ /* 0x000fea0003800200 */
.L_x_1356:
[----:B-----5:R2:W-:Y:S02]  /*1b2e0*/  STS [R17], R8 ;  /* 0x0000000811007388 */ /* 0x0205e40000000800 */
.L_x_1355:
[----:B------:R-:W-:Y:S05]  /*1b2f0*/  BSYNC.RECONVERGENT B1 ;  /* 0x0000000000017941 */ /* 0x000fea0003800200 */
.L_x_1354:
        /* <DEDUP_REMOVED lines=9> */
.L_x_1359:
[----:B------:R-:W-:Y:S01]  /*1b390*/  IMAD.MOV.U32 R14, RZ, RZ, R10 ;  /* 0x000000ffff0e7224 */ /* 0x000fe200078e000a */
[----:B--2---:R-:W-:-:S07]  /*1b3a0*/  MOV R8, 0x1b3c0 ;  /* 0x0001b3c000087802 */ /* 0x004fce0000000f00 */
[----:B-1----:R-:W-:Y:S05]  /*1b3b0*/  CALL.REL.NOINC `($__internal_0_$__cuda_sm20_div_u16) ;  /* 0x0000005000207944 */ /* 0x002fea0003c00000 */
.L_x_1360:
[----:B------:R-:W-:Y:S05]  /*1b3c0*/  BSYNC.RECONVERGENT B1 ;  /* 0x0000000000017941 */ /* 0x000fea0003800200 */
.L_x_1358:
        /* <DEDUP_REMOVED lines=18> */
.L_x_1364:
[----:B------:R-:W-:Y:S05]  /*1b4f0*/  BSYNC.RECONVERGENT B2 ;  /* 0x0000000000027941 */ /* 0x000fea0003800200 */
.L_x_1363:
[----:B-----5:R2:W-:Y:S02]  /*1b500*/  STS [R17], R8 ;  /* 0x0000000811007388 */ /* 0x0205e40000000800 */
.L_x_1362:
[----:B------:R-:W-:Y:S05]  /*1b510*/  BSYNC.RECONVERGENT B1 ;  /* 0x0000000000017941 */ /* 0x000fea0003800200 */
.L_x_1361:
        /* <DEDUP_REMOVED lines=9> */
.L_x_1366:
[----:B------:R-:W-:Y:S01]  /*1b5b0*/  IMAD.MOV.U32 R14, RZ, RZ, R10 ;  /* 0x000000ffff0e7224 */ /* 0x000fe200078e000a */
[----:B--2---:R-:W-:-:S07]  /*1b5c0*/  MOV R8, 0x1b5e0 ;  /* 0x0001b5e000087802 */ /* 0x004fce0000000f00 */
[----:B-1----:R-:W-:Y:S05]  /*1b5d0*/  CALL.REL.NOINC `($__internal_0_$__cuda_sm20_div_u16) ;  /* 0x0000004c00987944 */ /* 0x002fea0003c00000 */
.L_x_1367:
[----:B------:R-:W-:Y:S05]  /*1b5e0*/  BSYNC.RECONVERGENT B1 ;  /* 0x0000000000017941 */ /* 0x000fea0003800200 */
.L_x_1365:
        /* <DEDUP_REMOVED lines=18> */
.L_x_1371:
[----:B------:R-:W-:Y:S05]  /*1b710*/  BSYNC.RECONVERGENT B2 ;  /* 0x0000000000027941 */ /* 0x000fea0003800200 */
.L_x_1370:
[----:B-----5:R2:W-:Y:S02]  /*1b720*/  STS [R17], R8 ;  /* 0x0000000811007388 */ /* 0x0205e40000000800 */
.L_x_1369:
[----:B------:R-:W-:Y:S05]  /*1b730*/  BSYNC.RECONVERGENT B1 ;  /* 0x0000000000017941 */ /* 0x000fea0003800200 */
.L_x_1368:
        /* <DEDUP_REMOVED lines=9> */
.L_x_1373:
[----:B------:R-:W-:Y:S01]  /*1b7d0*/  IMAD.MOV.U32 R14, RZ, RZ, R10 ;  /* 0x000000ffff0e7224 */ /* 0x000fe200078e000a */
[----:B--2---:R-:W-:-:S07]  /*1b7e0*/  MOV R8, 0x1b800 ;  /* 0x0001b80000087802 */ /* 0x004fce0000000f00 */
[----:B-1----:R-:W-:Y:S05]  /*1b7f0*/  CALL.REL.NOINC `($__internal_0_$__cuda_sm20_div_u16) ;  /* 0x0000004c00107944 */ /* 0x002fea0003c00000 */
.L_x_1374:
[----:B------:R-:W-:Y:S05]  /*1b800*/  BSYNC.RECONVERGENT B1 ;  /* 0x0000000000017941 */ /* 0x000fea0003800200 */
.L_x_1372:
        /* <DEDUP_REMOVED lines=18> */
.L_x_1378:
[----:B------:R-:W-:Y:S05]  /*1b930*/  BSYNC.RECONVERGENT B2 ;  /* 0x0000000000027941 */ /* 0x000fea0003800200 */
.L_x_1377:
[----:B-----5:R2:W-:Y:S02]  /*1b940*/  STS [R17], R8 ;  /* 0x0000000811007388 */ /* 0x0205e40000000800 */
.L_x_1376:
[----:B------:R-:W-:Y:S05]  /*1b950*/  BSYNC.RECONVERGENT B1 ;  /* 0x0000000000017941 */ /* 0x000fea0003800200 */
.L_x_1375:
        /* <DEDUP_REMOVED lines=9> */
.L_x_1380:
[----:B------:R-:W-:Y:S01]  /*1b9f0*/  IMAD.MOV.U32 R14, RZ, RZ, R10 ;  /* 0x000000ffff0e7224 */ /* 0x000fe200078e000a */
[----:B--2---:R-:W-:-:S07]  /*1ba00*/  MOV R8, 0x1ba20 ;  /* 0x0001ba2000087802 */ /* 0x004fce0000000f00 */
[----:B-1----:R-:W-:Y:S05]  /*1ba10*/  CALL.REL.NOINC `($__internal_0_$__cuda_sm20_div_u16) ;  /* 0x0000004800887944 */ /* 0x002fea0003c00000 */
.L_x_1381:
[----:B------:R-:W-:Y:S05]  /*1ba20*/  BSYNC.RECONVERGENT B1 ;  /* 0x0000000000017941 */ /* 0x000fea0003800200 */
.L_x_1379:
        /* <DEDUP_REMOVED lines=18> */
.L_x_1385:
[----:B------:R-:W-:Y:S05]  /*1bb50*/  BSYNC.RECONVERGENT B2 ;  /* 0x0000000000027941 */ /* 0x000fea0003800200 */
.L_x_1384:
[----:B-----5:R2:W-:Y:S02]  /*1bb60*/  STS [R17], R8 ;  /* 0x0000000811007388 */ /* 0x0205e40000000800 */
.L_x_1383:
[----:B------:R-:W-:Y:S05]  /*1bb70*/  BSYNC.RECONVERGENT B1 ;  /* 0x0000000000017941 */ /* 0x000fea0003800200 */
.L_x_1382:
        /* <DEDUP_REMOVED lines=9> */
.L_x_1387:
[----:B------:R-:W-:Y:S02]  /*1bc10*/  MOV R14, R10 ;  /* 0x0000000a000e7202 */ /* 0x000fe40000000f00 */
[----:B--2---:R-:W-:-:S07]  /*1bc20*/  MOV R8, 0x1bc40 ;  /* 0x0001bc4000087802 */ /* 0x004fce0000000f00 */
[----:B-1----:R-:W-:Y:S05]  /*1bc30*/  CALL.REL.NOINC `($__internal_0_$__cuda_sm20_div_u16) ;  /* 0x0000004800007944 */ /* 0x002fea0003c00000 */
.L_x_1388:
[----:B------:R-:W-:Y:S05]  /*1bc40*/  BSYNC.RECONVERGENT B1 ;  /* 0x0000000000017941 */ /* 0x000fea0003800200 */
.L_x_1386:
        /* <DEDUP_REMOVED lines=18> */
.L_x_1392:
[----:B------:R-:W-:Y:S05]  /*1bd70*/  BSYNC.RECONVERGENT B2 ;  /* 0x0000000000027941 */ /* 0x000fea0003800200 */
.L_x_1391:
[----:B-----5:R2:W-:Y:S02]  /*1bd80*/  STS [R17], R8 ;  /* 0x0000000811007388 */ /* 0x0205e40000000800 */
.L_x_1390:
[----:B------:R-:W-:Y:S05]  /*1bd90*/  BSYNC.RECONVERGENT B1 ;  /* 0x0000000000017941 */ /* 0x000fea0003800200 */
.L_x_1389:
        /* <DEDUP_REMOVED lines=9> */
.L_x_1394:
[----:B------:R-:W-:Y:S01]  /*1be30*/  IMAD.MOV.U32 R14, RZ, RZ, R10 ;  /* 0x000000ffff0e7224 */ /* 0x000fe200078e000a */
[----:B--2---:R-:W-:-:S07]  /*1be40*/  MOV R8, 0x1be60 ;  /* 0x0001be6000087802 */ /* 0x004fce0000000f00 */
[----:B-1----:R-:W-:Y:S05]  /*1be50*/  CALL.REL.NOINC `($__internal_0_$__cuda_sm20_div_u16) ;  /* 0x0000004400787944 */ /* 0x002fea0003c00000 */
.L_x_1395:
[----:B------:R-:W-:Y:S05]  /*1be60*/  BSYNC.RECONVERGENT B1 ;  /* 0x0000000000017941 */ /* 0x000fea0003800200 */
.L_x_1393:
        /* <DEDUP_REMOVED lines=18> */
.L_x_1399:
[----:B------:R-:W-:Y:S05]  /*1bf90*/  BSYNC.RECONVERGENT B2 ;  /* 0x0000000000027941 */ /* 0x000fea0003800200 */
.L_x_1398:
[----:B-----5:R2:W-:Y:S02]  /*1bfa0*/  STS [R17], R8 ;  /* 0x0000000811007388 */ /* 0x0205e40000000800 */
.L_x_1397:
[----:B------:R-:W-:Y:S05]  /*1bfb0*/  BSYNC.RECONVERGENT B1 ;  /* 0x0000000000017941 */ /* 0x000fea0003800200 */
.L_x_1396:
        /* <DEDUP_REMOVED lines=9> */
.L_x_1401:
[----:B------:R-:W-:Y:S01]  /*1c050*/  IMAD.MOV.U32 R14, RZ, RZ, R10 ;  /* 0x000000ffff0e7224 */ /* 0x000fe200078e000a */
[----:B--2---:R-:W-:-:S07]  /*1c060*/  MOV R8, 0x1c080 ;  /* 0x0001c08000087802 */ /* 0x004fce0000000f00 */
[----:B-1----:R-:W-:Y:S05]  /*1c070*/  CALL.REL.NOINC `($__internal_0_$__cuda_sm20_div_u16) ;  /* 0x0000004000f07944 */ /* 0x002fea0003c00000 */
.L_x_1402:
[----:B------:R-:W-:Y:S05]  /*1c080*/  BSYNC.RECONVERGENT B1 ;  /* 0x0000000000017941 */ /* 0x000fea0003800200 */
.L_x_1400:
        /* <DEDUP_REMOVED lines=18> */
.L_x_1406:
[----:B------:R-:W-:Y:S05]  /*1c1b0*/  BSYNC.RECONVERGENT B2 ;  /* 0x0000000000027941 */ /* 0x000fea0003800200 */
.L_x_1405:
[----:B-----5:R2:W-:Y:S02]  /*1c1c0*/  STS [R17], R8 ;  /* 0x0000000811007388 */ /* 0x0205e40000000800 */
.L_x_1404:
[----:B------:R-:W-:Y:S05]  /*1c1d0*/  BSYNC.RECONVERGENT B1 ;  /* 0x0000000000017941 */ /* 0x000fea0003800200 */
.L_x_1403:
        /* <DEDUP_REMOVED lines=13> */
[----:B------:R-:W3:Y:S01]  /*1c2b0*/  LDC.64 R4, c[0x0][0x380] ;  /* 0x0000e000ff047b82 */ /* 0x000ee20000000a00 */
[----:B------:R-:W-:-:S04]  /*1c2c0*/  IMAD R13, R12, 0x18, R13 ;  /* 0x000000180c0d7824 */ /* 0x000fc800078e020d */
[----:B------:R-:W-:-:S04]  /*1c2d0*/  IMAD.IADD R13, R6, 0x1, R13 ;  /* 0x00000001060d7824 */ /* 0x000fc800078e020d */
[----:B---3--:R-:W-:-:S06]  /*1c2e0*/  IMAD.WIDE.U32 R4, R13, 0x4, R4 ;  /* 0x000000040d047825 */ /* 0x008fcc00078e0004 */
[----:B------:R3:W5:Y:S02]  /*1c2f0*/  LDG.E.CONSTANT R4, desc[UR8][R4.64+-0x1560] ;  /* 0xffeaa00804047981 */ /* 0x000764000c1e9900 */
.L_x_1408:
[----:B------:R-:W-:Y:S05]  /*1c300*/  BSYNC.RECONVERGENT B1 ;  /* 0x0000000000017941 */ /* 0x000fea0003800200 */
.L_x_1407:
[----:B-----5:R4:W-:Y:S02]  /*1c310*/  STS [R7], R4 ;  /* 0x0000000407007388 */ /* 0x0209e40000000800 */
.L_x_10:
[----:B------:R-:W-:Y:S05]  /*1c320*/  BSYNC.RECONVERGENT B0 ;  /* 0x0000000000007941 */ /* 0x000fea0003800200 */
.L_x_9:
[----:B-1-3--:R-:W1:Y:S01]  /*1c330*/  I2F.U32.RP R5, R2 ;  /* 0x0000000200057306 */ /* 0x00ae620000209000 */
[----:B------:R-:W3:Y:S01]  /*1c340*/  S2R R29, SR_CgaCtaId ;  /* 0x00000000001d7919 */ /* 0x000ee20000008800 */
[----:B----4-:R-:W-:Y:S01]  /*1c350*/  MOV R6, 0x400 ;  /* 0x0000040000067802 */ /* 0x010fe20000000f00 */
[C---:B------:R-:W-:Y:S01]  /*1c360*/  IMAD.SHL.U32 R4, R0.reuse, 0x4, RZ ;  /* 0x0000000400047824 */ /* 0x040fe200078e00ff */
[----:B--2---:R-:W-:Y:S01]  /*1c370*/  LOP3.LUT R11, R0, 0xf, RZ, 0xc0, !PT ;  /* 0x0000000f000b7812 */ /* 0x004fe200078ec0ff */
[----:B------:R-:W-:Y:S01]  /*1c380*/  BAR.SYNC.DEFER_BLOCKING 0x0 ;  /* 0x0000000000007b1d */ /* 0x000fe20000010000 */
[----:B------:R-:W-:Y:S01]  /*1c390*/  IADD3 R10, PT, PT, R6, 0xd80, RZ ;  /* 0x00000d80060a7810 */ /* 0x000fe20007ffe0ff */
[----:B------:R-:W-:-:S06]  /*1c3a0*/  IMAD.MOV.U32 R17, RZ, RZ, RZ ;  /* 0x000000ffff117224 */ /* 0x000fcc00078e00ff */
[----:B------:R-:W-:Y:S01]  /*1c3b0*/  BAR.SYNC.DEFER_BLOCKING 0x0 ;  /* 0x0000000000007b1d */ /* 0x000fe20000010000 */
[----:B------:R-:W-:Y:S02]  /*1c3c0*/  ISETP.GT.U32.AND P0, PT, R11, 0x7, PT ;  /* 0x000000070b00780c */ /* 0x000fe40003f04070 */
[----:B------:R-:W-:Y:S02]  /*1c3d0*/  ISETP.GT.U32.AND P1, PT, R0, 0x3f, PT ;  /* 0x0000003f0000780c */ /* 0x000fe40003f24070 */
[----:B------:R-:W-:Y:S01]  /*1c3e0*/  SHF.R.U32.HI R7, RZ, 0x4, R0 ;  /* 0x00000004ff077819 */ /* 0x000fe20000011600 */
[----:B-1----:R-:W1:Y:S01]  /*1c3f0*/  MUFU.RCP R5, R5 ;  /* 0x0000000500057308 */ /* 0x002e620000001000 */
[----:B------:R-:W-:Y:S01]  /*1c400*/  LOP3.LUT R21, R4, 0x3c, RZ, 0xc0, !PT ;  /* 0x0000003c04157812 */ /* 0x000fe200078ec0ff */
[----:B------:R2:W-:Y:S01]  /*1c410*/  STL [R1+0x18], R3 ;  /* 0x0000180301007387 */ /* 0x0005e20000100800 */
[----:B------:R-:W-:Y:S02]  /*1c420*/  MOV R12, RZ ;  /* 0x000000ff000c7202 */ /* 0x000fe40000000f00 */
[----:B------:R-:W-:-:S02]  /*1c430*/  ISETP.NE.U32.AND P3, PT, R2, RZ, PT ;  /* 0x000000ff0200720c */ /* 0x000fc40003f65070 */
[----:B------:R-:W-:Y:S02]  /*1c440*/  PLOP3.LUT P5, PT, PT, PT, PT, 0x8, 0x80 ;  /* 0x000000000080781c */ /* 0x000fe40003fae170 */
[C---:B---3--:R-:W-:Y:S02]  /*1c450*/  LEA R6, R29.reuse, R6, 0x18 ;  /* 0x000000061d067211 */ /* 0x048fe400078ec0ff */
[----:B--2---:R-:W-:Y:S01]  /*1c460*/  LEA R3, R29, R10, 0x18 ;  /* 0x0000000a1d037211 */ /* 0x004fe200078ec0ff */
[----:B-1----:R-:W-:Y:S01]  /*1c470*/  VIADD R8, R5, 0xffffffe ;  /* 0x0ffffffe05087836 */ /* 0x002fe20000000000 */
[----:B------:R-:W-:Y:S01]  /*1c480*/  CS2R R10, SRZ ;  /* 0x00000000000a7805 */ /* 0x000fe2000001ff00 */
[----:B------:R-:W-:Y:S02]  /*1c490*/  IMAD R6, R7, 0x4, R6 ;  /* 0x0000000407067824 */ /* 0x000fe400078e0206 */
[----:B------:R1:W2:Y:S01]  /*1c4a0*/  F2I.FTZ.U32.TRUNC.NTZ R9, R8 ;  /* 0x0000000800097305 */ /* 0x0002a2000021f000 */
[----:B------:R-:W-:Y:S01]  /*1c4b0*/  IMAD.IADD R21, R3, 0x1, R21 ;  /* 0x0000000103157824 */ /* 0x000fe200078e0215 */
[----:B------:R3:W-:Y:S04]  /*1c4c0*/  STL [R1+0x10], R3 ;  /* 0x0000100301007387 */ /* 0x0007e80000100800 */
[----:B------:R-:W-:Y:S01]  /*1c4d0*/  LDS R28, [R6] ;  /* 0x00000000061c7984 */ /* 0x000fe20000000800 */
[----:B-1----:R-:W-:-:S03]  /*1c4e0*/  HFMA2 R8, -RZ, RZ, 0, 0 ;  /* 0x00000000ff087431 */ /* 0x002fc600000001ff */
[----:B------:R-:W1:Y:S01]  /*1c4f0*/  @!P0 LDS R15, [R21+0x100] ;  /* 0x00010000150f8984 */ /* 0x000e620000000800 */
[----:B---3--:R-:W-:-:S03]  /*1c500*/  LOP3.LUT R3, RZ, R2, RZ, 0x33, !PT ;  /* 0x00000002ff037212 */ /* 0x008fc600078e33ff */
[----:B------:R-:W3:Y:S01]  /*1c510*/  LDS R25, [R21+0x40] ;  /* 0x0000400015197984 */ /* 0x000ee20000000800 */
[----:B--2---:R-:W-:-:S03]  /*1c520*/  IMAD.MOV R5, RZ, RZ, -R9 ;  /* 0x000000ffff057224 */ /* 0x004fc600078e0a09 */
[----:B------:R-:W2:Y:S01]  /*1c530*/  LDS R14, [R21+0x80] ;  /* 0x00008000150e7984 */ /* 0x000ea20000000800 */
[----:B------:R-:W-:-:S03]  /*1c540*/  IMAD R5, R5, R2, RZ ;  /* 0x0000000205057224 */ /* 0x000fc600078e02ff */
[----:B------:R-:W4:Y:S01]  /*1c550*/  LDS R16, [R21+0xc0] ;  /* 0x0000c00015107984 */ /* 0x000f220000000800 */
[----:B------:R-:W-:-:S03]  /*1c560*/  IMAD.HI.U32 R5, R9, R5, R8 ;  /* 0x0000000509057227 */ /* 0x000fc600078e0008 */
[----:B------:R-:W4:Y:S01]  /*1c570*/  @!P1 LDS R19, [R6+0x80] ;  /* 0x0000800006139984 */ /* 0x000f220000000800 */
[----:B------:R-:W-:Y:S02]  /*1c580*/  IMAD.MOV.U32 R8, RZ, RZ, RZ ;  /* 0x000000ffff087224 */ /* 0x000fe400078e00ff */
[----:B------:R-:W-:Y:S01]  /*1c590*/  IMAD.HI.U32 R5, R5, 0x288, RZ ;  /* 0x0000028805057827 */ /* 0x000fe200078e00ff */
[----:B------:R-:W4:Y:S03]  /*1c5a0*/  LDS R18, [R21] ;  /* 0x0000000015127984 */ /* 0x000f260000000800 */
[----:B------:R-:W-:Y:S01]  /*1c5b0*/  IMAD.MOV R9, RZ, RZ, -R5 ;  /* 0x000000ffff097224 */ /* 0x000fe200078e0a05 */
[----:B------:R-:W4:Y:S03]  /*1c5c0*/  LDS R13, [R6+0x40] ;  /* 0x00004000060d7984 */ /* 0x000f260000000800 */
[----:B------:R-:W-:Y:S01]  /*1c5d0*/  IMAD R22, R2, R9, 0x288 ;  /* 0x0000028802167424 */ /* 0x000fe200078e0209 */
[----:B------:R-:W4:Y:S01]  /*1c5e0*/  @!P0 LDS R7, [R21+0x100] ;  /* 0x0001000015078984 */ /* 0x000f220000000800 */
[----:B------:R-:W-:-:S03]  /*1c5f0*/  IMAD.MOV.U32 R9, RZ, RZ, RZ ;  /* 0x000000ffff097224 */ /* 0x000fc600078e00ff */
[----:B------:R-:W-:Y:S01]  /*1c600*/  ISETP.GE.U32.AND P6, PT, R22, R2, PT ;  /* 0x000000021600720c */ /* 0x000fe20003fc6070 */
[----:B------:R-:W-:Y:S04]  /*1c610*/  @!P1 LDS R27, [R6+0x110] ;  /* 0x00011000061b9984 */ /* 0x000fe80000000800 */
[----:B------:R-:W-:Y:S01]  /*1c620*/  LDS R20, [R6+0xd0] ;  /* 0x0000d00006147984 */ /* 0x000fe20000000800 */
[----:B-1----:R-:W-:-:S03]  /*1c630*/  @!P0 FFMA R17, R28, R15, RZ ;  /* 0x0000000f1c118223 */ /* 0x002fc600000000ff */
[----:B------:R-:W-:Y:S01]  /*1c640*/  @!P0 LDS R4, [R21+0x19c0] ;  /* 0x0019c00015048984 */ /* 0x000fe20000000800 */
[----:B---3--:R-:W-:-:S03]  /*1c650*/  FFMA R23, R28, R25, RZ ;  /* 0x000000191c177223 */ /* 0x008fc600000000ff */
[----:B------:R-:W-:Y:S02]  /*1c660*/  @P6 IMAD.IADD R22, R22, 0x1, -R2 ;  /* 0x0000000116166824 */ /* 0x000fe400078e0a02 */
[----:B--2---:R-:W-:-:S03]  /*1c670*/  FFMA R15, R28, R14, RZ ;  /* 0x0000000e1c0f7223 */ /* 0x004fc600000000ff */
[----:B------:R-:W-:Y:S01]  /*1c680*/  ISETP.GE.U32.AND P2, PT, R22, R2, PT ;  /* 0x000000021600720c */ /* 0x000fe20003f46070 */
[----:B----4-:R-:W-:Y:S01]  /*1c690*/  FFMA R24, R28, R16, RZ ;  /* 0x000000101c187223 */ /* 0x010fe200000000ff */
[-C--:B------:R-:W-:Y:S01]  /*1c6a0*/  @!P1 FFMA R10, R25, R19.reuse, RZ ;  /* 0x00000013190a9223 */ /* 0x080fe200000000ff */
[-C--:B------:R-:W-:Y:S01]  /*1c6b0*/  @!P1 FFMA R9, R14, R19.reuse, RZ ;  /* 0x000000130e099223 */ /* 0x080fe200000000ff */
[-C--:B------:R-:W-:Y:S01]  /*1c6c0*/  @!P1 FFMA R8, R16, R19.reuse, RZ ;  /* 0x0000001310089223 */ /* 0x080fe200000000ff */
[----:B------:R-:W-:Y:S01]  /*1c6d0*/  @!P1 FFMA R11, R18, R19, RZ ;  /* 0x00000013120b9223 */ /* 0x000fe200000000ff */
[----:B------:R-:W-:Y:S01]  /*1c6e0*/  FFMA R28, R28, R18, RZ ;  /* 0x000000121c1c7223 */ /* 0x000fe200000000ff */
[----:B------:R-:W-:Y:S06]  /*1c6f0*/  LDS R19, [R6+0x90] ;  /* 0x0000900006137984 */ /* 0x000fec0000000800 */
[----:B------:R-:W-:-:S02]  /*1c700*/  @P2 IMAD.IADD R22, R22, 0x1, -R2 ;  /* 0x0000000116162824 */ /* 0x000fc400078e0a02 */
[-C--:B------:R-:W-:Y:S01]  /*1c710*/  FFMA R25, R25, R13.reuse, RZ ;  /* 0x0000000d19197223 */ /* 0x080fe200000000ff */
[-C--:B------:R-:W-:Y:S01]  /*1c720*/  FFMA R14, R14, R13.reuse, RZ ;  /* 0x0000000d0e0e7223 */ /* 0x080fe200000000ff */
[-C--:B------:R-:W-:Y:S01]  /*1c730*/  FFMA R16, R16, R13.reuse, RZ ;  /* 0x0000000d10107223 */ /* 0x080fe200000000ff */
[-C--:B------:R-:W-:Y:S01]  /*1c740*/  FFMA R18, R18, R13.reuse, RZ ;  /* 0x0000000d12127223 */ /* 0x080fe200000000ff */
[----:B------:R-:W-:Y:S01]  /*1c750*/  @!P0 FFMA R12, R7, R13, RZ ;  /* 0x0000000d070c8223 */ /* 0x000fe200000000ff */
[----:B------:R-:W-:Y:S01]  /*1c760*/  SEL R22, R3, R22, !P3 ;  /* 0x0000001603167207 */ /* 0x000fe20005800000 */
[----:B------:R-:W1:Y:S03]  /*1c770*/  LDS R13, [R21+0x160] ;  /* 0x00016000150d7984 */ /* 0x000e660000000800 */
[----:B------:R-:W-:Y:S01]  /*1c780*/  ISETP.NE.AND P4, PT, R22, RZ, PT ;  /* 0x000000ff1600720c */ /* 0x000fe20003f85270 */
[----:B------:R-:W2:-:S12]  /*1c790*/  LDS R7, [R21+0x1a0] ;  /* 0x0001a00015077984 */ /* 0x000e980000000800 */
[----:B------:R-:W-:Y:S01]  /*1c7a0*/  @!P4 VIADD R22, R5, 0x1 ;  /* 0x000000010516c836 */ /* 0x000fe20000000000 */
[----:B------:R-:W-:-:S04]  /*1c7b0*/  @P4 PLOP3.LUT P5, PT, P6, PT, PT, 0x80, 0x8 ;  /* 0x000000000008481c */ /* 0x000fc800037af070 */
[----:B------:R-:W-:Y:S02]  /*1c7c0*/  @!P4 SEL R22, R22, R5, P6 ;  /* 0x000000051616c207 */ /* 0x000fe40003000000 */
[----:B------:R-:W-:Y:S02]  /*1c7d0*/  ISETP.GT.U32.OR P6, PT, R0, 0x3f, P0 ;  /* 0x0000003f0000780c */ /* 0x000fe400007c4470 */
[----:B------:R-:W-:-:S05]  /*1c7e0*/  MOV R0, 0x400 ;  /* 0x0000040000007802 */ /* 0x000fca0000000f00 */
[----:B------:R-:W-:Y:S02]  /*1c7f0*/  @P5 IADD3 R5, PT, PT, R5, 0x1, RZ ;  /* 0x0000000105055810 */ /* 0x000fe40007ffe0ff */
[----:B------:R-:W-:Y:S02]  /*1c800*/  PLOP3.LUT P5, PT, PT, PT, PT, 0x8, 0x80 ;  /* 0x000000000080781c */ /* 0x000fe40003fae170 */
[----:B------:R-:W-:Y:S02]  /*1c810*/  @!P4 PLOP3.LUT P5, PT, P2, PT, PT, 0x80, 0x8 ;  /* 0x000000000008c81c */ /* 0x000fe400017af070 */
[----:B------:R-:W-:Y:S01]  /*1c820*/  @!P6 LDS R26, [R6+0x80] ;  /* 0x00008000061ae984 */ /* 0x000fe20000000800 */
[----:B-1----:R-:W-:Y:S01]  /*1c830*/  FFMA R23, R19, R13, R23 ;  /* 0x0000000d13177223 */ /* 0x002fe20000000017 */
[CC--:B------:R-:W-:Y:S01]  /*1c840*/  @!P1 FFMA R10, R13.reuse, R27.reuse, R10 ;  /* 0x0000001b0d0a9223 */ /* 0x0c0fe2000000000a */
[-C--:B------:R-:W-:Y:S02]  /*1c850*/  FFMA R25, R13, R20.reuse, R25 ;  /* 0x000000140d197223 */ /* 0x080fe40000000019 */
[----:B------:R-:W1:Y:S01]  /*1c860*/  @!P6 LDS R13, [R21+0x100] ;  /* 0x00010000150de984 */ /* 0x000e620000000800 */
[----:B--2---:R-:W-:Y:S01]  /*1c870*/  @!P1 FFMA R9, R7, R27, R9 ;  /* 0x0000001b07099223 */ /* 0x004fe20000000009 */
[----:B------:R-:W-:Y:S01]  /*1c880*/  FFMA R15, R19, R7, R15 ;  /* 0x00000007130f7223 */ /* 0x000fe2000000000f */
[----:B------:R-:W-:Y:S01]  /*1c890*/  FFMA R14, R7, R20, R14 ;  /* 0x00000014070e7223 */ /* 0x000fe2000000000e */
[----:B------:R-:W-:-:S02]  /*1c8a0*/  IMAD.MOV.U32 R7, RZ, RZ, RZ ;  /* 0x000000ffff077224 */ /* 0x000fc400078e00ff */
[----:B------:R-:W-:Y:S01]  /*1c8b0*/  @P5 VIADD R22, R22, 0x1 ;  /* 0x0000000116165836 */ /* 0x000fe20000000000 */
[----:B------:R-:W-:Y:S02]  /*1c8c0*/  PLOP3.LUT P5, PT, PT, PT, PT, 0x8, 0x80 ;  /* 0x000000000080781c */ /* 0x000fe40003fae170 */
[----:B------:R-:W-:-:S13]  /*1c8d0*/  @P4 PLOP3.LUT P5, PT, P2, PT, PT, 0x80, 0x8 ;  /* 0x000000000008481c */ /* 0x000fda00017af070 */
[----:B------:R-:W-:Y:S02]  /*1c8e0*/  @P5 VIADD R5, R5, 0x1 ;  /* 0x0000000105055836 */ /* 0x000fe40000000000 */
[----:B-1----:R-:W-:Y:S02]  /*1c8f0*/  @!P6 FFMA R7, R13, R26, RZ ;  /* 0x0000001a0d07e223 */ /* 0x002fe400000000ff */
[----:B------:R-:W-:Y:S04]  /*1c900*/  @!P6 LDS R13, [R6+0x110] ;  /* 0x00011000060de984 */ /* 0x000fe80000000800 */
[----:B------:R-:W1:Y:S02]  /*1c910*/  @!P6 LDS R26, [R21+0x220] ;  /* 0x00022000151ae984 */ /* 0x000e640000000800 */
[----:B-1----:R-:W-:-:S02]  /*1c920*/  @!P6 FFMA R7, R26, R13, R7 ;  /* 0x0000000d1a07e223 */ /* 0x002fc40000000007 */
[----:B------:R-:W-:Y:S04]  /*1c930*/  @!P6 LDS R13, [R6+0x1a0] ;  /* 0x0001a000060de984 */ /* 0x000fe80000000800 */
[----:B------:R-:W1:Y:S02]  /*1c940*/  @!P6 LDS R26, [R21+0x340] ;  /* 0x00034000151ae984 */ /* 0x000e640000000800 */
[----:B-1----:R-:W-:Y:S02]  /*1c950*/  @!P6 FFMA R7, R26, R13, R7 ;  /* 0x0000000d1a07e223 */ /* 0x002fe40000000007 */
        /* <DEDUP_REMOVED lines=30> */
[----:B------:R-:W1:Y:S04]  /*1cb40*/  LDS R13, [R21+0x120] ;  /* 0x00012000150d7984 */ /* 0x000e680000000800 */
[----:B------:R-:W2:Y:S01]  /*1cb50*/  LDS R26, [R21+0x1e0] ;  /* 0x0001e000151a7984 */ /* 0x000ea20000000800 */
[----:B-1----:R-:W-:Y:S01]  /*1cb60*/  @!P1 FFMA R11, R13, R27, R11 ;  /* 0x0000001b0d0b9223 */ /* 0x002fe2000000000b */
[----:B------:R-:W-:Y:S01]  /*1cb70*/  FFMA R28, R19, R13, R28 ;  /* 0x0000000d131c7223 */ /* 0x000fe2000000001c */
[----:B------:R-:W-:-:S02]  /*1cb80*/  FFMA R18, R13, R20, R18 ;  /* 0x000000140d127223 */ /* 0x000fc40000000012 */
[----:B------:R-:W1:Y:S01]  /*1cb90*/  @!P0 LDS R13, [R21+0x220] ;  /* 0x00022000150d8984 */ /* 0x000e620000000800 */
[C---:B--2---:R-:W-:Y:S01]  /*1cba0*/  @!P1 FFMA R8, R26.reuse, R27, R8 ;  /* 0x0000001b1a089223 */ /* 0x044fe20000000008 */
[----:B------:R-:W-:Y:S02]  /*1cbb0*/  FFMA R16, R26, R20, R16 ;  /* 0x000000141a107223 */ /* 0x000fe40000000010 */
[----:B------:R-:W-:Y:S01]  /*1cbc0*/  LDS R27, [R21+0x5e0] ;  /* 0x0005e000151b7984 */ /* 0x000fe20000000800 */
[C---:B-1----:R-:W-:Y:S01]  /*1cbd0*/  @!P0 FFMA R17, R19.reuse, R13, R17 ;  /* 0x0000000d13118223 */ /* 0x042fe20000000011 */
[----:B------:R-:W-:Y:S02]  /*1cbe0*/  FFMA R19, R19, R26, R24 ;  /* 0x0000001a13137223 */ /* 0x000fe40000000018 */
[----:B------:R-:W1:Y:S04]  /*1cbf0*/  @!P0 LDS R13, [R21+0x220] ;  /* 0x00022000150d8984 */ /* 0x000e680000000800 */
[----:B------:R-:W-:Y:S04]  /*1cc00*/  LDS R26, [R6+0x120] ;  /* 0x00012000061a7984 */ /* 0x000fe80000000800 */
[----:B------:R-:W-:Y:S01]  /*1cc10*/  @!P1 LDS R24, [R6+0x1a0] ;  /* 0x0001a00006189984 */ /* 0x000fe20000000800 */
[----:B-1----:R-:W-:-:S03]  /*1cc20*/  @!P0 FFMA R12, R13, R20, R12 ;  /* 0x000000140d0c8223 */ /* 0x002fc6000000000c */
[----:B------:R-:W1:Y:S04]  /*1cc30*/  LDS R13, [R21+0x280] ;  /* 0x00028000150d7984 */ /* 0x000e680000000800 */
[----:B------:R-:W2:Y:S01]  /*1cc40*/  LDS R20, [R6+0x160] ;  /* 0x0001600006147984 */ /* 0x000ea20000000800 */
[C---:B-1----:R-:W-:Y:S01]  /*1cc50*/  FFMA R23, R26.reuse, R13, R23 ;  /* 0x0000000d1a177223 */ /* 0x042fe20000000017 */
[C---:B------:R-:W-:Y:S01]  /*1cc60*/  @!P1 FFMA R10, R13.reuse, R24, R10 ;  /* 0x000000180d0a9223 */ /* 0x040fe2000000000a */
[----:B--2---:R-:W-:Y:S02]  /*1cc70*/  FFMA R13, R13, R20, R25 ;  /* 0x000000140d0d7223 */ /* 0x004fe40000000019 */
[----:B------:R-:W1:Y:S02]  /*1cc80*/  LDS R25, [R21+0x2c0] ;  /* 0x0002c00015197984 */ /* 0x000e640000000800 */
[C---:B-1----:R-:W-:Y:S01]  /*1cc90*/  @!P1 FFMA R9, R25.reuse, R24, R9 ;  /* 0x0000001819099223 */ /* 0x042fe20000000009 */
[----:B------:R-:W-:Y:S01]  /*1cca0*/  FFMA R15, R26, R25, R15 ;  /* 0x000000191a0f7223 */ /* 0x000fe2000000000f */
[----:B------:R-:W-:-:S02]  /*1ccb0*/  FFMA R14, R25, R20, R14 ;  /* 0x00000014190e7223 */ /* 0x000fc4000000000e */
[----:B------:R-:W1:Y:S02]  /*1ccc0*/  LDS R25, [R21+0x240] ;  /* 0x0002400015197984 */ /* 0x000e640000000800 */
[C---:B-1----:R-:W-:Y:S01]  /*1ccd0*/  @!P1 FFMA R11, R25.reuse, R24, R11 ;  /* 0x00000018190b9223 */ /* 0x042fe2000000000b */
[C---:B------:R-:W-:Y:S01]  /*1cce0*/  FFMA R28, R26.reuse, R25, R28 ;  /* 0x000000191a1c7223 */ /* 0x040fe2000000001c */
[----:B------:R-:W-:Y:S02]  /*1ccf0*/  FFMA R18, R25, R20, R18 ;  /* 0x0000001419127223 */ /* 0x000fe40000000012 */
[----:B------:R-:W1:Y:S02]  /*1cd00*/  LDS R25, [R21+0x300] ;  /* 0x0003000015197984 */ /* 0x000e640000000800 */
[C---:B-1----:R-:W-:Y:S01]  /*1cd10*/  @!P1 FFMA R8, R25.reuse, R24, R8 ;  /* 0x0000001819089223 */ /* 0x042fe20000000008 */
[----:B------:R-:W-:Y:S01]  /*1cd20*/  FFMA R19, R26, R25, R19 ;  /* 0x000000191a137223 */ /* 0x000fe20000000013 */
[----:B------:R-:W1:Y:S01]  /*1cd30*/  @!P0 LDS R24, [R21+0x340] ;  /* 0x0003400015188984 */ /* 0x000e620000000800 */
[----:B------:R-:W-:-:S03]  /*1cd40*/  FFMA R16, R25, R20, R16 ;  /* 0x0000001419107223 */ /* 0x000fc60000000010 */
[----:B------:R-:W-:Y:S01]  /*1cd50*/  LDS R25, [R21+0x3a0] ;  /* 0x0003a00015197984 */ /* 0x000fe20000000800 */
[----:B-1----:R-:W-:-:S03]  /*1cd60*/  @!P0 FFMA R17, R26, R24, R17 ;  /* 0x000000181a118223 */ /* 0x002fc60000000011 */
[----:B------:R-:W1:Y:S04]  /*1cd70*/  @!P0 LDS R24, [R21+0x340] ;  /* 0x0003400015188984 */ /* 0x000e680000000800 */
[----:B------:R-:W2:Y:S01]  /*1cd80*/  LDS R26, [R6+0x1b0] ;  /* 0x0001b000061a7984 */ /* 0x000ea20000000800 */
[----:B-1----:R-:W-:-:S03]  /*1cd90*/  @!P0 FFMA R12, R24, R20, R12 ;  /* 0x00000014180c8223 */ /* 0x002fc6000000000c */
[----:B------:R-:W1:Y:S01]  /*1cda0*/  @!P1 LDS R24, [R6+0x230] ;  /* 0x0002300006189984 */ /* 0x000e620000000800 */
[----:B--2---:R-:W-:-:S03]  /*1cdb0*/  FFMA R23, R26, R25, R23 ;  /* 0x000000191a177223 */ /* 0x004fc60000000017 */
[----:B------:R-:W2:Y:S01]  /*1cdc0*/  LDS R20, [R6+0x1f0] ;  /* 0x0001f00006147984 */ /* 0x000ea20000000800 */
[C---:B-1----:R-:W-:Y:S01]  /*1cdd0*/  @!P1 FFMA R10, R25.reuse, R24, R10 ;  /* 0x00000018190a9223 */ /* 0x042fe2000000000a */
[----:B--2---:R-:W-:Y:S02]  /*1cde0*/  FFMA R13, R25, R20, R13 ;  /* 0x00000014190d7223 */ /* 0x004fe4000000000d */
[----:B------:R-:W1:Y:S02]  /*1cdf0*/  LDS R25, [R21+0x3e0] ;  /* 0x0003e00015197984 */ /* 0x000e640000000800 */
[C---:B-1----:R-:W-:Y:S01]  /*1ce00*/  @!P1 FFMA R9, R25.reuse, R24, R9 ;  /* 0x0000001819099223 */ /* 0x042fe20000000009 */
[C---:B------:R-:W-:Y:S01]  /*1ce10*/  FFMA R15, R26.reuse, R25, R15 ;  /* 0x000000191a0f7223 */ /* 0x040fe2000000000f */
[----:B------:R-:W-:Y:S02]  /*1ce20*/  FFMA R14, R25, R20, R14 ;  /* 0x00000014190e7223 */ /* 0x000fe4000000000e */
[----:B------:R-:W1:Y:S02]  /*1ce30*/  LDS R25, [R21+0x360] ;  /* 0x0003600015197984 */ /* 0x000e640000000800 */
[C---:B-1----:R-:W-:Y:S01]  /*1ce40*/  @!P1 FFMA R11, R25.reuse, R24, R11 ;  /* 0x00000018190b9223 */ /* 0x042fe2000000000b */
[----:B------:R-:W-:Y:S01]  /*1ce50*/  FFMA R28, R26, R25, R28 ;  /* 0x000000191a1c7223 */ /* 0x000fe2000000001c */
[----:B------:R-:W-:-:S02]  /*1ce60*/  FFMA R18, R25, R20, R18 ;  /* 0x0000001419127223 */ /* 0x000fc40000000012 */
        /* <DEDUP_REMOVED lines=28> */
[----:B------:R-:W-:Y:S01]  /*1d030*/  @!P6 LDS R25, [R21+0xfa0] ;  /* 0x000fa0001519e984 */ /* 0x000fe20000000800 */
[----:B-1----:R-:W-:-:S03]  /*1d040*/  @!P0 FFMA R17, R26, R24, R17 ;  /* 0x000000181a118223 */ /* 0x002fc60000000011 */
[----:B------:R-:W1:Y:S04]  /*1d050*/  @!P0 LDS R24, [R21+0x580] ;  /* 0x0005800015188984 */ /* 0x000e680000000800 */
[----:B------:R-:W-:Y:S01]  /*1d060*/  @!P0 LDS R26, [R21+0x6a0] ;  /* 0x0006a000151a8984 */ /* 0x000fe20000000800 */
[----:B-1----:R-:W-:-:S03]  /*1d070*/  @!P0 FFMA R12, R24, R20, R12 ;  /* 0x00000014180c8223 */ /* 0x002fc6000000000c */
[----:B------:R-:W1:Y:S04]  /*1d080*/  @!P6 LDS R24, [R6+0x7d0] ;  /* 0x0007d0000618e984 */ /* 0x000e680000000800 */
[----:B------:R-:W2:Y:S01]  /*1d090*/  LDS R20, [R6+0x2d0] ;  /* 0x0002d00006147984 */ /* 0x000ea20000000800 */
[----:B-1----:R-:W-:-:S03]  /*1d0a0*/  @!P6 FFMA R7, R25, R24, R7 ;  /* 0x000000181907e223 */ /* 0x002fc60000000007 */
[----:B------:R-:W1:Y:S01]  /*1d0b0*/  LDS R25, [R21+0x620] ;  /* 0x0006200015197984 */ /* 0x000e620000000800 */
[C---:B--2---:R-:W-:Y:S01]  /*1d0c0*/  @!P0 FFMA R17, R20.reuse, R26, R17 ;  /* 0x0000001a14118223 */ /* 0x044fe20000000011 */
[C---:B------:R-:W-:Y:S02]  /*1d0d0*/  FFMA R23, R20.reuse, R27, R23 ;  /* 0x0000001b14177223 */ /* 0x040fe40000000017 */
[----:B------:R-:W2:Y:S04]  /*1d0e0*/  LDS R24, [R21+0x660] ;  /* 0x0006600015187984 */ /* 0x000ea80000000800 */
[----:B------:R-:W3:Y:S01]  /*1d0f0*/  LDS R26, [R21+0x5a0] ;  /* 0x0005a000151a7984 */ /* 0x000ee20000000800 */
[C---:B-1----:R-:W-:Y:S01]  /*1d100*/  FFMA R15, R20.reuse, R25, R15 ;  /* 0x00000019140f7223 */ /* 0x042fe2000000000f */
[C---:B--2---:R-:W-:Y:S01]  /*1d110*/  FFMA R19, R20.reuse, R24, R19 ;  /* 0x0000001814137223 */ /* 0x044fe20000000013 */
[----:B---3--:R-:W-:-:S02]  /*1d120*/  FFMA R28, R20, R26, R28 ;  /* 0x0000001a141c7223 */ /* 0x008fc4000000001c */
[----:B------:R-:W1:Y:S02]  /*1d130*/  @!P1 LDS R20, [R6+0x350] ;  /* 0x0003500006149984 */ /* 0x000e640000000800 */
[-C--:B-1----:R-:W-:Y:S01]  /*1d140*/  @!P1 FFMA R11, R26, R20.reuse, R11 ;  /* 0x000000141a0b9223 */ /* 0x082fe2000000000b */
[-C--:B------:R-:W-:Y:S01]  /*1d150*/  @!P1 FFMA R10, R27, R20.reuse, R10 ;  /* 0x000000141b0a9223 */ /* 0x080fe2000000000a */
[-C--:B------:R-:W-:Y:S01]  /*1d160*/  @!P1 FFMA R9, R25, R20.reuse, R9 ;  /* 0x0000001419099223 */ /* 0x080fe20000000009 */
[C---:B------:R-:W-:Y:S02]  /*1d170*/  @!P1 FFMA R8, R24.reuse, R20, R8 ;  /* 0x0000001418089223 */ /* 0x040fe40000000008 */
[----:B------:R-:W1:Y:S02]  /*1d180*/  LDS R20, [R6+0x310] ;  /* 0x0003100006147984 */ /* 0x000e640000000800 */
[-C--:B-1----:R-:W-:Y:S01]  /*1d190*/  FFMA R16, R24, R20.reuse, R16 ;  /* 0x0000001418107223 */ /* 0x082fe20000000010 */
[-C--:B------:R-:W-:Y:S01]  /*1d1a0*/  FFMA R13, R27, R20.reuse, R13 ;  /* 0x000000141b0d7223 */ /* 0x080fe2000000000d */
[----:B------:R-:W1:Y:S01]  /*1d1b0*/  @!P0 LDS R24, [R21+0x6a0] ;  /* 0x0006a00015188984 */ /* 0x000e620000000800 */
[-C--:B------:R-:W-:Y:S01]  /*1d1c0*/  FFMA R18, R26, R20.reuse, R18 ;  /* 0x000000141a127223 */ /* 0x080fe20000000012 */
[----:B------:R-:W-:-:S02]  /*1d1d0*/  FFMA R14, R25, R20, R14 ;  /* 0x00000014190e7223 */ /* 0x000fc4000000000e */
[----:B------:R-:W-:Y:S04]  /*1d1e0*/  LDS R26, [R6+0x360] ;  /* 0x00036000061a7984 */ /* 0x000fe80000000800 */
[----:B------:R-:W2:Y:S04]  /*1d1f0*/  LDS R25, [R21+0x6c0] ;  /* 0x0006c00015197984 */ /* 0x000ea80000000800 */
[----:B------:R-:W-:Y:S01]  /*1d200*/  LDS R27, [R21+0x7e0] ;  /* 0x0007e000151b7984 */ /* 0x000fe20000000800 */
[----:B-1----:R-:W-:-:S03]  /*1d210*/  @!P0 FFMA R12, R24, R20, R12 ;  /* 0x00000014180c8223 */ /* 0x002fc6000000000c */
[----:B------:R-:W1:Y:S04]  /*1d220*/  @!P1 LDS R24, [R6+0x3e0] ;  /* 0x0003e00006189984 */ /* 0x000e680000000800 */
[----:B------:R-:W3:Y:S01]  /*1d230*/  LDS R20, [R6+0x3a0] ;  /* 0x0003a00006147984 */ /* 0x000ee20000000800 */
[C---:B--2---:R-:W-:Y:S01]  /*1d240*/  FFMA R28, R26.reuse, R25, R28 ;  /* 0x000000191a1c7223 */ /* 0x044fe2000000001c */
[C---:B-1----:R-:W-:Y:S01]  /*1d250*/  @!P1 FFMA R11, R25.reuse, R24, R11 ;  /* 0x00000018190b9223 */ /* 0x042fe2000000000b */
[----:B---3--:R-:W-:Y:S02]  /*1d260*/  FFMA R18, R25, R20, R18 ;  /* 0x0000001419127223 */ /* 0x008fe40000000012 */
        /* <DEDUP_REMOVED lines=33> */
[----:B------:R-:W-:Y:S02]  /*1d480*/  @!P1 FFMA R8, R25, R20, R8 ;  /* 0x0000001419089223 */ /* 0x000fe40000000008 */
[----:B------:R-:W1:Y:S02]  /*1d490*/  LDS R20, [R6+0x430] ;  /* 0x0004300006147984 */ /* 0x000e640000000800 */
[-C--:B-1----:R-:W-:Y:S01]  /*1d4a0*/  FFMA R13, R24, R20.reuse, R13 ;  /* 0x00000014180d7223 */ /* 0x082fe2000000000d */
[-C--:B------:R-:W-:Y:S01]  /*1d4b0*/  FFMA R18, R27, R20.reuse, R18 ;  /* 0x000000141b127223 */ /* 0x080fe20000000012 */
[----:B------:R-:W1:Y:S01]  /*1d4c0*/  @!P0 LDS R24, [R21+0x8e0] ;  /* 0x0008e00015188984 */ /* 0x000e620000000800 */
[-C--:B------:R-:W-:Y:S01]  /*1d4d0*/  FFMA R14, R26, R20.reuse, R14 ;  /* 0x000000141a0e7223 */ /* 0x080fe2000000000e */
[----:B------:R-:W-:-:S02]  /*1d4e0*/  FFMA R16, R25, R20, R16 ;  /* 0x0000001419107223 */ /* 0x000fc40000000010 */
[----:B------:R-:W-:Y:S04]  /*1d4f0*/  @!P6 LDS R25, [R21+0x11e0] ;  /* 0x0011e0001519e984 */ /* 0x000fe80000000800 */
[----:B------:R-:W-:Y:S04]  /*1d500*/  @!P0 LDS R26, [R21+0xa00] ;  /* 0x000a0000151a8984 */ /* 0x000fe80000000800 */
[----:B------:R-:W-:Y:S01]  /*1d510*/  LDS R27, [R21+0x900] ;  /* 0x00090000151b7984 */ /* 0x000fe20000000800 */
        /* <DEDUP_REMOVED lines=138> */
[CC--:B------:R-:W-:Y:S01]  /*1ddc0*/  @!P1 FFMA R10, R27.reuse, R20.reuse, R10 ;  /* 0x000000141b0a9223 */ /* 0x0c0fe2000000000a */
        /* <DEDUP_REMOVED lines=193> */
[----:B------:R-:W4:Y:S01]  /*1e9e0*/  S2R R28, SR_TID.X ;  /* 0x00000000001c7919 */ /* 0x000f220000002100 */
[C---:B-1----:R-:W-:Y:S01]  /*1e9f0*/  FFMA R23, R20.reuse, R24, R23 ;  /* 0x0000001814177223 */ /* 0x042fe20000000017 */
[C---:B--2---:R-:W-:Y:S01]  /*1ea00*/  FFMA R19, R20.reuse, R25, R19 ;  /* 0x0000001914137223 */ /* 0x044fe20000000013 */
[----:B----4-:R-:W-:Y:S01]  /*1ea10*/  SHF.R.U32.HI R28, RZ, 0x4, R28 ;  /* 0x00000004ff1c7819 */ /* 0x010fe2000001161c */
        /* <DEDUP_REMOVED lines=11> */
[-C--:B------:R-:W-:Y:S01]  /*1ead0*/  FFMA R16, R25, R20.reuse, R16 ;  /* 0x0000001419107223 */ /* 0x080fe20000000010 */
[----:B------:R-:W2:Y:S01]  /*1eae0*/  S2R R27, SR_TID.X ;  /* 0x00000000001b7919 */ /* 0x000ea20000002100 */
[----:B------:R-:W-:Y:S04]  /*1eaf0*/  LDS R25, [R21+0x18c0] ;  /* 0x0018c00015197984 */ /* 0x000fe80000000800 */
[----:B------:R-:W-:Y:S01]  /*1eb00*/  LDS R26, [R21+0x1900] ;  /* 0x00190000151a7984 */ /* 0x000fe20000000800 */
[----:B--2---:R-:W-:Y:S01]  /*1eb10*/  LOP3.LUT R27, R27, 0xf, RZ, 0xc0, !PT ;  /* 0x0000000f1b1b7812 */ /* 0x004fe200078ec0ff */
[----:B-1----:R-:W-:-:S04]  /*1eb20*/  @!P0 FFMA R12, R24, R20, R12 ;  /* 0x00000014180c8223 */ /* 0x002fc8000000000c */
[----:B------:R-:W-:Y:S01]  /*1eb30*/  IMAD R24, R28, 0x48, R27 ;  /* 0x000000481c187824 */ /* 0x000fe200078e021b */
[----:B------:R-:W1:Y:S01]  /*1eb40*/  LDS R20, [R6+0xc60] ;  /* 0x000c600006147984 */ /* 0x000e620000000800 */
[----:B------:R-:W-:-:S03]  /*1eb50*/  IADD3 R27, PT, PT, R0, 0x2880, RZ ;  /* 0x00002880001b7810 */ /* 0x000fc60007ffe0ff */
[----:B------:R-:W2:Y:S01]  /*1eb60*/  LDS R28, [R21+0x1940] ;  /* 0x00194000151c7984 */ /* 0x000ea20000000800 */
[----:B------:R-:W-:-:S03]  /*1eb70*/  LEA R27, R29, R27, 0x18 ;  /* 0x0000001b1d1b7211 */ /* 0x000fc600078ec0ff */
[----:B------:R-:W3:Y:S02]  /*1eb80*/  LDS R29, [R21+0x1980] ;  /* 0x00198000151d7984 */ /* 0x000ee40000000800 */
[----:B------:R-:W-:Y:S02]  /*1eb90*/  IMAD R24, R24, 0x4, R27 ;  /* 0x0000000418187824 */ /* 0x000fe400078e021b */
[----:B------:R-:W4:Y:S01]  /*1eba0*/  @!P1 LDS R27, [R6+0xce0] ;  /* 0x000ce000061b9984 */ /* 0x000f220000000800 */
[C---:B-1----:R-:W-:Y:S01]  /*1ebb0*/  @!P0 FFMA R17, R20.reuse, R4, R17 ;  /* 0x0000000414118223 */ /* 0x042fe20000000011 */
[C---:B------:R-:W-:Y:S01]  /*1ebc0*/  FFMA R4, R20.reuse, R25, R3 ;  /* 0x0000001914047223 */ /* 0x040fe20000000003 */
[C---:B------:R-:W-:Y:S02]  /*1ebd0*/  FFMA R3, R20.reuse, R26, R23 ;  /* 0x0000001a14037223 */ /* 0x040fe40000000017 */
[----:B------:R-:W1:Y:S01]  /*1ebe0*/  LDS R23, [R6+0xca0] ;  /* 0x000ca00006177984 */ /* 0x000e620000000800 */
[----:B--2---:R-:W-:Y:S01]  /*1ebf0*/  FFMA R0, R20, R28, R15 ;  /* 0x0000001c14007223 */ /* 0x004fe2000000000f */
[----:B------:R-:W-:-:S02]  /*1ec00*/  IMAD.MOV.U32 R15, RZ, RZ, R4 ;  /* 0x000000ffff0f7224 */ /* 0x000fc400078e0004 */
[----:B---3--:R-:W-:Y:S02]  /*1ec10*/  FFMA R4, R20, R29, R19 ;  /* 0x0000001d14047223 */ /* 0x008fe40000000013 */
[----:B------:R-:W-:Y:S01]  /*1ec20*/  IMAD.MOV.U32 R19, RZ, RZ, R15 ;  /* 0x000000ffff137224 */ /* 0x000fe200078e000f */
[----:B------:R-:W-:Y:S01]  /*1ec30*/  LDS R20, [R21+0x1aa0] ;  /* 0x001aa00015147984 */ /* 0x000fe20000000800 */
[-C--:B----4-:R-:W-:Y:S01]  /*1ec40*/  @!P1 FFMA R11, R25, R27.reuse, R11 ;  /* 0x0000001b190b9223 */ /* 0x090fe2000000000b */
[-C--:B------:R-:W-:Y:S01]  /*1ec50*/  @!P1 FFMA R10, R26, R27.reuse, R10 ;  /* 0x0000001b1a0a9223 */ /* 0x080fe2000000000a */
[-C--:B------:R-:W-:Y:S01]  /*1ec60*/  @!P1 FFMA R9, R28, R27.reuse, R9 ;  /* 0x0000001b1c099223 */ /* 0x080fe20000000009 */
[----:B------:R-:W2:Y:S01]  /*1ec70*/  @!P0 LDS R15, [R21+0x19c0] ;  /* 0x0019c000150f8984 */ /* 0x000ea20000000800 */
[----:B------:R-:W-:-:S03]  /*1ec80*/  @!P1 FFMA R8, R29, R27, R8 ;  /* 0x0000001b1d089223 */ /* 0x000fc60000000008 */
[----:B------:R-:W-:Y:S01]  /*1ec90*/  LDS R27, [R6+0xd30] ;  /* 0x000d3000061b7984 */ /* 0x000fe20000000800 */
[-C--:B-1----:R-:W-:Y:S01]  /*1eca0*/  FFMA R18, R25, R23.reuse, R18 ;  /* 0x0000001719127223 */ /* 0x082fe20000000012 */
[-C--:B------:R-:W-:Y:S02]  /*1ecb0*/  FFMA R13, R26, R23.reuse, R13 ;  /* 0x000000171a0d7223 */ /* 0x080fe4000000000d */
[----:B------:R-:W-:Y:S01]  /*1ecc0*/  LDS R25, [R21+0x1a20] ;  /* 0x001a200015197984 */ /* 0x000fe20000000800 */
[-C--:B------:R-:W-:Y:S01]  /*1ecd0*/  FFMA R14, R28, R23.reuse, R14 ;  /* 0x000000171c0e7223 */ /* 0x080fe2000000000e */
[----:B------:R-:W-:Y:S01]  /*1ece0*/  LOP3.LUT R28, RZ, R2, RZ, 0x33, !PT ;  /* 0x00000002ff1c7212 */ /* 0x000fe200078e33ff */
[----:B------:R-:W-:Y:S01]  /*1ecf0*/  FFMA R16, R29, R23, R16 ;  /* 0x000000171d107223 */ /* 0x000fe20000000010 */
[----:B------:R-:W1:Y:S01]  /*1ed00*/  LDS R26, [R6+0xcf0] ;  /* 0x000cf000061a7984 */ /* 0x000e620000000800 */
[----:B------:R-:W-:Y:S01]  /*1ed10*/  IMAD.MOV.U32 R29, RZ, RZ, R19 ;  /* 0x000000ffff1d7224 */ /* 0x000fe200078e0013 */
[----:B------:R-:W-:-:S02]  /*1ed20*/  @!P4 SEL R22, R28, R22, !P3 ;  /* 0x000000161c16c207 */ /* 0x000fc40005800000 */
[----:B------:R-:W-:Y:S01]  /*1ed30*/  @P4 SEL R5, R28, R5, !P3 ;  /* 0x000000051c054207 */ /* 0x000fe20005800000 */
[----:B--2---:R-:W-:Y:S01]  /*1ed40*/  @!P0 FFMA R12, R15, R23, R12 ;  /* 0x000000170f0c8223 */ /* 0x004fe2000000000c */
[----:B------:R-:W-:Y:S04]  /*1ed50*/  LDS R19, [R21+0x19e0] ;  /* 0x0019e00015137984 */ /* 0x000fe80000000800 */
[----:B------:R-:W2:Y:S04]  /*1ed60*/  @!P0 LDS R15, [R21+0x1ae0] ;  /* 0x001ae000150f8984 */ /* 0x000ea80000000800 */
[----:B------:R-:W3:Y:S04]  /*1ed70*/  LDS R23, [R21+0x1a60] ;  /* 0x001a600015177984 */ /* 0x000ee80000000800 */
[----:B------:R-:W4:Y:S04]  /*1ed80*/  @!P0 LDS R21, [R21+0x1ae0] ;  /* 0x001ae00015158984 */ /* 0x000f280000000800 */
[----:B------:R-:W4:Y:S01]  /*1ed90*/  @!P1 LDS R6, [R6+0xd70] ;  /* 0x000d700006069984 */ /* 0x000f220000000800 */
[----:B-1----:R-:W-:-:S03]  /*1eda0*/  FFMA R28, R26, R25, R3 ;  /* 0x000000191a1c7223 */ /* 0x002fc60000000003 */
[----:B------:R1:W5:Y:S01]  /*1edb0*/  LDL.LU R3, [R1+0x18] ;  /* 0x0000180001037983 */ /* 0x0003620000300800 */
[C---:B--2---:R-:W-:Y:S01]  /*1edc0*/  @!P0 FFMA R17, R26.reuse, R15, R17 ;  /* 0x0000000f1a118223 */ /* 0x044fe20000000011 */
[C---:B------:R-:W-:Y:S01]  /*1edd0*/  FFMA R15, R26.reuse, R19, R29 ;  /* 0x000000131a0f7223 */ /* 0x040fe2000000001d */
[C---:B---3--:R-:W-:Y:S02]  /*1ede0*/  FFMA R29, R26.reuse, R23, R0 ;  /* 0x000000171a1d7223 */ /* 0x048fe40000000000 */
[----:B------:R-:W2:Y:S01]  /*1edf0*/  S2R R0, SR_TID.X ;  /* 0x0000000000007919 */ /* 0x000ea20000002100 */
[-C--:B------:R-:W-:Y:S01]  /*1ee00*/  FFMA R13, R25, R27.reuse, R13 ;  /* 0x0000001b190d7223 */ /* 0x080fe2000000000d */
[-C--:B----4-:R-:W-:Y:S01]  /*1ee10*/  @!P0 FFMA R12, R21, R27.reuse, R12 ;  /* 0x0000001b150c8223 */ /* 0x090fe2000000000c */
[-C--:B------:R-:W-:Y:S01]  /*1ee20*/  FFMA R21, R19, R27.reuse, R18 ;  /* 0x0000001b13157223 */ /* 0x080fe20000000012 */
[CC--:B------:R-:W-:Y:S01]  /*1ee30*/  FFMA R14, R23.reuse, R27.reuse, R14 ;  /* 0x0000001b170e7223 */ /* 0x0c0fe2000000000e */
[----:B------:R-:W-:Y:S01]  /*1ee40*/  FFMA R26, R26, R20, R4 ;  /* 0x000000141a1a7223 */ /* 0x000fe20000000004 */
[C---:B------:R-:W-:Y:S01]  /*1ee50*/  FFMA R27, R20.reuse, R27, R16 ;  /* 0x0000001b141b7223 */ /* 0x040fe20000000010 */
[-C--:B------:R-:W-:Y:S01]  /*1ee60*/  @!P1 FFMA R9, R23, R6.reuse, R9 ;  /* 0x0000000617099223 */ /* 0x080fe20000000009 */
[----:B------:R-:W-:Y:S01]  /*1ee70*/  @!P1 FFMA R8, R20, R6, R8 ;  /* 0x0000000614089223 */ /* 0x000fe20000000008 */
[----:B------:R-:W-:Y:S01]  /*1ee80*/  @P4 VIADD R22, R5, 0x1 ;  /* 0x0000000105164836 */ /* 0x000fe20000000000 */
[----:B------:R-:W-:Y:S04]  /*1ee90*/  STS [R24], R15 ;  /* 0x0000000f18007388 */ /* 0x000fe80000000800 */
[----:B------:R-:W-:Y:S01]  /*1eea0*/  STS [R24+0x40], R28 ;  /* 0x0000401c18007388 */ /* 0x000fe20000000800 */
[----:B------:R-:W-:-:S03]  /*1eeb0*/  IADD3 R5, PT, PT, R22, -0x1, RZ ;  /* 0xffffffff16057810 */ /* 0x000fc60007ffe0ff */
[----:B------:R-:W-:Y:S04]  /*1eec0*/  STS [R24+0x80], R29 ;  /* 0x0000801d18007388 */ /* 0x000fe80000000800 */
[----:B------:R-:W-:Y:S04]  /*1eed0*/  STS [R24+0xc0], R26 ;  /* 0x0000c01a18007388 */ /* 0x000fe80000000800 */
[----:B------:R-:W-:Y:S04]  /*1eee0*/  STS [R24+0x1200], R21 ;  /* 0x0012001518007388 */ /* 0x000fe80000000800 */
[----:B------:R-:W-:Y:S04]  /*1eef0*/  STS [R24+0x1240], R13 ;  /* 0x0012400d18007388 */ /* 0x000fe80000000800 */
[----:B------:R-:W-:Y:S04]  /*1ef00*/  STS [R24+0x1280], R14 ;  /* 0x0012800e18007388 */ /* 0x000fe80000000800 */
[----:B------:R-:W-:Y:S04]  /*1ef10*/  STS [R24+0x12c0], R27 ;  /* 0x0012c01b18007388 */ /* 0x000fe80000000800 */
[----:B------:R-:W-:Y:S04]  /*1ef20*/  @!P1 STS [R24+0x2480], R9 ;  /* 0x0024800918009388 */ /* 0x000fe80000000800 */
[----:B------:R-:W-:Y:S04]  /*1ef30*/  @!P1 STS [R24+0x24c0], R8 ;  /* 0x0024c00818009388 */ /* 0x000fe80000000800 */
[----:B------:R-:W-:Y:S04]  /*1ef40*/  @!P6 STS [R24+0x2500], R7 ;  /* 0x002500071800e388 */ /* 0x000fe80000000800 */
[----:B------:R-:W-:Y:S04]  /*1ef50*/  @!P0 STS [R24+0x100], R17 ;  /* 0x0001001118008388 */ /* 0x000fe80000000800 */
[----:B------:R-:W-:Y:S01]  /*1ef60*/  @!P0 STS [R24+0x1300], R12 ;  /* 0x0013000c18008388 */ /* 0x000fe20000000800 */
[----:B------:R-:W-:Y:S01]  /*1ef70*/  ISETP.GE.U32.AND P0, PT, R5, 0x3, PT ;  /* 0x000000030500780c */ /* 0x000fe20003f06070 */
[----:B------:R-:W-:Y:S01]  /*1ef80*/  ULOP3.LUT UR4, UR7, 0x1, URZ, 0xc0, !UPT ;  /* 0x0000000107047892 */ /* 0x000fe2000f8ec0ff */
[-C--:B------:R-:W-:Y:S01]  /*1ef90*/  @!P1 FFMA R11, R19, R6.reuse, R11 ;  /* 0x00000006130b9223 */ /* 0x080fe2000000000b */
[----:B------:R-:W-:-:S02]  /*1efa0*/  @!P1 FFMA R10, R25, R6, R10 ;  /* 0x00000006190a9223 */ /* 0x000fc4000000000a */
[----:B------:R-:W-:Y:S01]  /*1efb0*/  UISETP.NE.U32.AND UP0, UPT, UR4, 0x1, UPT ;  /* 0x000000010400788c */ /* 0x000fe2000bf05070 */
[----:B--2---:R-:W-:Y:S01]  /*1efc0*/  IMAD.SHL.U32 R4, R0, 0x4, RZ ;  /* 0x0000000400047824 */ /* 0x004fe200078e00ff */
[----:B------:R2:W-:Y:S02]  /*1efd0*/  @!P1 STS [R24+0x2400], R11 ;  /* 0x0024000b18009388 */ /* 0x0005e40000000800 */
[----:B------:R-:W-:Y:S02]  /*1efe0*/  USEL UR7, URZ, 0x48, UP0 ;  /* 0x00000048ff077887 */ /* 0x000fe40008000000 */
[----:B------:R3:W-:Y:S01]  /*1eff0*/  @!P1 STS [R24+0x2440], R10 ;  /* 0x0024400a18009388 */ /* 0x0007e20000000800 */
[----:B--2---:R-:W-:Y:S01]  /*1f000*/  IMAD.MOV.U32 R11, RZ, RZ, RZ ;  /* 0x000000ffff0b7224 */ /* 0x004fe200078e00ff */
[----:B---3--:R-:W-:Y:S01]  /*1f010*/  LOP3.LUT R10, R22, 0x3, RZ, 0xc0, !PT ;  /* 0x00000003160a7812 */ /* 0x008fe200078ec0ff */
[----:B-1----:R-:W-:Y:S07]  /*1f020*/  @!P0 BRA `(.L_x_1409) ;  /* 0x0000000400c48947 */ /* 0x002fee0003800000 */
[----:B------:R1:W5:Y:S01]  /*1f030*/  LDL.LU R9, [R1+0x10] ;  /* 0x0000100001097983 */ /* 0x0003620000300800 */
[----:B------:R-:W2:Y:S01]  /*1f040*/  LDC.64 R24, c[0x0][0x390] ;  /* 0x0000e400ff187b82 */ /* 0x000ea20000000a00 */
[----:B------:R-:W-:Y:S01]  /*1f050*/  LOP3.LUT R11, R22, 0x7fc, RZ, 0xc0, !PT ;  /* 0x000007fc160b7812 */ /* 0x000fe200078ec0ff */
[C-C-:B------:R-:W-:Y:S01]  /*1f060*/  IMAD.IADD R8, R2.reuse, 0x1, R0.reuse ;  /* 0x0000000102087824 */ /* 0x140fe200078e0200 */
[C---:B------:R-:W-:Y:S01]  /*1f070*/  PRMT R6, R2.reuse, 0x9910, RZ ;  /* 0x0000991002067816 */ /* 0x040fe200000000ff */
[C---:B-----5:R-:W-:Y:S01]  /*1f080*/  IMAD R13, R2.reuse, 0x2, R3 ;  /* 0x00000002020d7824 */ /* 0x060fe200078e0203 */
[C---:B------:R-:W-:Y:S01]  /*1f090*/  LEA R23, R2.reuse, R4, 0x3 ;  /* 0x0000000402177211 */ /* 0x040fe200078e18ff */
[----:B------:R-:W-:Y:S01]  /*1f0a0*/  IMAD R7, R2, 0x2, R0 ;  /* 0x0000000202077824 */ /* 0x000fe200078e0200 */
[----:B------:R-:W-:Y:S01]  /*1f0b0*/  PRMT R20, R8, 0x7610, R20 ;  /* 0x0000761008147816 */ /* 0x000fe20000000014 */
[C---:B------:R-:W-:Y:S02]  /*1f0c0*/  IMAD R5, R2.reuse, 0x3, R0 ;  /* 0x0000000302057824 */ /* 0x040fe400078e0200 */
[----:B------:R-:W-:-:S02]  /*1f0d0*/  IMAD R22, R2, 0xc, R4 ;  /* 0x0000000c02167824 */ /* 0x000fc400078e0204 */
[----:B------:R-:W-:Y:S02]  /*1f0e0*/  IMAD.MOV.U32 R12, RZ, RZ, R0 ;  /* 0x000000ffff0c7224 */ /* 0x000fe400078e0000 */
[----:B------:R-:W-:Y:S02]  /*1f0f0*/  IMAD R21, R6, 0x3, R3 ;  /* 0x0000000306157824 */ /* 0x000fe400078e0203 */
[----:B------:R-:W-:Y:S02]  /*1f100*/  IMAD.MOV R18, RZ, RZ, -R11 ;  /* 0x000000ffff127224 */ /* 0x000fe400078e0a0b */
[----:B-1----:R-:W-:-:S07]  /*1f110*/  IMAD.MOV.U32 R19, RZ, RZ, R8 ;  /* 0x000000ffff137224 */ /* 0x002fce00078e0008 */
.L_x_1414:
[----:B------:R-:W-:Y:S02]  /*1f120*/  ISETP.GT.U32.AND P0, PT, R12, 0x287, PT ;  /* 0x000002870c00780c */ /* 0x000fe40003f04070 */
[----:B------:R-:W-:-:S11]  /*1f130*/  ISETP.GT.U32.AND P1, PT, R19, 0x287, PT ;  /* 0x000002871300780c */ /* 0x000fd60003f24070 */
[C---:B------:R-:W-:Y:S01]  /*1f140*/  @!P0 LOP3.LUT R15, R3.reuse, 0xffff, RZ, 0xc0, !PT ;  /* 0x0000ffff030f8812 */ /* 0x040fe200078ec0ff */
[----:B-1-34-:R-:W1:Y:S01]  /*1f150*/  @!P0 LDC.64 R16, c[0x0][0x390] ;  /* 0x0000e400ff108b82 */ /* 0x01ae620000000a00 */
[----:B------:R-:W-:Y:S02]  /*1f160*/  @!P1 LOP3.LUT R14, R20, 0xffff, RZ, 0xc0, !PT ;  /* 0x0000ffff140e9812 */ /* 0x000fe400078ec0ff */
[----:B------:R-:W-:Y:S01]  /*1f170*/  @!P0 PRMT R27, R3, 0x9910, RZ ;  /* 0x00009910031b8816 */ /* 0x000fe200000000ff */
[----:B------:R-:W-:Y:S02]  /*1f180*/  @!P0 IMAD R15, R15, 0xe38f, RZ ;  /* 0x0000e38f0f0f8824 */ /* 0x000fe400078e02ff */
[----:B------:R-:W-:-:S03]  /*1f190*/  @!P1 IMAD R14, R14, 0xe38f, RZ ;  /* 0x0000e38f0e0e9824 */ /* 0x000fc600078e02ff */
[----:B------:R-:W-:Y:S02]  /*1f1a0*/  @!P0 SHF.R.U32.HI R28, RZ, 0x16, R15 ;  /* 0x00000016ff1c8819 */ /* 0x000fe4000001160f */
[----:B------:R-:W-:Y:S02]  /*1f1b0*/  @!P1 SHF.R.U32.HI R14, RZ, 0x16, R14 ;  /* 0x00000016ff0e9819 */ /* 0x000fe4000001160e */
[----:B------:R-:W-:Y:S02]  /*1f1c0*/  @!P0 PRMT R28, R28, 0x9910, RZ ;  /* 0x000099101c1c8816 */ /* 0x000fe400000000ff */
[----:B------:R-:W-:Y:S02]  /*1f1d0*/  @!P1 PRMT R26, R14, 0x9910, RZ ;  /* 0x000099100e1a9816 */ /* 0x000fe400000000ff */
[----:B------:R-:W3:Y:S01]  /*1f1e0*/  @!P1 LDC.64 R14, c[0x0][0x390] ;  /* 0x0000e400ff0e9b82 */ /* 0x000ee20000000a00 */
[C---:B------:R-:W-:Y:S02]  /*1f1f0*/  @!P0 IMAD R27, R28.reuse, -0x48, R27 ;  /* 0xffffffb81c1b8824 */ /* 0x040fe400078e021b */
[----:B------:R-:W-:-:S02]  /*1f200*/  @!P0 IMAD R28, R28, 0x90, RZ ;  /* 0x000000901c1c8824 */ /* 0x000fc400078e02ff */
[C---:B------:R-:W-:Y:S01]  /*1f210*/  @!P1 IMAD R29, R26.reuse, 0x48, RZ ;  /* 0x000000481a1d9824 */ /* 0x040fe200078e02ff */
[----:B------:R-:W-:Y:S01]  /*1f220*/  @!P0 LOP3.LUT R27, R27, 0xffff, RZ, 0xc0, !PT ;  /* 0x0000ffff1b1b8812 */ /* 0x000fe200078ec0ff */
[----:B------:R-:W-:Y:S01]  /*1f230*/  @!P1 IMAD R26, R26, 0x90, RZ ;  /* 0x000000901a1a9824 */ /* 0x000fe200078e02ff */
[----:B------:R-:W-:Y:S01]  /*1f240*/  @!P0 LOP3.LUT R28, R28, 0xffff, RZ, 0xc0, !PT ;  /* 0x0000ffff1c1c8812 */ /* 0x000fe200078ec0ff */
[----:B------:R-:W-:-:S03]  /*1f250*/  @!P1 IMAD.MOV R29, RZ, RZ, -R29 ;  /* 0x000000ffff1d9224 */ /* 0x000fc600078e0a1d */
[----:B------:R-:W-:Y:S02]  /*1f260*/  @!P0 IADD3 R27, PT, PT, R28, UR7, R27 ;  /* 0x000000071c1b8c10 */ /* 0x000fe4000fffe01b */
[----:B------:R-:W-:Y:S02]  /*1f270*/  @!P1 PRMT R29, R29, 0x7710, RZ ;  /* 0x000077101d1d9816 */ /* 0x000fe400000000ff */
[----:B------:R-:W-:Y:S01]  /*1f280*/  @!P1 LOP3.LUT R26, R26, 0xffff, RZ, 0xc0, !PT ;  /* 0x0000ffff1a1a9812 */ /* 0x000fe200078ec0ff */
[----:B-1----:R-:W-:Y:S01]  /*1f290*/  @!P0 IMAD.WIDE.U32 R16, R27, 0x4, R16 ;  /* 0x000000041b108825 */ /* 0x002fe200078e0010 */
[----:B------:R-:W-:-:S04]  /*1f2a0*/  @!P1 IADD3 R29, PT, PT, R29, R20, RZ ;  /* 0x000000141d1d9210 */ /* 0x000fc80007ffe0ff */
[----:B------:R-:W-:Y:S01]  /*1f2b0*/  @!P1 LOP3.LUT R29, R29, 0xffff, RZ, 0xc0, !PT ;  /* 0x0000ffff1d1d9812 */ /* 0x000fe200078ec0ff */
[----:B------:R-:W4:Y:S03]  /*1f2c0*/  @!P0 LDG.E.CONSTANT R16, desc[UR8][R16.64] ;  /* 0x0000000810108981 */ /* 0x000f26000c1e9900 */
[----:B------:R-:W-:-:S05]  /*1f2d0*/  @!P1 IADD3 R29, PT, PT, R26, UR7, R29 ;  /* 0x000000071a1d9c10 */ /* 0x000fca000fffe01d */
[----:B---3--:R-:W-:-:S06]  /*1f2e0*/  @!P1 IMAD.WIDE.U32 R14, R29, 0x4, R14 ;  /* 0x000000041d0e9825 */ /* 0x008fcc00078e000e */
[----:B------:R-:W3:Y:S01]  /*1f2f0*/  @!P1 LDG.E.CONSTANT R14, desc[UR8][R14.64] ;  /* 0x000000080e0e9981 */ /* 0x000ee2000c1e9900 */
[--C-:B------:R-:W-:Y:S02]  /*1f300*/  @!P0 IMAD.IADD R27, R4, 0x1, R9.reuse ;  /* 0x00000001041b8824 */ /* 0x100fe400078e0209 */
[----:B------:R-:W-:Y:S01]  /*1f310*/  @!P1 IMAD R29, R8, 0x4, R9 ;  /* 0x00000004081d9824 */ /* 0x000fe200078e0209 */
[----:B------:R-:W-:Y:S02]  /*1f320*/  BSSY.RECONVERGENT B0, `(.L_x_1410) ;  /* 0x000001c000007945 */ /* 0x000fe40003800200 */
[----:B----4-:R1:W-:Y:S01]  /*1f330*/  @!P0 STS [R27], R16 ;  /* 0x000000101b008388 */ /* 0x0103e20000000800 */
[----:B------:R-:W-:-:S03]  /*1f340*/  ISETP.GT.U32.AND P0, PT, R7, 0x287, PT ;  /* 0x000002870700780c */ /* 0x000fc60003f04070 */
[----:B---3--:R1:W-:Y:S01]  /*1f350*/  @!P1 STS [R29], R14 ;  /* 0x0000000e1d009388 */ /* 0x0083e20000000800 */
[----:B------:R-:W-:-:S09]  /*1f360*/  ISETP.GT.U32.AND P1, PT, R5, 0x287, PT ;  /* 0x000002870500780c */ /* 0x000fd20003f24070 */
[----:B------:R-:W-:Y:S05]  /*1f370*/  @P0 BRA `(.L_x_1411) ;  /* 0x0000000000580947 */ /* 0x000fea0003800000 */
[----:B-1----:R-:W-:-:S05]  /*1f380*/  LOP3.LUT R14, R13, 0xffff, RZ, 0xc0, !PT ;  /* 0x0000ffff0d0e7812 */ /* 0x002fca00078ec0ff */
[----:B------:R-:W-:Y:S02]  /*1f390*/  IMAD R15, R14, 0xe38f, RZ ;  /* 0x0000e38f0e0f7824 */ /* 0x000fe400078e02ff */
[----:B------:R-:W-:-:S03]  /*1f3a0*/  IMAD R14, R2, 0x2, R3 ;  /* 0x00000002020e7824 */ /* 0x000fc600078e0203 */
[----:B------:R-:W-:Y:S02]  /*1f3b0*/  SHF.R.U32.HI R15, RZ, 0x16, R15 ;  /* 0x00000016ff0f7819 */ /* 0x000fe4000001160f */
[----:B------:R-:W-:Y:S02]  /*1f3c0*/  LOP3.LUT R14, R14, 0xffff, RZ, 0xc0, !PT ;  /* 0x0000ffff0e0e7812 */ /* 0x000fe400078ec0ff */
[----:B------:R-:W-:-:S03]  /*1f3d0*/  PRMT R15, R15, 0x9910, RZ ;  /* 0x000099100f0f7816 */ /* 0x000fc600000000ff */
[----:B------:R-:W-:Y:S02]  /*1f3e0*/  IMAD R14, R14, 0xe38f, RZ ;  /* 0x0000e38f0e0e7824 */ /* 0x000fe400078e02ff */
[----:B------:R-:W-:-:S03]  /*1f3f0*/  IMAD R15, R15, 0x48, RZ ;  /* 0x000000480f0f7824 */ /* 0x000fc600078e02ff */
[----:B------:R-:W-:-:S04]  /*1f400*/  SHF.R.U32.HI R14, RZ, 0x16, R14 ;  /* 0x00000016ff0e7819 */ /* 0x000fc8000001160e */
[----:B------:R-:W-:Y:S01]  /*1f410*/  PRMT R16, R14, 0x9910, RZ ;  /* 0x000099100e107816 */ /* 0x000fe200000000ff */
[----:B------:R-:W-:-:S03]  /*1f420*/  IMAD.MOV R14, RZ, RZ, -R15 ;  /* 0x000000ffff0e7224 */ /* 0x000fc600078e0a0f */
[----:B------:R-:W-:Y:S02]  /*1f430*/  MOV R15, R16 ;  /* 0x00000010000f7202 */ /* 0x000fe40000000f00 */
[----:B------:R-:W-:-:S03]  /*1f440*/  PRMT R14, R14, 0x7710, RZ ;  /* 0x000077100e0e7816 */ /* 0x000fc600000000ff */
[----:B------:R-:W-:Y:S02]  /*1f450*/  IMAD R15, R15, 0x90, RZ ;  /* 0x000000900f0f7824 */ /* 0x000fe400078e02ff */
[----:B------:R-:W-:-:S03]  /*1f460*/  IMAD.IADD R14, R14, 0x1, R13 ;  /* 0x000000010e0e7824 */ /* 0x000fc600078e020d */
[----:B------:R-:W-:Y:S02]  /*1f470*/  LOP3.LUT R15, R15, 0xffff, RZ, 0xc0, !PT ;  /* 0x0000ffff0f0f7812 */ /* 0x000fe400078ec0ff */
[----:B------:R-:W-:-:S04]  /*1f480*/  LOP3.LUT R14, R14, 0xffff, RZ, 0xc0, !PT ;  /* 0x0000ffff0e0e7812 */ /* 0x000fc800078ec0ff */
[----:B------:R-:W-:-:S05]  /*1f490*/  IADD3 R15, PT, PT, R15, UR7, R14 ;  /* 0x000000070f0f7c10 */ /* 0x000fca000fffe00e */
[----:B--2---:R-:W-:-:S06]  /*1f4a0*/  IMAD.WIDE.U32 R14, R15, 0x4, R24 ;  /* 0x000000040f0e7825 */ /* 0x004fcc00078e0018 */
[----:B------:R-:W2:Y:S01]  /*1f4b0*/  LDG.E.CONSTANT R14, desc[UR8][R14.64] ;  /* 0x000000080e0e7981 */ /* 0x000ea2000c1e9900 */
[----:B------:R-:W-:-:S05]  /*1f4c0*/  IMAD.IADD R17, R23, 0x1, R9 ;  /* 0x0000000117117824 */ /* 0x000fca00078e0209 */
[----:B--2---:R3:W-:Y:S02]  /*1f4d0*/  STS [R17], R14 ;  /* 0x0000000e11007388 */ /* 0x0047e40000000800 */
.L_x_1411:
[----:B------:R-:W-:Y:S05]  /*1f4e0*/  BSYNC.RECONVERGENT B0 ;  /* 0x0000000000007941 */ /* 0x000fea0003800200 */
.L_x_1410:
[----:B------:R-:W-:Y:S04]  /*1f4f0*/  BSSY.RECONVERGENT B0, `(.L_x_1412) ;  /* 0x0000018000007945 */ /* 0x000fe80003800200 */
[----:B------:R-:W-:Y:S05]  /*1f500*/  @P1 BRA `(.L_x_1413) ;  /* 0x0000000000581947 */ /* 0x000fea0003800000 */
[----:B-1-3--:R-:W-:-:S05]  /*1f510*/  LOP3.LUT R14, R21, 0xffff, RZ, 0xc0, !PT ;  /* 0x0000ffff150e7812 */ /* 0x00afca00078ec0ff */
        /* <DEDUP_REMOVED lines=9> */
[----:B------:R-:W-:-:S04]  /*1f5b0*/  IMAD.MOV R14, RZ, RZ, -R15 ;  /* 0x000000ffff0e7224 */ /* 0x000fc800078e0a0f */
[----:B------:R-:W-:Y:S01]  /*1f5c0*/  IMAD.MOV.U32 R15, RZ, RZ, R16 ;  /* 0x000000ffff0f7224 */ /* 0x000fe200078e0010 */
[----:B------:R-:W-:-:S03]  /*1f5d0*/  PRMT R14, R14, 0x7710, RZ ;  /* 0x000077100e0e7816 */ /* 0x000fc600000000ff */
[----:B------:R-:W-:Y:S01]  /*1f5e0*/  IMAD R15, R15, 0x90, RZ ;  /* 0x000000900f0f7824 */ /* 0x000fe200078e02ff */
[----:B------:R-:W-:-:S04]  /*1f5f0*/  IADD3 R14, PT, PT, R14, R21, RZ ;  /* 0x000000150e0e7210 */ /* 0x000fc80007ffe0ff */
[----:B------:R-:W-:Y:S02]  /*1f600*/  LOP3.LUT R15, R15, 0xffff, RZ, 0xc0, !PT ;  /* 0x0000ffff0f0f7812 */ /* 0x000fe400078ec0ff */
[----:B------:R-:W-:-:S04]  /*1f610*/  LOP3.LUT R14, R14, 0xffff, RZ, 0xc0, !PT ;  /* 0x0000ffff0e0e7812 */ /* 0x000fc800078ec0ff */
[----:B------:R-:W-:-:S05]  /*1f620*/  IADD3 R15, PT, PT, R15, UR7, R14 ;  /* 0x000000070f0f7c10 */ /* 0x000fca000fffe00e */
[----:B--2---:R-:W-:-:S06]  /*1f630*/  IMAD.WIDE.U32 R14, R15, 0x4, R24 ;  /* 0x000000040f0e7825 */ /* 0x004fcc00078e0018 */
[----:B------:R-:W2:Y:S01]  /*1f640*/  LDG.E.CONSTANT R14, desc[UR8][R14.64] ;  /* 0x000000080e0e7981 */ /* 0x000ea2000c1e9900 */
[----:B------:R-:W-:-:S05]  /*1f650*/  IMAD.IADD R17, R22, 0x1, R9 ;  /* 0x0000000116117824 */ /* 0x000fca00078e0209 */
[----:B--2---:R4:W-:Y:S02]  /*1f660*/  STS [R17], R14 ;  /* 0x0000000e11007388 */ /* 0x0049e40000000800 */
.L_x_1413:
[----:B------:R-:W-:Y:S05]  /*1f670*/  BSYNC.RECONVERGENT B0 ;  /* 0x0000000000007941 */ /* 0x000fea0003800200 */
.L_x_1412:
[----:B------:R-:W-:Y:S01]  /*1f680*/  VIADD R18, R18, 0x4 ;  /* 0x0000000412127836 */ /* 0x000fe20000000000 */
[C---:B------:R-:W-:Y:S01]  /*1f690*/  LEA R20, R2.reuse, R20, 0x2 ;  /* 0x0000001402147211 */ /* 0x040fe200078e10ff */
[C---:B------:R-:W-:Y:S01]  /*1f6a0*/  IMAD R19, R2.reuse, 0x4, R19 ;  /* 0x0000000402137824 */ /* 0x040fe200078e0213 */
[C---:B------:R-:W-:Y:S01]  /*1f6b0*/  LEA R21, R2.reuse, R21, 0x2 ;  /* 0x0000001502157211 */ /* 0x040fe200078e10ff */
[----:B------:R-:W-:Y:S01]  /*1f6c0*/  IMAD R9, R2, 0x10, R9 ;  /* 0x0000001002097824 */ /* 0x000fe200078e0209 */
[----:B------:R-:W-:Y:S01]  /*1f6d0*/  ISETP.NE.AND P0, PT, R18, RZ, PT ;  /* 0x000000ff1200720c */ /* 0x000fe20003f05270 */
[C---:B------:R-:W-:Y:S02]  /*1f6e0*/  IMAD R7, R2.reuse, 0x4, R7 ;  /* 0x0000000402077824 */ /* 0x040fe400078e0207 */
[C---:B------:R-:W-:Y:S02]  /*1f6f0*/  IMAD R13, R2.reuse, 0x4, R13 ;  /* 0x00000004020d7824 */ /* 0x040fe400078e020d */
[----:B------:R-:W-:-:S02]  /*1f700*/  IMAD R3, R2, 0x4, R3 ;  /* 0x0000000402037824 */ /* 0x000fc400078e0203 */
[C---:B------:R-:W-:Y:S02]  /*1f710*/  IMAD R5, R2.reuse, 0x4, R5 ;  /* 0x0000000402057824 */ /* 0x040fe400078e0205 */
[----:B------:R-:W-:-:S04]  /*1f720*/  IMAD R12, R2, 0x4, R12 ;  /* 0x00000004020c7824 */ /* 0x000fc800078e020c */
[----:B------:R-:W-:Y:S05]  /*1f730*/  @P0 BRA `(.L_x_1414) ;  /* 0xfffffff800780947 */ /* 0x000fea000383ffff */
.L_x_1409:
[----:B------:R-:W-:Y:S02]  /*1f740*/  ISETP.NE.AND P0, PT, R10, RZ, PT ;  /* 0x000000ff0a00720c */ /* 0x000fe40003f05270 */
[----:B------:R-:W-:-:S11]  /*1f750*/  ISETP.GT.U32.AND P1, PT, R0, 0x8f, PT ;  /* 0x0000008f0000780c */ /* 0x000fd60003f24070 */
[----:B------:R-:W-:Y:S05]  /*1f760*/  @!P0 BRA `(.L_x_1415) ;  /* 0x00000000007c8947 */ /* 0x000fea0003800000 */
[----:B------:R-:W1:Y:S01]  /*1f770*/  S2UR UR6, SR_CgaCtaId ;  /* 0x00000000000679c3 */ /* 0x000e620000008800 */
[----:B------:R-:W-:Y:S01]  /*1f780*/  UMOV UR4, 0x400 ;  /* 0x0000040000047882 */ /* 0x000fe20000000000 */
[----:B------:R-:W-:Y:S01]  /*1f790*/  IMAD R0, R2, R11, R0 ;  /* 0x0000000b02007224 */ /* 0x000fe200078e0200 */
[----:B------:R-:W-:Y:S01]  /*1f7a0*/  UIADD3 UR4, UPT, UPT, UR4, 0xd80, URZ ;  /* 0x00000d8004047890 */ /* 0x000fe2000fffe0ff */
[----:B------:R-:W-:-:S03]  /*1f7b0*/  IMAD.MOV R10, RZ, RZ, -R10 ;  /* 0x000000ffff0a7224 */ /* 0x000fc600078e0a0a */
[----:B-----5:R-:W-:Y:S01]  /*1f7c0*/  PRMT R3, R0, 0x7610, R3 ;  /* 0x0000761000037816 */ /* 0x020fe20000000003 */
[----:B-1----:R-:W-:-:S06]  /*1f7d0*/  ULEA UR4, UR6, UR4, 0x18 ;  /* 0x0000000406047291 */ /* 0x002fcc000f8ec0ff */
[----:B------:R-:W-:-:S07]  /*1f7e0*/  LEA R7, R0, UR4, 0x2 ;  /* 0x0000000400077c11 */ /* 0x000fce000f8e10ff */
.L_x_1416:
[----:B------:R-:W-:-:S13]  /*1f7f0*/  ISETP.GT.U32.AND P0, PT, R0, 0x287, PT ;  /* 0x000002870000780c */ /* 0x000fda0003f04070 */
[----:B------:R-:W-:-:S05]  /*1f800*/  @!P0 LOP3.LUT R4, R3, 0xffff, RZ, 0xc0, !PT ;  /* 0x0000ffff03048812 */ /* 0x000fca00078ec0ff */
[----:B------:R-:W-:-:S05]  /*1f810*/  @!P0 IMAD R4, R4, 0xe38f, RZ ;  /* 0x0000e38f04048824 */ /* 0x000fca00078e02ff */
[----:B------:R-:W-:-:S04]  /*1f820*/  @!P0 SHF.R.U32.HI R4, RZ, 0x16, R4 ;  /* 0x00000016ff048819 */ /* 0x000fc80000011604 */
[----:B------:R-:W-:Y:S02]  /*1f830*/  @!P0 PRMT R8, R4, 0x9910, RZ ;  /* 0x0000991004088816 */ /* 0x000fe400000000ff */
[----:B------:R-:W1:Y:S03]  /*1f840*/  @!P0 LDC.64 R4, c[0x0][0x390] ;  /* 0x0000e400ff048b82 */ /* 0x000e660000000a00 */
[C---:B------:R-:W-:Y:S02]  /*1f850*/  @!P0 IMAD R6, R8.reuse, 0x48, RZ ;  /* 0x0000004808068824 */ /* 0x040fe400078e02ff */
[----:B------:R-:W-:Y:S02]  /*1f860*/  @!P0 IMAD R8, R8, 0x90, RZ ;  /* 0x0000009008088824 */ /* 0x000fe400078e02ff */
[----:B------:R-:W-:-:S03]  /*1f870*/  @!P0 IMAD.MOV R6, RZ, RZ, -R6 ;  /* 0x000000ffff068224 */ /* 0x000fc600078e0a06 */
[----:B------:R-:W-:Y:S02]  /*1f880*/  @!P0 LOP3.LUT R9, R8, 0xffff, RZ, 0xc0, !PT ;  /* 0x0000ffff08098812 */ /* 0x000fe400078ec0ff */
[----:B------:R-:W-:-:S05]  /*1f890*/  @!P0 PRMT R6, R6, 0x7710, RZ ;  /* 0x0000771006068816 */ /* 0x000fca00000000ff */
[----:B------:R-:W-:-:S05]  /*1f8a0*/  @!P0 IMAD.IADD R6, R6, 0x1, R3 ;  /* 0x0000000106068824 */ /* 0x000fca00078e0203 */
[----:B------:R-:W-:-:S04]  /*1f8b0*/  @!P0 LOP3.LUT R6, R6, 0xffff, RZ, 0xc0, !PT ;  /* 0x0000ffff06068812 */ /* 0x000fc800078ec0ff */
[----:B------:R-:W-:-:S05]  /*1f8c0*/  @!P0 IADD3 R9, PT, PT, R9, UR7, R6 ;  /* 0x0000000709098c10 */ /* 0x000fca000fffe006 */
[----:B-1----:R-:W-:-:S06]  /*1f8d0*/  @!P0 IMAD.WIDE.U32 R4, R9, 0x4, R4 ;  /* 0x0000000409048825 */ /* 0x002fcc00078e0004 */
[----:B------:R-:W5:Y:S01]  /*1f8e0*/  @!P0 LDG.E.CONSTANT R4, desc[UR8][R4.64] ;  /* 0x0000000804048981 */ /* 0x000f62000c1e9900 */
[----:B------:R-:W-:Y:S01]  /*1f8f0*/  IADD3 R10, PT, PT, R10, 0x1, RZ ;  /* 0x000000010a0a7810 */ /* 0x000fe20007ffe0ff */
[C---:B------:R-:W-:Y:S02]  /*1f900*/  IMAD.IADD R3, R2.reuse, 0x1, R3 ;  /* 0x0000000102037824 */ /* 0x040fe400078e0203 */
[----:B------:R-:W-:Y:S01]  /*1f910*/  IMAD.IADD R0, R2, 0x1, R0 ;  /* 0x0000000102007824 */ /* 0x000fe200078e0200 */
[----:B-----5:R1:W-:Y:S01]  /*1f920*/  @!P0 STS [R7], R4 ;  /* 0x0000000407008388 */ /* 0x0203e20000000800 */
[----:B------:R-:W-:Y:S01]  /*1f930*/  ISETP.NE.AND P0, PT, R10, RZ, PT ;  /* 0x000000ff0a00720c */ /* 0x000fe20003f05270 */
[----:B-1----:R-:W-:-:S12]  /*1f940*/  IMAD R7, R2, 0x4, R7 ;  /* 0x0000000402077824 */ /* 0x002fd800078e0207 */
[----:B------:R-:W-:Y:S05]  /*1f950*/  @P0 BRA `(.L_x_1416) ;  /* 0xfffffffc00a40947 */ /* 0x000fea000383ffff */
.L_x_1415:
[----:B------:R-:W-:Y:S06]  /*1f960*/  BAR.SYNC.DEFER_BLOCKING 0x0 ;  /* 0x0000000000007b1d */ /* 0x000fec0000010000 */
[----:B------:R-:W-:Y:S05]  /*1f970*/  @P1 EXIT ;  /* 0x000000000000194d */ /* 0x000fea0003800000 */
[----:B------:R-:W2:Y:S01]  /*1f980*/  S2R R5, SR_TID.X ;  /* 0x0000000000057919 */ /* 0x000ea20000002100 */
[----:B------:R-:W3:Y:S01]  /*1f990*/  S2UR UR7, SR_CgaCtaId ;  /* 0x00000000000779c3 */ /* 0x000ee20000008800 */
[----:B------:R-:W-:Y:S01]  /*1f9a0*/  UMOV UR4, 0x400 ;  /* 0x0000040000047882 */ /* 0x000fe20000000000 */
[----:B-1----:R-:W-:Y:S01]  /*1f9b0*/  MOV R16, UR5 ;  /* 0x0000000500107c02 */ /* 0x002fe20008000f00 */
[----:B------:R-:W-:Y:S01]  /*1f9c0*/  UIADD3 UR6, UPT, UPT, UR4, 0xd80, URZ ;  /* 0x00000d8004067890 */ /* 0x000fe2000fffe0ff */
[----:B------:R-:W1:Y:S01]  /*1f9d0*/  S2R R4, SR_CTAID.X ;  /* 0x0000000000047919 */ /* 0x000e620000002500 */
[----:B------:R-:W-:Y:S01]  /*1f9e0*/  UIADD3 UR4, UPT, UPT, UR4, 0x2880, URZ ;  /* 0x0000288004047890 */ /* 0x000fe2000fffe0ff */
[----:B------:R-:W4:Y:S01]  /*1f9f0*/  LDCU.64 UR12, c[0x0][0x398] ;  /* 0x00007300ff0c77ac */ /* 0x000f220008000a00 */
[----:B---3--:R-:W-:Y:S02]  /*1fa00*/  ULEA UR6, UR7, UR6, 0x18 ;  /* 0x0000000607067291 */ /* 0x008fe4000f8ec0ff */
[----:B------:R-:W-:Y:S01]  /*1fa10*/  ULEA UR4, UR7, UR4, 0x18 ;  /* 0x0000000407047291 */ /* 0x000fe2000f8ec0ff */
[----:B--2--5:R-:W-:-:S02]  /*1fa20*/  LOP3.LUT R3, R5, 0x1, RZ, 0xc0, !PT ;  /* 0x0000000105037812 */ /* 0x024fc400078ec0ff */
[----:B------:R-:W-:-:S04]  /*1fa30*/  SHF.R.U32.HI R2, RZ, 0x1, R5 ;  /* 0x00000001ff027819 */ /* 0x000fc80000011605 */
[C---:B------:R-:W-:Y:S01]  /*1fa40*/  LEA R12, R2.reuse, UR6, 0x2 ;  /* 0x00000006020c7c11 */ /* 0x040fe2000f8e10ff */
[----:B------:R-:W-:Y:S02]  /*1fa50*/  IMAD R3, R3, 0x360, R2 ;  /* 0x0000036003037824 */ /* 0x000fe400078e0202 */
[----:B------:R-:W-:Y:S02]  /*1fa60*/  VIADD R10, R2, 0x48 ;  /* 0x00000048020a7836 */ /* 0x000fe40000000000 */
[----:B------:R-:W-:Y:S01]  /*1fa70*/  LDS R0, [R12] ;  /* 0x000000000c007984 */ /* 0x000fe20000000800 */
[----:B------:R-:W-:Y:S01]  /*1fa80*/  LEA R29, R3, UR4, 0x2 ;  /* 0x00000004031d7c11 */ /* 0x000fe2000f8e10ff */
[----:B------:R-:W-:Y:S01]  /*1fa90*/  UIMAD UR4, UR11, 0x240, URZ ;  /* 0x000002400b0478a4 */ /* 0x000fe2000f8e02ff */
[----:B-1----:R-:W-:Y:S01]  /*1faa0*/  LOP3.LUT R3, R4, 0x1, RZ, 0xc0, !PT ;  /* 0x0000000104037812 */ /* 0x002fe200078ec0ff */
[----:B----4-:R-:W-:Y:S02]  /*1fab0*/  LDS R14, [R12+0x120] ;  /* 0x000120000c0e7984 */ /* 0x010fe40000000800 */
[----:B------:R-:W-:Y:S01]  /*1fac0*/  UIADD3 UR6, UPT, UPT, UR4, 0x90, URZ ;  /* 0x0000009004067890 */ /* 0x000fe2000fffe0ff */
[----:B------:R-:W-:Y:S01]  /*1fad0*/  ISETP.NE.U32.AND P0, PT, R3, 0x1, PT ;  /* 0x000000010300780c */ /* 0x000fe20003f05070 */
[----:B------:R-:W1:Y:S01]  /*1fae0*/  LDS R7, [R29] ;  /* 0x000000001d077984 */ /* 0x000e620000000800 */
[----:B------:R-:W-:-:S03]  /*1faf0*/  IMAD.SHL.U32 R3, R5, 0x2, RZ ;  /* 0x0000000205037824 */ /* 0x000fc600078e00ff */
[----:B------:R-:W2:Y:S02]  /*1fb00*/  LDS R25, [R29+0x120] ;  /* 0x000120001d197984 */ /* 0x000ea40000000800 */
[----:B------:R-:W-:Y:S02]  /*1fb10*/  LOP3.LUT R3, R3, 0x2, RZ, 0xc0, !PT ;  /* 0x0000000203037812 */ /* 0x000fe400078ec0ff */
[----:B------:R-:W-:Y:S03]  /*1fb20*/  LDS R19, [R29+0x240] ;  /* 0x000240001d137984 */ /* 0x000fe60000000800 */
[----:B------:R-:W-:Y:S01]  /*1fb30*/  IMAD R17, R16, 0x4, R3 ;  /* 0x0000000410117824 */ /* 0x000fe200078e0203 */
[----:B------:R-:W3:Y:S01]  /*1fb40*/  LDS R28, [R12+0x240] ;  /* 0x000240000c1c7984 */ /* 0x000ee20000000800 */
[----:B------:R-:W-:-:S03]  /*1fb50*/  @P0 IMAD.MOV R10, RZ, RZ, R2 ;  /* 0x000000ffff0a0224 */ /* 0x000fc600078e0202 */
[----:B------:R-:W-:Y:S01]  /*1fb60*/  LDS R26, [R12+0x360] ;  /* 0x000360000c1a7984 */ /* 0x000fe20000000800 */
[----:B------:R-:W-:-:S03]  /*1fb70*/  IMAD R17, R17, 0x1f80, R10 ;  /* 0x00001f8011117824 */ /* 0x000fc600078e020a */
[----:B------:R-:W4:Y:S02]  /*1fb80*/  LDS R24, [R29+0x6c0] ;  /* 0x0006c0001d187984 */ /* 0x000f240000000800 */
[----:B------:R-:W-:Y:S02]  /*1fb90*/  IADD3 R27, PT, PT, R17, UR4, RZ ;  /* 0x00000004111b7c10 */ /* 0x000fe4000fffe0ff */
[----:B------:R-:W4:Y:S04]  /*1fba0*/  LDS R16, [R29+0x5a0] ;  /* 0x0005a0001d107984 */ /* 0x000f280000000800 */
[----:B------:R-:W-:Y:S04]  /*1fbb0*/  LDS R23, [R12+0x480] ;  /* 0x000480000c177984 */ /* 0x000fe80000000800 */
[----:B------:R-:W-:Y:S04]  /*1fbc0*/  LDS R20, [R12+0x5a0] ;  /* 0x0005a0000c147984 */ /* 0x000fe80000000800 */
[----:B------:R-:W-:Y:S01]  /*1fbd0*/  LDS R11, [R12+0x6c0] ;  /* 0x0006c0000c0b7984 */ /* 0x000fe20000000800 */
[----:B-1----:R-:W-:-:S03]  /*1fbe0*/  FFMA R7, R0, R7, RZ ;  /* 0x0000000700077223 */ /* 0x002fc600000000ff */
[----:B------:R-:W-:Y:S01]  /*1fbf0*/  LDS R8, [R12+0x7e0] ;  /* 0x0007e0000c087984 */ /* 0x000fe20000000800 */
[----:B--2---:R-:W-:-:S03]  /*1fc00*/  FFMA R7, R14, R25, R7 ;  /* 0x000000190e077223 */ /* 0x004fc60000000007 */
[----:B------:R1:W-:Y:S01]  /*1fc10*/  LDS R3, [R12+0x900] ;  /* 0x000900000c037984 */ /* 0x0003e20000000800 */
[----:B------:R-:W-:-:S03]  /*1fc20*/  FFMA R25, R0, R25, RZ ;  /* 0x0000001900197223 */ /* 0x000fc600000000ff */
[----:B------:R-:W2:Y:S01]  /*1fc30*/  LDS R4, [R29+0x7e0] ;  /* 0x0007e0001d047984 */ /* 0x000ea20000000800 */
[----:B---3--:R-:W-:Y:S01]  /*1fc40*/  FFMA R13, R28, R19, R7 ;  /* 0x000000131c0d7223 */ /* 0x008fe20000000007 */
[----:B------:R-:W-:Y:S02]  /*1fc50*/  IADD3 R7, P0, PT, R17, UR4, RZ ;  /* 0x0000000411077c10 */ /* 0x000fe4000ff1e0ff */
[----:B------:R-:W3:Y:S04]  /*1fc60*/  LDS R9, [R29+0x900] ;  /* 0x000900001d097984 */ /* 0x000ee80000000800 */
[----:B------:R-:W3:Y:S01]  /*1fc70*/  LDS R21, [R29+0xd80] ;  /* 0x000d80001d157984 */ /* 0x000ee20000000800 */
[-C--:B----4-:R-:W-:Y:S01]  /*1fc80*/  FFMA R22, R26, R24.reuse, R13 ;  /* 0x000000181a167223 */ /* 0x090fe2000000000d */
[----:B------:R-:W-:Y:S01]  /*1fc90*/  IMAD.X R13, RZ, RZ, RZ, P0 ;  /* 0x000000ffff0d7224 */ /* 0x000fe200000e06ff */
[----:B-1----:R-:W-:Y:S01]  /*1fca0*/  LEA R12, P0, R7, UR12, 0x2 ;  /* 0x0000000c070c7c11 */ /* 0x002fe2000f8010ff */
[----:B------:R-:W1:Y:S01]  /*1fcb0*/  LDS R6, [R29+0xea0] ;  /* 0x000ea0001d067984 */ /* 0x000e620000000800 */
[----:B------:R-:W-:-:S02]  /*1fcc0*/  FFMA R24, R0, R24, RZ ;  /* 0x0000001800187223 */ /* 0x000fc400000000ff */
[----:B------:R-:W-:Y:S01]  /*1fcd0*/  LEA.HI.X R13, R7, UR13, R13, 0x2, P0 ;  /* 0x0000000d070d7c11 */ /* 0x000fe200080f140d */
[----:B------:R-:W4:Y:S01]  /*1fce0*/  LDS R5, [R29+0xfc0] ;  /* 0x000fc0001d057984 */ /* 0x000f220000000800 */
[----:B------:R-:W-:-:S03]  /*1fcf0*/  IADD3 R18, P0, PT, R17, UR6, RZ ;  /* 0x0000000611127c10 */ /* 0x000fc6000ff1e0ff */
[----:B------:R-:W-:Y:S04]  /*1fd00*/  STL [R1+0x18], R13 ;  /* 0x0000180d01007387 */ /* 0x000fe80000100800 */
[----:B------:R2:W-:Y:S04]  /*1fd10*/  STL [R1+0x1c], R12 ;  /* 0x00001c0c01007387 */ /* 0x0005e80000100800 */
[----:B------:R1:W-:Y:S04]  /*1fd20*/  STL.64 [R1+0x20], R16 ;  /* 0x0000201001007387 */ /* 0x0003e80000100a00 */
[----:B------:R-:W4:Y:S01]  /*1fd30*/  LDS R10, [R29+0x360] ;  /* 0x000360001d0a7984 */ /* 0x000f220000000800 */
[----:B--2---:R-:W1:Y:S03]  /*1fd40*/  LDC.64 R12, c[0x0][0x398] ;  /* 0x0000e600ff0c7b82 */ /* 0x004e660000000a00 */
[----:B------:R-:W2:Y:S01]  /*1fd50*/  LDS R15, [R29+0x480] ;  /* 0x000480001d0f7984 */ /* 0x000ea20000000800 */
[-C--:B------:R-:W-:Y:S01]  /*1fd60*/  FFMA R22, R23, R4.reuse, R22 ;  /* 0x0000000417167223 */ /* 0x080fe20000000016 */
[----:B------:R-:W-:-:S02]  /*1fd70*/  FFMA R24, R14, R4, R24 ;  /* 0x000000040e187223 */ /* 0x000fc40000000018 */
[----:B------:R-:W2:Y:S01]  /*1fd80*/  LDS R2, [R29+0xa20] ;  /* 0x000a20001d027984 */ /* 0x000ea20000000800 */
[-C--:B---3--:R-:W-:Y:S01]  /*1fd90*/  FFMA R22, R20, R9.reuse, R22 ;  /* 0x0000000914167223 */ /* 0x088fe20000000016 */
[----:B------:R-:W-:Y:S02]  /*1fda0*/  FFMA R24, R28, R9, R24 ;  /* 0x000000091c187223 */ /* 0x000fe40000000018 */
[----:B------:R-:W3:Y:S01]  /*1fdb0*/  LDS R7, [R29+0xb40] ;  /* 0x000b40001d077984 */ /* 0x000ee20000000800 */
[----:B------:R-:W-:Y:S01]  /*1fdc0*/  FFMA R22, R11, R21, R22 ;  /* 0x000000150b167223 */ /* 0x000fe20000000016 */
[----:B-1----:R-:W-:-:S04]  /*1fdd0*/  IMAD.WIDE.U32 R16, R27, 0x4, R12 ;  /* 0x000000041b107825 */ /* 0x002fc800078e000c */
[----:B------:R-:W-:Y:S01]  /*1fde0*/  FFMA R21, R26, R21, R24 ;  /* 0x000000151a157223 */ /* 0x000fe20000000018 */
[----:B------:R-:W-:Y:S01]  /*1fdf0*/  FFMA R22, R8, R6, R22 ;  /* 0x0000000608167223 */ /* 0x000fe20000000016 */
[----:B------:R-:W-:Y:S01]  /*1fe00*/  IMAD.X R27, RZ, RZ, RZ, P0 ;  /* 0x000000ffff1b7224 */ /* 0x000fe200000e06ff */
[C---:B------:R-:W-:Y:S02]  /*1fe10*/  LEA R16, P0, R18.reuse, UR12, 0x2 ;  /* 0x0000000c12107c11 */ /* 0x040fe4000f8010ff */
[----:B----4-:R-:W-:Y:S02]  /*1fe20*/  FFMA R22, R3, R5, R22 ;  /* 0x0000000503167223 */ /* 0x010fe40000000016 */
[----:B------:R-:W-:Y:S01]  /*1fe30*/  LEA.HI.X R17, R18, UR13, R27, 0x2, P0 ;  /* 0x0000000d12117c11 */ /* 0x000fe200080f141b */
[-C--:B------:R-:W-:Y:S01]  /*1fe40*/  FFMA R18, R14, R19.reuse, R25 ;  /* 0x000000130e127223 */ /* 0x080fe20000000019 */
[----:B------:R-:W1:Y:S04]  /*1fe50*/  LDS R27, [R29+0xc60] ;  /* 0x000c60001d1b7984 */ /* 0x000e680000000800 */
[----:B------:R4:W-:Y:S04]  /*1fe60*/  STL.64 [R1+0x8], R16 ;  /* 0x0000081001007387 */ /* 0x0009e80000100a00 */
[----:B----4-:R-:W4:Y:S01]  /*1fe70*/  LDL.LU.64 R16, [R1+0x20] ;  /* 0x0000200001107983 */ /* 0x010f220000300a00 */
[----:B------:R-:W-:Y:S01]  /*1fe80*/  FFMA R19, R0, R19, RZ ;  /* 0x0000001300137223 */ /* 0x000fe200000000ff */
[----:B------:R-:W-:-:S03]  /*1fe90*/  FFMA R18, R28, R10, R18 ;  /* 0x0000000a1c127223 */ /* 0x000fc60000000012 */
[----:B------:R-:W-:Y:S01]  /*1fea0*/  FFMA R19, R14, R10, R19 ;  /* 0x0000000a0e137223 */ /* 0x000fe20000000013 */
[----:B------:R-:W-:-:S03]  /*1feb0*/  FFMA R18, R26, R4, R18 ;  /* 0x000000041a127223 */ /* 0x000fc60000000012 */
[----:B--2---:R-:W-:Y:S01]  /*1fec0*/  FFMA R19, R28, R15, R19 ;  /* 0x0000000f1c137223 */ /* 0x004fe20000000013 */
[C---:B------:R-:W-:Y:S01]  /*1fed0*/  FFMA R18, R23.reuse, R9, R18 ;  /* 0x0000000917127223 */ /* 0x040fe20000000012 */
[----:B------:R-:W-:Y:S01]  /*1fee0*/  FFMA R21, R23, R6, R21 ;  /* 0x0000000617157223 */ /* 0x000fe20000000015 */
[----:B------:R-:W-:-:S03]  /*1fef0*/  UIADD3 UR6, UPT, UPT, UR4, 0x120, URZ ;  /* 0x0000012004067890 */ /* 0x000fc6000fffe0ff */
[----:B------:R-:W-:Y:S01]  /*1ff00*/  FFMA R21, R20, R5, R21 ;  /* 0x0000000514157223 */ /* 0x000fe20000000015 */
[----:B----4-:R-:W-:-:S04]  /*1ff10*/  VIADD R24, R17, UR4 ;  /* 0x0000000411187c36 */ /* 0x010fc80008000000 */
[----:B------:R-:W-:Y:S02]  /*1ff20*/  IMAD.WIDE.U32 R24, R24, 0x4, R12 ;  /* 0x0000000418187825 */ /* 0x000fe400078e000c */
[----:B------:R-:W2:Y:S01]  /*1ff30*/  LDL.LU R12, [R1+0x1c] ;  /* 0x00001c00010c7983 */ /* 0x000ea20000300800 */
[----:B------:R-:W-:-:S03]  /*1ff40*/  UIADD3 UR4, UPT, UPT, UR4, 0x1b0, URZ ;  /* 0x000001b004047890 */ /* 0x000fc6000fffe0ff */
[----:B------:R4:W-:Y:S04]  /*1ff50*/  STG.E desc[UR8][R24.64], R22 ;  /* 0x0000001618007986 */ /* 0x0009e8000c101908 */
[----:B------:R-:W1:Y:S01]  /*1ff60*/  LDS R25, [R29+0x10e0] ;  /* 0x0010e0001d197984 */ /* 0x000e620000000800 */
[C---:B----4-:R-:W-:Y:S01]  /*1ff70*/  FFMA R22, R0.reuse, R10, RZ ;  /* 0x0000000a00167223 */ /* 0x050fe200000000ff */
[----:B------:R-:W-:Y:S01]  /*1ff80*/  FFMA R10, R0, R4, RZ ;  /* 0x00000004000a7223 */ /* 0x000fe200000000ff */
[-C--:B------:R-:W-:Y:S01]  /*1ff90*/  FFMA R4, R26, R9.reuse, R19 ;  /* 0x000000091a047223 */ /* 0x080fe20000000013 */
[----:B------:R-:W-:Y:S01]  /*1ffa0*/  FFMA R24, R0, R9, RZ ;  /* 0x0000000900187223 */ /* 0x000fe200000000ff */
[C---:B------:R-:W-:Y:S01]  /*1ffb0*/  FFMA R22, R14.reuse, R15, R22 ;  /* 0x0000000f0e167223 */ /* 0x040fe20000000016 */
[----:B------:R-:W-:Y:S01]  /*1ffc0*/  FFMA R10, R14, R9, R10 ;  /* 0x000000090e0a7223 */ /* 0x000fe2000000000a */
[-C--:B------:R-:W-:Y:S01]  /*1ffd0*/  FFMA R15, R0, R2.reuse, RZ ;  /* 0x00000002000f7223 */ /* 0x080fe200000000ff */
[----:B------:R-:W-:Y:S01]  /*1ffe0*/  FFMA R24, R14, R2, R24 ;  /* 0x000000020e187223 */ /* 0x000fe20000000018 */
[C---:B------:R-:W-:Y:S01]  /*1fff0*/  FFMA R16, R28.reuse, R16, R22 ;  /* 0x000000101c107223 */ /* 0x040fe20000000016 */
[-C--:B------:R-:W-:Y:S01]  /*20000*/  FFMA R9, R28, R2.reuse, R10 ;  /* 0x000000021c097223 */ /* 0x080fe2000000000a */
[-C--:B------:R-:W-:Y:S01]  /*20010*/  FFMA R4, R23, R2.reuse, R4 ;  /* 0x0000000217047223 */ /* 0x080fe20000000004 */
[-C--:B------:R-:W-:Y:S01]  /*20020*/  FFMA R0, R20, R2.reuse, R18 ;  /* 0x0000000214007223 */ /* 0x080fe20000000012 */
[C---:B------:R-:W-:Y:S01]  /*20030*/  FFMA R10, R26.reuse, R2, R16 ;  /* 0x000000021a0a7223 */ /* 0x040fe20000000010 */
[----:B------:R-:W-:Y:S01]  /*20040*/  LDS R22, [R29+0x1200] ;  /* 0x001200001d167984 */ /* 0x000fe20000000800 */
[-C--:B------:R-:W-:Y:S01]  /*20050*/  FFMA R9, R26, R6.reuse, R9 ;  /* 0x000000061a097223 */ /* 0x080fe20000000009 */
[----:B------:R-:W-:Y:S01]  /*20060*/  FFMA R0, R11, R6, R0 ;  /* 0x000000060b007223 */ /* 0x000fe20000000000 */
[----:B---3--:R-:W-:Y:S01]  /*20070*/  FFMA R24, R28, R7, R24 ;  /* 0x000000071c187223 */ /* 0x008fe20000000018 */
[----:B------:R-:W3:Y:S01]  /*20080*/  LDS R2, [R29+0x1440] ;  /* 0x001440001d027984 */ /* 0x000ee20000000800 */
[CC--:B------:R-:W-:Y:S01]  /*20090*/  FFMA R9, R23.reuse, R5.reuse, R9 ;  /* 0x0000000517097223 */ /* 0x0c0fe20000000009 */
[-C--:B------:R-:W-:Y:S01]  /*200a0*/  FFMA R0, R8, R5.reuse, R0 ;  /* 0x0000000508007223 */ /* 0x080fe20000000000 */
[----:B------:R-:W-:Y:S01]  /*200b0*/  FFMA R24, R26, R5, R24 ;  /* 0x000000051a187223 */ /* 0x000fe20000000018 */
[-C--:B------:R-:W-:Y:S01]  /*200c0*/  FFMA R14, R14, R7.reuse, R15 ;  /* 0x000000070e0e7223 */ /* 0x080fe2000000000f */
[C---:B------:R-:W-:Y:S01]  /*200d0*/  FFMA R6, R23.reuse, R7, R10 ;  /* 0x0000000717067223 */ /* 0x040fe2000000000a */
[----:B------:R-:W4:Y:S02]  /*200e0*/  LDS R19, [R29+0x1320] ;  /* 0x001320001d137984 */ /* 0x000f240000000800 */
[-C--:B-1----:R-:W-:Y:S01]  /*200f0*/  FFMA R28, R28, R27.reuse, R14 ;  /* 0x0000001b1c1c7223 */ /* 0x082fe2000000000e */
[----:B------:R-:W-:Y:S01]  /*20100*/  FFMA R6, R20, R27, R6 ;  /* 0x0000001b14067223 */ /* 0x000fe20000000006 */
[----:B------:R-:W1:Y:S04]  /*20110*/  LDS R18, [R29+0x1560] ;  /* 0x001560001d127984 */ /* 0x000e680000000800 */
[----:B------:R-:W2:Y:S01]  /*20120*/  LDS R10, [R29+0x1680] ;  /* 0x001680001d0a7984 */ /* 0x000ea20000000800 */
[-C--:B------:R-:W-:Y:S01]  /*20130*/  FFMA R28, R26, R25.reuse, R28 ;  /* 0x000000191a1c7223 */ /* 0x080fe2000000001c */
[----:B------:R-:W-:-:S02]  /*20140*/  FFMA R27, R23, R25, R24 ;  /* 0x00000019171b7223 */ /* 0x000fc40000000018 */
[----:B---3--:R3:W-:Y:S02]  /*20150*/  STL [R1], R2 ;  /* 0x0000000201007387 */ /* 0x0087e40000100800 */
[C---:B---3--:R-:W-:Y:S01]  /*20160*/  FFMA R2, R20.reuse, R7, R4 ;  /* 0x0000000714027223 */ /* 0x048fe20000000004 */
[-C--:B------:R-:W-:Y:S01]  /*20170*/  FFMA R0, R3, R25.reuse, R0 ;  /* 0x0000001903007223 */ /* 0x080fe20000000000 */
[C---:B------:R-:W-:Y:S01]  /*20180*/  FFMA R9, R20.reuse, R25, R9 ;  /* 0x0000001914097223 */ /* 0x040fe20000000009 */
[-C--:B------:R-:W-:Y:S01]  /*20190*/  FFMA R23, R23, R22.reuse, R28 ;  /* 0x0000001617177223 */ /* 0x080fe2000000001c */
[----:B------:R-:W-:Y:S01]  /*201a0*/  FFMA R5, R11, R5, R2 ;  /* 0x000000050b057223 */ /* 0x000fe20000000002 */
[C---:B------:R-:W-:Y:S01]  /*201b0*/  IADD3 R2, P0, PT, R17.reuse, UR6, RZ ;  /* 0x0000000611027c10 */ /* 0x040fe2000ff1e0ff */
[----:B------:R-:W-:Y:S01]  /*201c0*/  FFMA R27, R20, R22, R27 ;  /* 0x00000016141b7223 */ /* 0x000fe2000000001b */
[----:B------:R-:W-:Y:S01]  /*201d0*/  IADD3 R17, P1, PT, R17, UR4, RZ ;  /* 0x0000000411117c10 */ /* 0x000fe2000ff3e0ff */
[----:B------:R-:W3:Y:S02]  /*201e0*/  LDS R7, [R29+0x17a0] ;  /* 0x0017a0001d077984 */ /* 0x000ee40000000800 */
[----:B------:R-:W-:Y:S01]  /*201f0*/  IMAD.X R15, RZ, RZ, RZ, P0 ;  /* 0x000000ffff0f7224 */ /* 0x000fe200000e06ff */
[C---:B------:R-:W-:Y:S01]  /*20200*/  LEA R14, P0, R2.reuse, UR12, 0x2 ;  /* 0x0000000c020e7c11 */ /* 0x040fe2000f8010ff */
[----:B------:R-:W-:Y:S01]  /*20210*/  IMAD.X R13, RZ, RZ, RZ, P1 ;  /* 0x000000ffff0d7224 */ /* 0x000fe200008e06ff */
[----:B------:R-:W-:Y:S01]  /*20220*/  LEA R16, P1, R17, UR12, 0x2 ;  /* 0x0000000c11107c11 */ /* 0x000fe2000f8210ff */
[----:B------:R-:W3:Y:S01]  /*20230*/  LDS R4, [R29+0x18c0] ;  /* 0x0018c0001d047984 */ /* 0x000ee20000000800 */
[----:B------:R-:W-:-:S03]  /*20240*/  LEA.HI.X R15, R2, UR13, R15, 0x2, P0 ;  /* 0x0000000d020f7c11 */ /* 0x000fc600080f140f */
[----:B------:R-:W3:Y:S01]  /*20250*/  LDL.LU R2, [R1] ;  /* 0x0000000001027983 */ /* 0x000ee20000300800 */
[----:B------:R-:W-:-:S03]  /*20260*/  LEA.HI.X R17, R17, UR13, R13, 0x2, P1 ;  /* 0x0000000d11117c11 */ /* 0x000fc600088f140d */
[----:B------:R-:W2:Y:S01]  /*20270*/  LDL.LU R13, [R1+0x18] ;  /* 0x00001800010d7983 */ /* 0x000ea20000300800 */
[CC--:B------:R-:W-:Y:S01]  /*20280*/  FFMA R5, R8.reuse, R25.reuse, R5 ;  /* 0x0000001908057223 */ /* 0x0c0fe20000000005 */
[----:B------:R-:W-:Y:S02]  /*20290*/  FFMA R25, R11, R25, R6 ;  /* 0x000000190b197223 */ /* 0x000fe40000000006 */
[----:B------:R-:W2:Y:S01]  /*202a0*/  LDS R29, [R29+0x19e0] ;  /* 0x0019e0001d1d7984 */ /* 0x000ea20000000800 */
[-C--:B------:R-:W-:Y:S01]  /*202b0*/  FFMA R5, R3, R22.reuse, R5 ;  /* 0x0000001603057223 */ /* 0x080fe20000000005 */
[----:B------:R-:W-:Y:S02]  /*202c0*/  FFMA R22, R8, R22, R25 ;  /* 0x0000001608167223 */ /* 0x000fe40000000019 */
[----:B------:R-:W2:Y:S01]  /*202d0*/  LDL.LU.64 R24, [R1+0x8] ;  /* 0x0000080001187983 */ /* 0x000ea20000300a00 */
[-C--:B----4-:R-:W-:Y:S01]  /*202e0*/  FFMA R20, R20, R19.reuse, R23 ;  /* 0x0000001314147223 */ /* 0x090fe20000000017 */
[----:B-1----:R-:W-:Y:S01]  /*202f0*/  FFMA R9, R11, R18, R9 ;  /* 0x000000120b097223 */ /* 0x002fe20000000009 */
[----:B------:R-:W-:Y:S01]  /*20300*/  FFMA R19, R3, R19, R22 ;  /* 0x0000001303137223 */ /* 0x000fe20000000016 */
[C---:B---3--:R-:W-:Y:S01]  /*20310*/  FFMA R21, R11.reuse, R2, R21 ;  /* 0x000000020b157223 */ /* 0x048fe20000000015 */
[C---:B--2---:R-:W-:Y:S01]  /*20320*/  FFMA R2, R11.reuse, R10, R27 ;  /* 0x0000000a0b027223 */ /* 0x044fe2000000001b */
[-C--:B------:R-:W-:Y:S01]  /*20330*/  FFMA R11, R11, R7.reuse, R20 ;  /* 0x000000070b0b7223 */ /* 0x080fe20000000014 */
[----:B------:R1:W-:Y:S01]  /*20340*/  STG.E desc[UR8][R12.64+0x240], R0 ;  /* 0x000240000c007986 */ /* 0x0003e2000c101908 */
[C---:B------:R-:W-:Y:S01]  /*20350*/  FFMA R18, R8.reuse, R18, R21 ;  /* 0x0000001208127223 */ /* 0x040fe20000000015 */
[----:B------:R-:W-:-:S02]  /*20360*/  FFMA R2, R8, R7, R2 ;  /* 0x0000000708027223 */ /* 0x000fc40000000002 */
[----:B------:R2:W-:Y:S01]  /*20370*/  STG.E desc[UR8][R12.64+0x480], R5 ;  /* 0x000480050c007986 */ /* 0x0005e2000c101908 */
[C---:B-1----:R-:W-:Y:S01]  /*20380*/  FFMA R0, R8.reuse, R10, R9 ;  /* 0x0000000a08007223 */ /* 0x042fe20000000009 */
[----:B------:R-:W-:Y:S01]  /*20390*/  FFMA R8, R8, R4, R11 ;  /* 0x0000000408087223 */ /* 0x000fe2000000000b */
[C---:B------:R-:W-:Y:S02]  /*203a0*/  FFMA R9, R3.reuse, R10, R18 ;  /* 0x0000000a03097223 */ /* 0x040fe40000000012 */
[C---:B------:R-:W-:Y:S01]  /*203b0*/  FFMA R0, R3.reuse, R7, R0 ;  /* 0x0000000703007223 */ /* 0x040fe20000000000 */
[C---:B--2---:R-:W-:Y:S01]  /*203c0*/  FFMA R5, R3.reuse, R4, R2 ;  /* 0x0000000403057223 */ /* 0x044fe20000000002 */
[----:B------:R-:W-:Y:S01]  /*203d0*/  FFMA R29, R3, R29, R8 ;  /* 0x0000001d031d7223 */ /* 0x000fe20000000008 */
[----:B------:R-:W-:Y:S04]  /*203e0*/  STG.E desc[UR8][R12.64+0x6c0], R19 ;  /* 0x0006c0130c007986 */ /* 0x000fe8000c101908 */
[----:B------:R-:W-:Y:S04]  /*203f0*/  STG.E desc[UR8][R12.64+0x7e00], R9 ;  /* 0x007e00090c007986 */ /* 0x000fe8000c101908 */
[----:B------:R-:W-:Y:S04]  /*20400*/  STG.E desc[UR8][R24.64+0x7e00], R0 ;  /* 0x007e000018007986 */ /* 0x000fe8000c101908 */
[----:B------:R-:W-:Y:S04]  /*20410*/  STG.E desc[UR8][R14.64+0x7e00], R5 ;  /* 0x007e00050e007986 */ /* 0x000fe8000c101908 */
[----:B------:R-:W-:Y:S01]  /*20420*/  STG.E desc[UR8][R16.64+0x7e00], R29 ;  /* 0x007e001d10007986 */ /* 0x000fe2000c101908 */
[----:B------:R-:W-:Y:S05]  /*20430*/  EXIT ;  /* 0x000000000000794d */ /* 0x000fea0003800000 */
        .weak           $__internal_0_$__cuda_sm20_div_u16
        .type           $__internal_0_$__cuda_sm20_div_u16,@function
        .size           $__internal_0_$__cuda_sm20_div_u16,($__internal_1_$__cuda_sm20_div_u64 - $__internal_0_$__cuda_sm20_div_u16)
$__internal_0_$__cuda_sm20_div_u16:
[----:B------:R-:W1:Y:S01]  /*20440*/  I2F.U16 R9, R14 ;  /* 0x0000000e00097306 */ /* 0x000e620000101000 */
[----:B------:R-:W-:-:S07]  /*20450*/  HFMA2 R7, -RZ, RZ, 15, 0 ;  /* 0x4b800000ff077431 */ /* 0x000fce00000001ff */
[----:B------:R-:W-:Y:S01]  /*20460*/  I2F.U16.RZ R17, R18 ;  /* 0x0000001200117306 */ /* 0x000fe2000010d000 */
[C---:B-1----:R-:W-:Y:S02]  /*20470*/  FSETP.GEU.AND P2, PT, |R9|.reuse, 1.175494350822287508e-38, PT ;  /* 0x008000000900780b */ /* 0x042fe40003f4e200 */
[----:B------:R-:W-:Y:S02]  /*20480*/  FSETP.GT.AND P1, PT, |R9|, 8.50705917302346158658e+37, PT ;  /* 0x7e8000000900780b */ /* 0x000fe40003f24200 */
[----:B------:R-:W-:-:S04]  /*20490*/  FSEL R7, R7, 1, !P2 ;  /* 0x3f80000007077808 */ /* 0x000fc80005000000 */
[----:B------:R-:W-:Y:S02]  /*204a0*/  FSEL R7, R7, 0.25, !P1 ;  /* 0x3e80000007077808 */ /* 0x000fe40004800000 */
[----:B------:R-:W-:-:S03]  /*204b0*/  ISETP.NE.U32.AND P1, PT, R14, RZ, PT ;  /* 0x000000ff0e00720c */ /* 0x000fc60003f25070 */
[----:B------:R-:W-:-:S06]  /*204c0*/  FMUL R9, R9, R7 ;  /* 0x0000000709097220 */ /* 0x000fcc0000400000 */
[----:B------:R-:W1:Y:S02]  /*204d0*/  MUFU.RCP R9, R9 ;  /* 0x0000000900097308 */ /* 0x000e640000001000 */
[----:B-1----:R-:W-:-:S04]  /*204e0*/  FMUL R9, R7, R9 ;  /* 0x0000000907097220 */ /* 0x002fc80000400000 */
[----:B------:R-:W-:-:S04]  /*204f0*/  VIADD R9, R9, 0x2 ;  /* 0x0000000209097836 */ /* 0x000fc80000000000 */
[----:B------:R-:W-:-:S06]  /*20500*/  FMUL.RZ R9, R17, R9 ;  /* 0x0000000911097220 */ /* 0x000fcc000040c000 */
[----:B------:R-:W1:Y:S02]  /*20510*/  F2I.U32.TRUNC.NTZ R9, R9 ;  /* 0x0000000900097305 */ /* 0x000e64000020f000 */
[----:B-1----:R-:W-:Y:S01]  /*20520*/  LOP3.LUT R7, R9, 0xffff, RZ, 0xc0, !PT ;  /* 0x0000ffff09077812 */ /* 0x002fe200078ec0ff */
[----:B------:R-:W-:Y:S02]  /*20530*/  IMAD.MOV.U32 R9, RZ, RZ, 0x0 ;  /* 0x00000000ff097424 */ /* 0x000fe400078e00ff */
[----:B------:R-:W-:Y:S02]  /*20540*/  @!P1 IMAD.MOV.U32 R7, RZ, RZ, -0x1 ;  /* 0xffffffffff079424 */ /* 0x000fe400078e00ff */
[----:B------:R-:W-:Y:S05]  /*20550*/  RET.REL.NODEC R8 `(fused_pointwise_depthwise) ;  /* 0xfffffdf808a87950 */ /* 0x000fea0003c3ffff */
        .weak           $__internal_1_$__cuda_sm20_div_u64
        .type           $__internal_1_$__cuda_sm20_div_u64,@function
        .size           $__internal_1_$__cuda_sm20_div_u64,($__internal_2_$__cuda_sm20_rem_u16 - $__internal_1_$__cuda_sm20_div_u64)
$__internal_1_$__cuda_sm20_div_u64:
[----:B------:R-:W-:Y:S01]  /*20560*/  IMAD.MOV.U32 R14, RZ, RZ, R4 ;  /* 0x000000ffff0e7224 */ /* 0x000fe200078e0004 */
[----:B------:R-:W-:-:S05]  /*20570*/  MOV R15, RZ ;  /* 0x000000ff000f7202 */ /* 0x000fca0000000f00 */
[----:B------:R-:W1:Y:S08]  /*20580*/  I2F.U64.RP R14, R14 ;  /* 0x0000000e000e7312 */ /* 0x000e700000309000 */
[----:B-1----:R-:W1:Y:S02]  /*20590*/  MUFU.RCP R8, R14 ;  /* 0x0000000e00087308 */ /* 0x002e640000001000 */
[----:B-1----:R-:W-:-:S06]  /*205a0*/  VIADD R8, R8, 0x1ffffffe ;  /* 0x1ffffffe08087836 */ /* 0x002fcc0000000000 */
[----:B------:R-:W1:Y:S02]  /*205b0*/  F2I.U64.TRUNC R8, R8 ;  /* 0x0000000800087311 */ /* 0x000e64000020d800 */
[----:B-1----:R-:W-:-:S04]  /*205c0*/  IMAD.WIDE.U32 R12, R8, R4, RZ ;  /* 0x00000004080c7225 */ /* 0x002fc800078e00ff */
[----:B------:R-:W-:Y:S01]  /*205d0*/  IMAD R13, R9, R4, R13 ;  /* 0x00000004090d7224 */ /* 0x000fe200078e020d */
[----:B------:R-:W-:-:S05]  /*205e0*/  IADD3 R17, P0, PT, RZ, -R12, RZ ;  /* 0x8000000cff117210 */ /* 0x000fca0007f1e0ff */
[----:B------:R-:W-:-:S04]  /*205f0*/  IMAD.HI.U32 R12, R8, R17, RZ ;  /* 0x00000011080c7227 */ /* 0x000fc800078e00ff */
[----:B------:R-:W-:Y:S02]  /*20600*/  IMAD.X R19, RZ, RZ, ~R13, P0 ;  /* 0x000000ffff137224 */ /* 0x000fe400000e0e0d */
[----:B------:R-:W-:Y:S02]  /*20610*/  IMAD.MOV.U32 R13, RZ, RZ, R8 ;  /* 0x000000ffff0d7224 */ /* 0x000fe400078e0008 */
[-C--:B------:R-:W-:Y:S02]  /*20620*/  IMAD R15, R9, R19.reuse, RZ ;  /* 0x00000013090f7224 */ /* 0x080fe400078e02ff */
[----:B------:R-:W-:-:S04]  /*20630*/  IMAD.WIDE.U32 R12, P0, R8, R19, R12 ;  /* 0x00000013080c7225 */ /* 0x000fc8000780000c */
[----:B------:R-:W-:-:S04]  /*20640*/  IMAD.HI.U32 R19, R9, R19, RZ ;  /* 0x0000001309137227 */ /* 0x000fc800078e00ff */
[----:B------:R-:W-:-:S05]  /*20650*/  IMAD.HI.U32 R12, P1, R9, R17, R12 ;  /* 0x00000011090c7227 */ /* 0x000fca000782000c */
[----:B------:R-:W-:Y:S01]  /*20660*/  IADD3 R13, P2, PT, R15, R12, RZ ;  /* 0x0000000c0f0d7210 */ /* 0x000fe20007f5e0ff */
[----:B------:R-:W-:-:S04]  /*20670*/  IMAD.X R12, R19, 0x1, R9, P0 ;  /* 0x00000001130c7824 */ /* 0x000fc800000e0609 */
[----:B------:R-:W-:Y:S01]  /*20680*/  IMAD.WIDE.U32 R8, R13, R4, RZ ;  /* 0x000000040d087225 */ /* 0x000fe200078e00ff */
[----:B------:R-:W-:Y:S02]  /*20690*/  IADD3.X R15, PT, PT, RZ, RZ, R12, P2, P1 ;  /* 0x000000ffff0f7210 */ /* 0x000fe400017e240c */
[----:B------:R-:W-:-:S03]  /*206a0*/  IADD3 R17, P0, PT, RZ, -R8, RZ ;  /* 0x80000008ff117210 */ /* 0x000fc60007f1e0ff */
[----:B------:R-:W-:Y:S02]  /*206b0*/  IMAD R8, R15, R4, R9 ;  /* 0x000000040f087224 */ /* 0x000fe400078e0209 */
[----:B------:R-:W-:-:S03]  /*206c0*/  IMAD.HI.U32 R12, R13, R17, RZ ;  /* 0x000000110d0c7227 */ /* 0x000fc600078e00ff */
[----:B------:R-:W-:-:S05]  /*206d0*/  IADD3.X R8, PT, PT, RZ, ~R8, RZ, P0, !PT ;  /* 0x80000008ff087210 */ /* 0x000fca00007fe4ff */
[----:B------:R-:W-:-:S04]  /*206e0*/  IMAD.WIDE.U32 R12, P0, R13, R8, R12 ;  /* 0x000000080d0c7225 */ /* 0x000fc8000780000c */
[C---:B------:R-:W-:Y:S02]  /*206f0*/  IMAD R9, R15.reuse, R8, RZ ;  /* 0x000000080f097224 */ /* 0x040fe400078e02ff */
[----:B------:R-:W-:-:S04]  /*20700*/  IMAD.HI.U32 R12, P1, R15, R17, R12 ;  /* 0x000000110f0c7227 */ /* 0x000fc8000782000c */
[----:B------:R-:W-:Y:S01]  /*20710*/  IMAD.HI.U32 R8, R15, R8, RZ ;  /* 0x000000080f087227 */ /* 0x000fe200078e00ff */
[----:B------:R-:W-:-:S03]  /*20720*/  IADD3 R12, P2, PT, R9, R12, RZ ;  /* 0x0000000c090c7210 */ /* 0x000fc60007f5e0ff */
[----:B------:R-:W-:Y:S02]  /*20730*/  IMAD.X R15, R8, 0x1, R15, P0 ;  /* 0x00000001080f7824 */ /* 0x000fe400000e060f */
[----:B------:R-:W-:-:S03]  /*20740*/  IMAD.HI.U32 R8, R12, R11, RZ ;  /* 0x0000000b0c087227 */ /* 0x000fc600078e00ff */
[----:B------:R-:W-:Y:S01]  /*20750*/  IADD3.X R14, PT, PT, RZ, RZ, R15, P2, P1 ;  /* 0x000000ffff0e7210 */ /* 0x000fe200017e240f */
[----:B------:R-:W-:Y:S02]  /*20760*/  IMAD.MOV.U32 R9, RZ, RZ, RZ ;  /* 0x000000ffff097224 */ /* 0x000fe400078e00ff */
[----:B------:R-:W-:-:S04]  /*20770*/  IMAD.WIDE.U32 R8, R12, R7, R8 ;  /* 0x000000070c087225 */ /* 0x000fc800078e0008 */
[C---:B------:R-:W-:Y:S02]  /*20780*/  IMAD R13, R14.reuse, R7, RZ ;  /* 0x000000070e0d7224 */ /* 0x040fe400078e02ff */
[----:B------:R-:W-:-:S04]  /*20790*/  IMAD.HI.U32 R8, P0, R14, R11, R8 ;  /* 0x0000000b0e087227 */ /* 0x000fc80007800008 */
[----:B------:R-:W-:Y:S01]  /*207a0*/  IMAD.HI.U32 R14, R14, R7, RZ ;  /* 0x000000070e0e7227 */ /* 0x000fe200078e00ff */
[----:B------:R-:W-:-:S03]  /*207b0*/  IADD3 R13, P1, PT, R13, R8, RZ ;  /* 0x000000080d0d7210 */ /* 0x000fc60007f3e0ff */
[----:B------:R-:W-:-:S04]  /*207c0*/  IMAD.X R8, RZ, RZ, R14, P0 ;  /* 0x000000ffff087224 */ /* 0x000fc800000e060e */
[----:B------:R-:W-:Y:S02]  /*207d0*/  IMAD.X R15, RZ, RZ, R8, P1 ;  /* 0x000000ffff0f7224 */ /* 0x000fe400008e0608 */
[----:B------:R-:W-:-:S04]  /*207e0*/  IMAD.WIDE.U32 R8, R13, R4, RZ ;  /* 0x000000040d087225 */ /* 0x000fc800078e00ff */
[-C--:B------:R-:W-:Y:S01]  /*207f0*/  IMAD R12, R15, R4.reuse, R9 ;  /* 0x000000040f0c7224 */ /* 0x080fe200078e0209 */
[----:B------:R-:W-:Y:S02]  /*20800*/  IADD3 R11, P0, PT, -R8, R11, RZ ;  /* 0x0000000b080b7210 */ /* 0x000fe40007f1e1ff */
[----:B------:R-:W-:Y:S02]  /*20810*/  IADD3 R8, P2, PT, R13, 0x1, RZ ;  /* 0x000000010d087810 */ /* 0x000fe40007f5e0ff */
[----:B------:R-:W-:Y:S02]  /*20820*/  IADD3.X R14, PT, PT, ~R12, R7, RZ, P0, !PT ;  /* 0x000000070c0e7210 */ /* 0x000fe400007fe5ff */
[----:B------:R-:W-:Y:S01]  /*20830*/  ISETP.GE.U32.AND P0, PT, R11, R4, PT ;  /* 0x000000040b00720c */ /* 0x000fe20003f06070 */
[----:B------:R-:W-:Y:S01]  /*20840*/  IMAD.X R12, RZ, RZ, R15, P2 ;  /* 0x000000ffff0c7224 */ /* 0x000fe200010e060f */
[----:B------:R-:W-:Y:S02]  /*20850*/  IADD3 R7, P1, PT, -R4, R11, RZ ;  /* 0x0000000b04077210 */ /* 0x000fe40007f3e1ff */
[----:B------:R-:W-:-:S02]  /*20860*/  ISETP.GE.U32.AND.EX P0, PT, R14, RZ, PT, P0 ;  /* 0x000000ff0e00720c */ /* 0x000fc40003f06100 */
[----:B------:R-:W-:Y:S02]  /*20870*/  IADD3.X R9, PT, PT, R14, -0x1, RZ, P1, !PT ;  /* 0xffffffff0e097810 */ /* 0x000fe40000ffe4ff */
[----:B------:R-:W-:Y:S01]  /*20880*/  SEL R7, R7, R11, P0 ;  /* 0x0000000b07077207 */ /* 0x000fe20000000000 */
[----:B------:R-:W-:Y:S01]  /*20890*/  IMAD.MOV.U32 R11, RZ, RZ, 0x0 ;  /* 0x00000000ff0b7424 */ /* 0x000fe200078e00ff */
[----:B------:R-:W-:Y:S02]  /*208a0*/  SEL R13, R8, R13, P0 ;  /* 0x0000000d080d7207 */ /* 0x000fe40000000000 */
[----:B------:R-:W-:Y:S02]  /*208b0*/  SEL R9, R9, R14, P0 ;  /* 0x0000000e09097207 */ /* 0x000fe40000000000 */
[----:B------:R-:W-:Y:S02]  /*208c0*/  SEL R12, R12, R15, P0 ;  /* 0x0000000f0c0c7207 */ /* 0x000fe40000000000 */
[----:B------:R-:W-:-:S02]  /*208d0*/  ISETP.GE.U32.AND P0, PT, R7, R4, PT ;  /* 0x000000040700720c */ /* 0x000fc40003f06070 */
[----:B------:R-:W-:Y:S02]  /*208e0*/  IADD3 R8, P2, PT, R13, 0x1, RZ ;  /* 0x000000010d087810 */ /* 0x000fe40007f5e0ff */
[----:B------:R-:W-:Y:S02]  /*208f0*/  ISETP.GE.U32.AND.EX P0, PT, R9, RZ, PT, P0 ;  /* 0x000000ff0900720c */ /* 0x000fe40003f06100 */
[----:B------:R-:W-:Y:S01]  /*20900*/  ISETP.NE.U32.AND P1, PT, R4, RZ, PT ;  /* 0x000000ff0400720c */ /* 0x000fe20003f25070 */
[----:B------:R-:W-:Y:S01]  /*20910*/  IMAD.X R9, RZ, RZ, R12, P2 ;  /* 0x000000ffff097224 */ /* 0x000fe200010e060c */
[----:B------:R-:W-:Y:S02]  /*20920*/  SEL R8, R8, R13, P0 ;  /* 0x0000000d08087207 */ /* 0x000fe40000000000 */
[----:B------:R-:W-:Y:S02]  /*20930*/  ISETP.NE.AND.EX P1, PT, RZ, RZ, PT, P1 ;  /* 0x000000ffff00720c */ /* 0x000fe40003f25310 */
[----:B------:R-:W-:-:S02]  /*20940*/  SEL R9, R9, R12, P0 ;  /* 0x0000000c09097207 */ /* 0x000fc40000000000 */
[----:B------:R-:W-:Y:S02]  /*20950*/  SEL R8, R8, 0xffffffff, P1 ;  /* 0xffffffff08087807 */ /* 0x000fe40000800000 */
[----:B------:R-:W-:Y:S01]  /*20960*/  SEL R9, R9, 0xffffffff, P1 ;  /* 0xffffffff09097807 */ /* 0x000fe20000800000 */
[----:B------:R-:W-:Y:S06]  /*20970*/  RET.REL.NODEC R10 `(fused_pointwise_depthwise) ;  /* 0xfffffdf40aa07950 */ /* 0x000fec0003c3ffff */
        .weak           $__internal_2_$__cuda_sm20_rem_u16
        .type           $__internal_2_$__cuda_sm20_rem_u16,@function
        .size           $__internal_2_$__cuda_sm20_rem_u16,(.L_x_1420 - $__internal_2_$__cuda_sm20_rem_u16)
$__internal_2_$__cuda_sm20_rem_u16:
[----:B------:R-:W1:Y:S01]  /*20980*/  I2F.U16 R13, R20 ;  /* 0x00000014000d7306 */ /* 0x000e620000101000 */
[----:B------:R-:W-:Y:S01]  /*20990*/  IMAD.MOV.U32 R4, RZ, RZ, 0x4b800000 ;  /* 0x4b800000ff047424 */ /* 0x000fe200078e00ff */
[C---:B-1----:R-:W-:Y:S02]  /*209a0*/  FSETP.GEU.AND P1, PT, |R13|.reuse, 1.175494350822287508e-38, PT ;  /* 0x008000000d00780b */ /* 0x042fe40003f2e200 */
[----:B------:R-:W-:Y:S02]  /*209b0*/  FSETP.GT.AND P0, PT, |R13|, 8.50705917302346158658e+37, PT ;  /* 0x7e8000000d00780b */ /* 0x000fe40003f04200 */
[----:B------:R-:W-:-:S04]  /*209c0*/  FSEL R4, R4, 1, !P1 ;  /* 0x3f80000004047808 */ /* 0x000fc80004800000 */
[----:B------:R-:W-:Y:S02]  /*209d0*/  FSEL R4, R4, 0.25, !P0 ;  /* 0x3e80000004047808 */ /* 0x000fe40004000000 */
[----:B------:R-:W-:-:S03]  /*209e0*/  ISETP.NE.U32.AND P0, PT, R20, RZ, PT ;  /* 0x000000ff1400720c */ /* 0x000fc60003f05070 */
[----:B------:R-:W-:Y:S02]  /*209f0*/  FMUL R17, R13, R4 ;  /* 0x000000040d117220 */ /* 0x000fe40000400000 */
[----:B------:R-:W-:Y:S08]  /*20a00*/  I2F.U16.RZ R13, R15 ;  /* 0x0000000f000d7306 */ /* 0x000ff0000010d000 */
[----:B------:R-:W1:Y:S02]  /*20a10*/  MUFU.RCP R17, R17 ;  /* 0x0000001100117308 */ /* 0x000e640000001000 */
[----:B-1----:R-:W-:-:S05]  /*20a20*/  FMUL R4, R4, R17 ;  /* 0x0000001104047220 */ /* 0x002fca0000400000 */
[----:B------:R-:W-:-:S05]  /*20a30*/  IADD3 R4, PT, PT, R4, 0x2, RZ ;  /* 0x0000000204047810 */ /* 0x000fca0007ffe0ff */
[----:B------:R-:W-:Y:S01]  /*20a40*/  FMUL.RZ R19, R13, R4 ;  /* 0x000000040d137220 */ /* 0x000fe2000040c000 */
[----:B------:R-:W-:-:S05]  /*20a50*/  IMAD.MOV.U32 R13, RZ, RZ, 0x0 ;  /* 0x00000000ff0d7424 */ /* 0x000fca00078e00ff */
[----:B------:R-:W1:Y:S02]  /*20a60*/  F2I.U32.TRUNC.NTZ R19, R19 ;  /* 0x0000001300137305 */ /* 0x000e64000020f000 */
[----:B-1----:R-:W-:-:S05]  /*20a70*/  LOP3.LUT R4, R19, 0xffff, RZ, 0xc0, !PT ;  /* 0x0000ffff13047812 */ /* 0x002fca00078ec0ff */
[----:B------:R-:W-:-:S04]  /*20a80*/  IMAD.MOV R4, RZ, RZ, -R4 ;  /* 0x000000ffff047224 */ /* 0x000fc800078e0a04 */
[----:B------:R-:W-:Y:S02]  /*20a90*/  IMAD R4, R20, R4, R15 ;  /* 0x0000000414047224 */ /* 0x000fe400078e020f */
[----:B------:R-:W-:Y:S01]  /*20aa0*/  @!P0 IMAD.MOV.U32 R4, RZ, RZ, -0x1 ;  /* 0xffffffffff048424 */ /* 0x000fe200078e00ff */
[----:B------:R-:W-:Y:S06]  /*20ab0*/  RET.REL.NODEC R12 `(fused_pointwise_depthwise) ;  /* 0xfffffdf40c507950 */ /* 0x000fec0003c3ffff */
.L_x_1417:
[----:B------:R-:W-:-:S00]  /*20ac0*/  BRA `(.L_x_1417) ;  /* 0xfffffffc00fc7947 */ /* 0x000fc0000383ffff */
[----:B------:R-:W-:-:S00]  /*20ad0*/  NOP ;  /* 0x0000000000007918 */ /* 0x000fc00000000000 */
        /* <DEDUP_REMOVED lines=10> */
.L_x_1420:


//--------------------- .nv.shared.fused_pointwise_depthwise --------------------------
	.section	.nv.shared.fused_pointwise_depthwise,"aw",@nobits
	.sectionflags	@""
	.align	4
.nv.shared.fused_pointwise_depthwise:
	.zero		21760


//--------------------- .nv.shared.reserved.0     --------------------------
	.section	.nv.shared.reserved.0,"aw",@nobits
	.weak		__nv_reservedSMEM_offset_0_alias
	.size		__nv_reservedSMEM_offset_0_alias, 0, 64
	.other		__nv_reservedSMEM_offset_0_alias,@"STO_CUDA_RESERVED_SHARED STV_DEFAULT"
__nv_reservedSMEM_offset_0_alias:
	.zero		0
	.zero		64


//--------------------- .nv.constant0.fused_pointwise_depthwise --------------------------
	.section	.nv.constant0.fused_pointwise_depthwise,"a",@progbits
	.sectionflags	@""
	.align	4
.nv.constant0.fused_pointwise_depthwise:
	.zero		928


//--------------------- SYMBOLS --------------------------

	.type		.nv.reservedSmem.offset0,@object
	.size		.nv.reservedSmem.offset0,0x4
	.type		.nv.reservedSmem.cap,@object
	.size		.nv.reservedSmem.cap,0x4
